	.target	sm_100a

	.elftype	@"ET_EXEC"


//--------------------- .note.nv.tkinfo           --------------------------
	.section	.note.nv.tkinfo,"",@"SHT_NOTE"
	.sectionflags	@"SHF_NOTE_NV_TKINFO"
	.tkinfo
        /*0018*/ 	.word	0x00000002
        /*0030*/ 	.string	""
        /*0030*/ 	.string	"ptxas"
        /*0030*/ 	.string	"Cuda compilation tools, release 13.0, V13.0.88"
        /*0030*/ 	.string	"Build cuda_13.0.r13.0/compiler.36424714_0"
        /*0030*/ 	.string	"-arch sm_100a -m 64 "



//--------------------- .note.nv.cuinfo           --------------------------
	.section	.note.nv.cuinfo,"",@"SHT_NOTE"
	.sectionflags	@"SHF_NOTE_NV_CUINFO"
        /*0018*/ 	.short	0x0002
        /*001a*/ 	.short	0x0064
        /*001c*/ 	.short	0x0082
	.zero		2


//--------------------- .nv.info                  --------------------------
	.section	.nv.info,"",@"SHT_CUDA_INFO"
	.align	4


	//----- nvinfo : EIATTR_REGCOUNT
	.align		4
        /*0000*/ 	.byte	0x04, 0x2f
        /*0002*/ 	.short	(.L_19 - .L_18)
	.align		4
.L_18:
        /*0004*/ 	.word	index@(_ZN7cutlass13device_kernelINS_4gemm6kernel13GemmUniversalIN4cute5tupleIJiiiiEEENS1_10collective13CollectiveMmaINS1_35MainloopSm100TmaUmmaWarpSpecializedILi16ELi2ELi4ENS5_IJNS4_1CILi4EEENSA_ILi1EEESC_EEEEENS5_IJNSA_ILi128EEENSA_ILi256EEENSA_ILi32EEEEEENS_10bfloat16_tENS5_IJlSC_lEEESJ_SK_NS4_8TiledMMAINS4_8MMA_AtomIJNS4_26SM100_MMA_F16BF16_2x1SM_SSISJ_SJ_fLi128ELi256ELNS4_4UMMA5MajorE0ELSP_0ELNSO_7ScaleInE0ELSQ_0EEEEEENS4_6LayoutINS5_IJSC_SC_SC_EEENS5_IJNSA_ILi0EEESV_SV_EEEEENS5_IJNS4_10UnderscoreESY_SY_EEEEENS4_18SM100_TMA_2SM_LOADENS4_14ComposedLayoutINS4_7SwizzleILi2ELi4ELi3EEENS4_18smem_ptr_flag_bitsILi16EEENST_INS5_IJNSA_ILi8EEESH_EEENS5_IJSH_SC_EEEEEEEvNS4_8identityENS4_28SM100_TMA_2SM_LOAD_MULTICASTES1B_vS1C_EENS_8epilogue10collective18CollectiveEpilogueINS1F_23Sm100TmaWarpSpecializedILi4ELi2ELi32ELb1ELb0EEEJNS5_IJNSA_ILi64EEESG_SH_EEENS5_IJNST_IS1K_SC_EENST_INS5_IJSH_NSA_ILi2EEEEEENS5_IJSC_SF_EEEEEEEESJ_SK_SJ_SK_NS1F_6fusion15FusionCallbacksIS1J_NS1S_17LinearCombinationISJ_fSJ_fLNS_15FloatRoundStyleE2EEES1L_S1R_JEEENS4_5SM1004TMEM4LOAD26SM100_TMEM_LOAD_32dp32b32xENS4_13SM90_TMA_LOADES1B_NS4_39AutoVectorizingCopyWithAssumedAlignmentILi128EEENS4_14SM90_TMA_STOREES1B_S24_S24_EEEvvEEEEvNT_6ParamsE)
        /*0008*/ 	.word	0x00000076


	//----- nvinfo : EIATTR_FRAME_SIZE
	.align		4
.L_19:
        /*000c*/ 	.byte	0x04, 0x11
        /*000e*/ 	.short	(.L_21 - .L_20)
	.align		4
.L_20:
        /*0010*/ 	.word	index@($__internal_2_$__cuda_sm10x_tcgen05_guardrail_trap_unallocated_columns_being_dealloced)
        /*0014*/ 	.word	0x00000000


	//----- nvinfo : EIATTR_FRAME_SIZE
	.align		4
.L_21:
        /*0018*/ 	.byte	0x04, 0x11
        /*001a*/ 	.short	(.L_23 - .L_22)
	.align		4
.L_22:
        /*001c*/ 	.word	index@($__internal_1_$__cuda_sm10x_tcgen05_guardrail_trap_phase_invalid_during_alloc)
        /*0020*/ 	.word	0x00000000


	//----- nvinfo : EIATTR_FRAME_SIZE
	.align		4
.L_23:
        /*0024*/ 	.byte	0x04, 0x11
        /*0026*/ 	.short	(.L_25 - .L_24)
	.align		4
.L_24:
        /*0028*/ 	.word	index@($__internal_0_$__cuda_sm10x_tcgen05_guardrail_trap_col_being_dealloced_not_returned_by_alloc)
        /*002c*/ 	.word	0x00000000


	//----- nvinfo : EIATTR_FRAME_SIZE
	.align		4
.L_25:
        /*0030*/ 	.byte	0x04, 0x11
        /*0032*/ 	.short	(.L_27 - .L_26)
	.align		4
.L_26:
        /*0034*/ 	.word	index@(_ZN7cutlass13device_kernelINS_4gemm6kernel13GemmUniversalIN4cute5tupleIJiiiiEEENS1_10collective13CollectiveMmaINS1_35MainloopSm100TmaUmmaWarpSpecializedILi16ELi2ELi4ENS5_IJNS4_1CILi4EEENSA_ILi1EEESC_EEEEENS5_IJNSA_ILi128EEENSA_ILi256EEENSA_ILi32EEEEEENS_10bfloat16_tENS5_IJlSC_lEEESJ_SK_NS4_8TiledMMAINS4_8MMA_AtomIJNS4_26SM100_MMA_F16BF16_2x1SM_SSISJ_SJ_fLi128ELi256ELNS4_4UMMA5MajorE0ELSP_0ELNSO_7ScaleInE0ELSQ_0EEEEEENS4_6LayoutINS5_IJSC_SC_SC_EEENS5_IJNSA_ILi0EEESV_SV_EEEEENS5_IJNS4_10UnderscoreESY_SY_EEEEENS4_18SM100_TMA_2SM_LOADENS4_14ComposedLayoutINS4_7SwizzleILi2ELi4ELi3EEENS4_18smem_ptr_flag_bitsILi16EEENST_INS5_IJNSA_ILi8EEESH_EEENS5_IJSH_SC_EEEEEEEvNS4_8identityENS4_28SM100_TMA_2SM_LOAD_MULTICASTES1B_vS1C_EENS_8epilogue10collective18CollectiveEpilogueINS1F_23Sm100TmaWarpSpecializedILi4ELi2ELi32ELb1ELb0EEEJNS5_IJNSA_ILi64EEESG_SH_EEENS5_IJNST_IS1K_SC_EENST_INS5_IJSH_NSA_ILi2EEEEEENS5_IJSC_SF_EEEEEEEESJ_SK_SJ_SK_NS1F_6fusion15FusionCallbacksIS1J_NS1S_17LinearCombinationISJ_fSJ_fLNS_15FloatRoundStyleE2EEES1L_S1R_JEEENS4_5SM1004TMEM4LOAD26SM100_TMEM_LOAD_32dp32b32xENS4_13SM90_TMA_LOADES1B_NS4_39AutoVectorizingCopyWithAssumedAlignmentILi128EEENS4_14SM90_TMA_STOREES1B_S24_S24_EEEvvEEEEvNT_6ParamsE)
        /*0038*/ 	.word	0x00000000


	//----- nvinfo : EIATTR_MIN_STACK_SIZE
	.align		4
.L_27:
        /*003c*/ 	.byte	0x04, 0x12
        /*003e*/ 	.short	(.L_29 - .L_28)
	.align		4
.L_28:
        /*0040*/ 	.word	index@(_ZN7cutlass13device_kernelINS_4gemm6kernel13GemmUniversalIN4cute5tupleIJiiiiEEENS1_10collective13CollectiveMmaINS1_35MainloopSm100TmaUmmaWarpSpecializedILi16ELi2ELi4ENS5_IJNS4_1CILi4EEENSA_ILi1EEESC_EEEEENS5_IJNSA_ILi128EEENSA_ILi256EEENSA_ILi32EEEEEENS_10bfloat16_tENS5_IJlSC_lEEESJ_SK_NS4_8TiledMMAINS4_8MMA_AtomIJNS4_26SM100_MMA_F16BF16_2x1SM_SSISJ_SJ_fLi128ELi256ELNS4_4UMMA5MajorE0ELSP_0ELNSO_7ScaleInE0ELSQ_0EEEEEENS4_6LayoutINS5_IJSC_SC_SC_EEENS5_IJNSA_ILi0EEESV_SV_EEEEENS5_IJNS4_10UnderscoreESY_SY_EEEEENS4_18SM100_TMA_2SM_LOADENS4_14ComposedLayoutINS4_7SwizzleILi2ELi4ELi3EEENS4_18smem_ptr_flag_bitsILi16EEENST_INS5_IJNSA_ILi8EEESH_EEENS5_IJSH_SC_EEEEEEEvNS4_8identityENS4_28SM100_TMA_2SM_LOAD_MULTICASTES1B_vS1C_EENS_8epilogue10collective18CollectiveEpilogueINS1F_23Sm100TmaWarpSpecializedILi4ELi2ELi32ELb1ELb0EEEJNS5_IJNSA_ILi64EEESG_SH_EEENS5_IJNST_IS1K_SC_EENST_INS5_IJSH_NSA_ILi2EEEEEENS5_IJSC_SF_EEEEEEEESJ_SK_SJ_SK_NS1F_6fusion15FusionCallbacksIS1J_NS1S_17LinearCombinationISJ_fSJ_fLNS_15FloatRoundStyleE2EEES1L_S1R_JEEENS4_5SM1004TMEM4LOAD26SM100_TMEM_LOAD_32dp32b32xENS4_13SM90_TMA_LOADES1B_NS4_39AutoVectorizingCopyWithAssumedAlignmentILi128EEENS4_14SM90_TMA_STOREES1B_S24_S24_EEEvvEEEEvNT_6ParamsE)
        /*0044*/ 	.word	0x00000000
.L_29:


//--------------------- .nv.compat                --------------------------
	.section	.nv.compat,"",@"SHT_CUDA_COMPAT_INFO"
	.align	4
        /*0000*/ 	.byte	0x02, 0x09, 0x01, 0x00, 0x02, 0x02, 0x02, 0x00, 0x02, 0x05, 0x05, 0x00, 0x03, 0x07, 0x01, 0x01
        /*0010*/ 	.byte	0x02, 0x03, 0x01, 0x00, 0x02, 0x06, 0x01, 0x00, 0x04, 0x0b, 0x08, 0x00, 0x09, 0x00, 0x00, 0x00
        /*0020*/ 	.byte	0x00, 0x00, 0x00, 0x00


//--------------------- .nv.info._ZN7cutlass13device_kernelINS_4gemm6kernel13GemmUniversalIN4cute5tupleIJiiiiEEENS1_10collective13CollectiveMmaINS1_35MainloopSm100TmaUmmaWarpSpecializedILi16ELi2ELi4ENS5_IJNS4_1CILi4EEENSA_ILi1EEESC_EEEEENS5_IJNSA_ILi128EEENSA_ILi256EEENSA_ILi32EEEEEENS_10bfloat16_tENS5_IJlSC_lEEESJ_SK_NS4_8TiledMMAINS4_8MMA_AtomIJNS4_26SM100_MMA_F16BF16_2x1SM_SSISJ_SJ_fLi128ELi256ELNS4_4UMMA5MajorE0ELSP_0ELNSO_7ScaleInE0ELSQ_0EEEEEENS4_6LayoutINS5_IJSC_SC_SC_EEENS5_IJNSA_ILi0EEESV_SV_EEEEENS5_IJNS4_10UnderscoreESY_SY_EEEEENS4_18SM100_TMA_2SM_LOADENS4_14ComposedLayoutINS4_7SwizzleILi2ELi4ELi3EEENS4_18smem_ptr_flag_bitsILi16EEENST_INS5_IJNSA_ILi8EEESH_EEENS5_IJSH_SC_EEEEEEEvNS4_8identityENS4_28SM100_TMA_2SM_LOAD_MULTICASTES1B_vS1C_EENS_8epilogue10collective18CollectiveEpilogueINS1F_23Sm100TmaWarpSpecializedILi4ELi2ELi32ELb1ELb0EEEJNS5_IJNSA_ILi64EEESG_SH_EEENS5_IJNST_IS1K_SC_EENST_INS5_IJSH_NSA_ILi2EEEEEENS5_IJSC_SF_EEEEEEEESJ_SK_SJ_SK_NS1F_6fusion15FusionCallbacksIS1J_NS1S_17LinearCombinationISJ_fSJ_fLNS_15FloatRoundStyleE2EEES1L_S1R_JEEENS4_5SM1004TMEM4LOAD26SM100_TMEM_LOAD_32dp32b32xENS4_13SM90_TMA_LOADES1B_NS4_39AutoVectorizingCopyWithAssumedAlignmentILi128EEENS4_14SM90_TMA_STOREES1B_S24_S24_EEEvvEEEEvNT_6ParamsE --------------------------
	.section	.nv.info._ZN7cutlass13device_kernelINS_4gemm6kernel13GemmUniversalIN4cute5tupleIJiiiiEEENS1_10collective13CollectiveMmaINS1_35MainloopSm100TmaUmmaWarpSpecializedILi16ELi2ELi4ENS5_IJNS4_1CILi4EEENSA_ILi1EEESC_EEEEENS5_IJNSA_ILi128EEENSA_ILi256EEENSA_ILi32EEEEEENS_10bfloat16_tENS5_IJlSC_lEEESJ_SK_NS4_8TiledMMAINS4_8MMA_AtomIJNS4_26SM100_MMA_F16BF16_2x1SM_SSISJ_SJ_fLi128ELi256ELNS4_4UMMA5MajorE0ELSP_0ELNSO_7ScaleInE0ELSQ_0EEEEEENS4_6LayoutINS5_IJSC_SC_SC_EEENS5_IJNSA_ILi0EEESV_SV_EEEEENS5_IJNS4_10UnderscoreESY_SY_EEEEENS4_18SM100_TMA_2SM_LOADENS4_14ComposedLayoutINS4_7SwizzleILi2ELi4ELi3EEENS4_18smem_ptr_flag_bitsILi16EEENST_INS5_IJNSA_ILi8EEESH_EEENS5_IJSH_SC_EEEEEEEvNS4_8identityENS4_28SM100_TMA_2SM_LOAD_MULTICASTES1B_vS1C_EENS_8epilogue10collective18CollectiveEpilogueINS1F_23Sm100TmaWarpSpecializedILi4ELi2ELi32ELb1ELb0EEEJNS5_IJNSA_ILi64EEESG_SH_EEENS5_IJNST_IS1K_SC_EENST_INS5_IJSH_NSA_ILi2EEEEEENS5_IJSC_SF_EEEEEEEESJ_SK_SJ_SK_NS1F_6fusion15FusionCallbacksIS1J_NS1S_17LinearCombinationISJ_fSJ_fLNS_15FloatRoundStyleE2EEES1L_S1R_JEEENS4_5SM1004TMEM4LOAD26SM100_TMEM_LOAD_32dp32b32xENS4_13SM90_TMA_LOADES1B_NS4_39AutoVectorizingCopyWithAssumedAlignmentILi128EEENS4_14SM90_TMA_STOREES1B_S24_S24_EEEvvEEEEvNT_6ParamsE,"",@"SHT_CUDA_INFO"
	.sectionflags	@""
	.align	4


	//----- nvinfo : EIATTR_CUDA_API_VERSION
	.align		4
        /*0000*/ 	.byte	0x04, 0x37
        /*0002*/ 	.short	(.L_31 - .L_30)
.L_30:
        /*0004*/ 	.word	0x00000082


	//----- nvinfo : EIATTR_KPARAM_INFO
	.align		4
.L_31:
        /*0008*/ 	.byte	0x04, 0x17
        /*000a*/ 	.short	(.L_33 - .L_32)
.L_32:
        /*000c*/ 	.word	0x00000000
        /*0010*/ 	.short	0x0000
        /*0012*/ 	.short	0x0000
        /*0014*/ 	.byte	0x00, 0xf0, 0x01, 0x20


	//----- nvinfo : EIATTR_AT_ENTRY_FRAGMENTS
	.align		4
.L_33:
        /*0018*/ 	.byte	0x04, 0x4f
        /*001a*/ 	.short	(.L_35 - .L_34)


	//   ....[0]....
.L_34:
        /*001c*/ 	.word	0x00000007


	//----- nvinfo : EIATTR_RESERVED_SMEM_USED
	.align		4
.L_35:
        /*0020*/ 	.byte	0x01, 0x41
	.zero		2


	//----- nvinfo : EIATTR_SPARSE_MMA_MASK
	.align		4
        /*0024*/ 	.byte	0x03, 0x50
        /*0026*/ 	.short	0x0000


	//----- nvinfo : EIATTR_TCGEN05_2CTA_USED
	.align		4
        /*0028*/ 	.byte	0x01, 0x52
	.zero		2


	//----- nvinfo : EIATTR_MAXREG_COUNT
	.align		4
        /*002c*/ 	.byte	0x03, 0x1b
        /*002e*/ 	.short	0x00ff


	//----- nvinfo : EIATTR_NUM_BARRIERS
	.align		4
        /*0030*/ 	.byte	0x02, 0x4c
        /*0032*/ 	.byte	0x07
	.zero		1


	//----- nvinfo : EIATTR_EXTERNS
	.align		4
        /*0034*/ 	.byte	0x04, 0x0f
        /*0036*/ 	.short	(.L_37 - .L_36)


	//   ....[0]....
	.align		4
.L_36:
        /*0038*/ 	.word	index@(__assertfail)


	//----- nvinfo : EIATTR_MERCURY_ISA_VERSION
	.align		4
.L_37:
        /*003c*/ 	.byte	0x03, 0x5f
        /*003e*/ 	.short	0x0101


	//----- nvinfo : EIATTR_INT_WARP_WIDE_INSTR_OFFSETS
	.align		4
        /*0040*/ 	.byte	0x04, 0x31
        /*0042*/ 	.short	(.L_39 - .L_38)


	//   ....[0]....
.L_38:
        /*0044*/ 	.word	0x00000f90


	//   ....[1]....
        /*0048*/ 	.word	0x00001040


	//   ....[2]....
        /*004c*/ 	.word	0x00004af0


	//   ....[3]....
        /*0050*/ 	.word	0x00004b10


	//   ....[4]....
        /*0054*/ 	.word	0x00004b40


	//   ....[5]....
        /*0058*/ 	.word	0x00005740


	//   ....[6]....
        /*005c*/ 	.word	0x000057e0


	//   ....[7]....
        /*0060*/ 	.word	0x00005890


	//   ....[8]....
        /*0064*/ 	.word	0x00005900


	//   ....[9]....
        /*0068*/ 	.word	0x000059b0


	//   ....[10]....
        /*006c*/ 	.word	0x00005a60


	//   ....[11]....
        /*0070*/ 	.word	0x00005ad0


	//   ....[12]....
        /*0074*/ 	.word	0x00005b90


	//   ....[13]....
        /*0078*/ 	.word	0x00005c50


	//   ....[14]....
        /*007c*/ 	.word	0x00005cf0


	//   ....[15]....
        /*0080*/ 	.word	0x00005de0


	//   ....[16]....
        /*0084*/ 	.word	0x00005ed0


	//----- nvinfo : EIATTR_COOP_GROUP_MASK_REGIDS
	.align		4
.L_39:
        /*0088*/ 	.byte	0x04, 0x29
        /*008a*/ 	.short	(.L_41 - .L_40)


	//   ....[0]....
.L_40:
        /*008c*/ 	.word	0xffffffff


	//   ....[1]....
        /*0090*/ 	.word	0xffffffff


	//   ....[2]....
        /*0094*/ 	.word	0xffffffff


	//   ....[3]....
        /*0098*/ 	.word	0xffffffff


	//   ....[4]....
        /*009c*/ 	.word	0xffffffff


	//   ....[5]....
        /*00a0*/ 	.word	0xffffffff


	//   ....[6]....
        /*00a4*/ 	.word	0xffffffff


	//   ....[7]....
        /*00a8*/ 	.word	0xffffffff


	//   ....[8]....
        /*00ac*/ 	.word	0xffffffff


	//   ....[9]....
        /*00b0*/ 	.word	0xffffffff


	//   ....[10]....
        /*00b4*/ 	.word	0xffffffff


	//   ....[11]....
        /*00b8*/ 	.word	0xffffffff


	//   ....[12]....
        /*00bc*/ 	.word	0xffffffff


	//   ....[13]....
        /*00c0*/ 	.word	0xffffffff


	//----- nvinfo : EIATTR_COOP_GROUP_INSTR_OFFSETS
	.align		4
.L_41:
        /*00c4*/ 	.byte	0x04, 0x28
        /*00c6*/ 	.short	(.L_43 - .L_42)


	//   ....[0]....
.L_42:
        /*00c8*/ 	.word	0x000000b0


	//   ....[1]....
        /*00cc*/ 	.word	0x00000520


	//   ....[2]....
        /*00d0*/ 	.word	0x000008a0


	//   ....[3]....
        /*00d4*/ 	.word	0x00000a40


	//   ....[4]....
        /*00d8*/ 	.word	0x00000b40


	//   ....[5]....
        /*00dc*/ 	.word	0x00000cb0


	//   ....[6]....
        /*00e0*/ 	.word	0x00000e50


	//   ....[7]....
        /*00e4*/ 	.word	0x000010b0


	//   ....[8]....
        /*00e8*/ 	.word	0x00002400


	//   ....[9]....
        /*00ec*/ 	.word	0x000039b0


	//   ....[10]....
        /*00f0*/ 	.word	0x00003e80


	//   ....[11]....
        /*00f4*/ 	.word	0x00003eb0


	//   ....[12]....
        /*00f8*/ 	.word	0x000049f0


	//   ....[13]....
        /*00fc*/ 	.word	0x00004c00


	//----- nvinfo : EIATTR_VRC_CTA_INIT_COUNT
	.align		4
.L_43:
        /*0100*/ 	.byte	0x02, 0x4a
        /*0102*/ 	.byte	0x80
	.zero		1


	//----- nvinfo : EIATTR_SYSCALL_OFFSETS
	.align		4
        /*0104*/ 	.byte	0x04, 0x46
        /*0106*/ 	.short	(.L_45 - .L_44)


	//   ....[0]....
.L_44:
        /*0108*/ 	.word	0x00006a80


	//   ....[1]....
        /*010c*/ 	.word	0x00006b70


	//   ....[2]....
        /*0110*/ 	.word	0x00007310


	//   ....[3]....
        /*0114*/ 	.word	0x00007fe0


	//   ....[4]....
        /*0118*/ 	.word	0x00008c90


	//   ....[5]....
        /*011c*/ 	.word	0x00009930


	//----- nvinfo : EIATTR_MBARRIER_INSTR_OFFSETS
	.align		4
.L_45:
        /*0120*/ 	.byte	0x04, 0x39
        /*0122*/ 	.short	(.L_47 - .L_46)


	//   ....[0]....
.L_46:
        /*0124*/ 	.word	0x00000680
        /*0128*/ 	.word	0x000000ff
        /*012c*/ 	.word	0x00000000
        /*0130*/ 	.short	0x0100
        /*0132*/ 	.byte	0x04
	.zero		1


	//   ....[1]....
        /*0134*/ 	.word	0x00000690
        /*0138*/ 	.word	0x000000ff
        /*013c*/ 	.word	0x00000080
        /*0140*/ 	.short	0x0100
        /*0142*/ 	.byte	0x04
	.zero		1


	//   ....[2]....
        /*0144*/ 	.word	0x000006a0
        /*0148*/ 	.word	0x000000ff
        /*014c*/ 	.word	0x00000008
        /*0150*/ 	.short	0x0100
        /*0152*/ 	.byte	0x04
	.zero		1


	//   ....[3]....
        /*0154*/ 	.word	0x000006b0
        /*0158*/ 	.word	0x000000ff
        /*015c*/ 	.word	0x00000088
        /*0160*/ 	.short	0x0100
        /*0162*/ 	.byte	0x04
	.zero		1


	//   ....[4]....
        /*0164*/ 	.word	0x000006c0
        /*0168*/ 	.word	0x000000ff
        /*016c*/ 	.word	0x00000010
        /*0170*/ 	.short	0x0100
        /*0172*/ 	.byte	0x04
	.zero		1


	//   ....[5]....
        /*0174*/ 	.word	0x000006d0
        /*0178*/ 	.word	0x000000ff
        /*017c*/ 	.word	0x00000090
        /*0180*/ 	.short	0x0100
        /*0182*/ 	.byte	0x04
	.zero		1


	//   ....[6]....
        /*0184*/ 	.word	0x000006e0
        /*0188*/ 	.word	0x000000ff
        /*018c*/ 	.word	0x00000018
        /*0190*/ 	.short	0x0100
        /*0192*/ 	.byte	0x04
	.zero		1


	//   ....[7]....
        /*0194*/ 	.word	0x000006f0
        /*0198*/ 	.word	0x000000ff
        /*019c*/ 	.word	0x00000098
        /*01a0*/ 	.short	0x0100
        /*01a2*/ 	.byte	0x04
	.zero		1


	//   ....[8]....
        /*01a4*/ 	.word	0x00000700
        /*01a8*/ 	.word	0x000000ff
        /*01ac*/ 	.word	0x00000020
        /*01b0*/ 	.short	0x0100
        /*01b2*/ 	.byte	0x04
	.zero		1


	//   ....[9]....
        /*01b4*/ 	.word	0x00000710
        /*01b8*/ 	.word	0x000000ff
        /*01bc*/ 	.word	0x000000a0
        /*01c0*/ 	.short	0x0100
        /*01c2*/ 	.byte	0x04
	.zero		1


	//   ....[10]....
        /*01c4*/ 	.word	0x00000720
        /*01c8*/ 	.word	0x000000ff
        /*01cc*/ 	.word	0x00000028
        /*01d0*/ 	.short	0x0100
        /*01d2*/ 	.byte	0x04
	.zero		1


	//   ....[11]....
        /*01d4*/ 	.word	0x00000730
        /*01d8*/ 	.word	0x000000ff
        /*01dc*/ 	.word	0x000000a8
        /*01e0*/ 	.short	0x0100
        /*01e2*/ 	.byte	0x04
	.zero		1


	//   ....[12]....
        /*01e4*/ 	.word	0x00000740
        /*01e8*/ 	.word	0x000000ff
        /*01ec*/ 	.word	0x00000030
        /*01f0*/ 	.short	0x0100
        /*01f2*/ 	.byte	0x04
	.zero		1


	//   ....[13]....
        /*01f4*/ 	.word	0x00000750
        /*01f8*/ 	.word	0x000000ff
        /*01fc*/ 	.word	0x000000b0
        /*0200*/ 	.short	0x0100
        /*0202*/ 	.byte	0x04
	.zero		1


	//   ....[14]....
        /*0204*/ 	.word	0x00000760
        /*0208*/ 	.word	0x000000ff
        /*020c*/ 	.word	0x00000038
        /*0210*/ 	.short	0x0100
        /*0212*/ 	.byte	0x04
	.zero		1


	//   ....[15]....
        /*0214*/ 	.word	0x00000770
        /*0218*/ 	.word	0x000000ff
        /*021c*/ 	.word	0x000000b8
        /*0220*/ 	.short	0x0100
        /*0222*/ 	.byte	0x04
	.zero		1


	//   ....[16]....
        /*0224*/ 	.word	0x00000780
        /*0228*/ 	.word	0x000000ff
        /*022c*/ 	.word	0x00000040
        /*0230*/ 	.short	0x0100
        /*0232*/ 	.byte	0x04
	.zero		1


	//   ....[17]....
        /*0234*/ 	.word	0x00000790
        /*0238*/ 	.word	0x000000ff
        /*023c*/ 	.word	0x000000c0
        /*0240*/ 	.short	0x0100
        /*0242*/ 	.byte	0x04
	.zero		1


	//   ....[18]....
        /*0244*/ 	.word	0x000007a0
        /*0248*/ 	.word	0x000000ff
        /*024c*/ 	.word	0x00000048
        /*0250*/ 	.short	0x0100
        /*0252*/ 	.byte	0x04
	.zero		1


	//   ....[19]....
        /*0254*/ 	.word	0x000007b0
        /*0258*/ 	.word	0x000000ff
        /*025c*/ 	.word	0x000000c8
        /*0260*/ 	.short	0x0100
        /*0262*/ 	.byte	0x04
	.zero		1


	//   ....[20]....
        /*0264*/ 	.word	0x000007c0
        /*0268*/ 	.word	0x000000ff
        /*026c*/ 	.word	0x00000050
        /*0270*/ 	.short	0x0100
        /*0272*/ 	.byte	0x04
	.zero		1


	//   ....[21]....
        /*0274*/ 	.word	0x000007d0
        /*0278*/ 	.word	0x000000ff
        /*027c*/ 	.word	0x000000d0
        /*0280*/ 	.short	0x0100
        /*0282*/ 	.byte	0x04
	.zero		1


	//   ....[22]....
        /*0284*/ 	.word	0x000007e0
        /*0288*/ 	.word	0x000000ff
        /*028c*/ 	.word	0x00000058
        /*0290*/ 	.short	0x0100
        /*0292*/ 	.byte	0x04
	.zero		1


	//   ....[23]....
        /*0294*/ 	.word	0x000007f0
        /*0298*/ 	.word	0x000000ff
        /*029c*/ 	.word	0x000000d8
        /*02a0*/ 	.short	0x0100
        /*02a2*/ 	.byte	0x04
	.zero		1


	//   ....[24]....
        /*02a4*/ 	.word	0x00000800
        /*02a8*/ 	.word	0x000000ff
        /*02ac*/ 	.word	0x00000060
        /*02b0*/ 	.short	0x0100
        /*02b2*/ 	.byte	0x04
	.zero		1


	//   ....[25]....
        /*02b4*/ 	.word	0x00000810
        /*02b8*/ 	.word	0x000000ff
        /*02bc*/ 	.word	0x000000e0
        /*02c0*/ 	.short	0x0100
        /*02c2*/ 	.byte	0x04
	.zero		1


	//   ....[26]....
        /*02c4*/ 	.word	0x00000820
        /*02c8*/ 	.word	0x000000ff
        /*02cc*/ 	.word	0x00000068
        /*02d0*/ 	.short	0x0100
        /*02d2*/ 	.byte	0x04
	.zero		1


	//   ....[27]....
        /*02d4*/ 	.word	0x00000830
        /*02d8*/ 	.word	0x000000ff
        /*02dc*/ 	.word	0x000000e8
        /*02e0*/ 	.short	0x0100
        /*02e2*/ 	.byte	0x04
	.zero		1


	//   ....[28]....
        /*02e4*/ 	.word	0x00000840
        /*02e8*/ 	.word	0x000000ff
        /*02ec*/ 	.word	0x00000070
        /*02f0*/ 	.short	0x0100
        /*02f2*/ 	.byte	0x04
	.zero		1


	//   ....[29]....
        /*02f4*/ 	.word	0x00000850
        /*02f8*/ 	.word	0x000000ff
        /*02fc*/ 	.word	0x000000f0
        /*0300*/ 	.short	0x0100
        /*0302*/ 	.byte	0x04
	.zero		1


	//   ....[30]....
        /*0304*/ 	.word	0x00000860
        /*0308*/ 	.word	0x000000ff
        /*030c*/ 	.word	0x00000078
        /*0310*/ 	.short	0x0100
        /*0312*/ 	.byte	0x04
	.zero		1


	//   ....[31]....
        /*0314*/ 	.word	0x00000870
        /*0318*/ 	.word	0x000000ff
        /*031c*/ 	.word	0x000000f8
        /*0320*/ 	.short	0x0100
        /*0322*/ 	.byte	0x04
	.zero		1


	//   ....[32]....
        /*0324*/ 	.word	0x000009b0
        /*0328*/ 	.word	0x000000ff
        /*032c*/ 	.word	0x00000100
        /*0330*/ 	.short	0x0100
        /*0332*/ 	.byte	0x04
	.zero		1


	//   ....[33]....
        /*0334*/ 	.word	0x000009c0
        /*0338*/ 	.word	0x000000ff
        /*033c*/ 	.word	0x00000120
        /*0340*/ 	.short	0x0100
        /*0342*/ 	.byte	0x04
	.zero		1


	//   ....[34]....
        /*0344*/ 	.word	0x000009d0
        /*0348*/ 	.word	0x000000ff
        /*034c*/ 	.word	0x00000108
        /*0350*/ 	.short	0x0100
        /*0352*/ 	.byte	0x04
	.zero		1


	//   ....[35]....
        /*0354*/ 	.word	0x000009e0
        /*0358*/ 	.word	0x000000ff
        /*035c*/ 	.word	0x00000128
        /*0360*/ 	.short	0x0100
        /*0362*/ 	.byte	0x04
	.zero		1


	//   ....[36]....
        /*0364*/ 	.word	0x000009f0
        /*0368*/ 	.word	0x000000ff
        /*036c*/ 	.word	0x00000110
        /*0370*/ 	.short	0x0100
        /*0372*/ 	.byte	0x04
	.zero		1


	//   ....[37]....
        /*0374*/ 	.word	0x00000a00
        /*0378*/ 	.word	0x000000ff
        /*037c*/ 	.word	0x00000130
        /*0380*/ 	.short	0x0100
        /*0382*/ 	.byte	0x04
	.zero		1


	//   ....[38]....
        /*0384*/ 	.word	0x00000a10
        /*0388*/ 	.word	0x000000ff
        /*038c*/ 	.word	0x00000118
        /*0390*/ 	.short	0x0100
        /*0392*/ 	.byte	0x04
	.zero		1


	//   ....[39]....
        /*0394*/ 	.word	0x00000a20
        /*0398*/ 	.word	0x000000ff
        /*039c*/ 	.word	0x00000138
        /*03a0*/ 	.short	0x0100
        /*03a2*/ 	.byte	0x04
	.zero		1


	//   ....[40]....
        /*03a4*/ 	.word	0x00000b10
        /*03a8*/ 	.word	0x000000ff
        /*03ac*/ 	.word	0x00000140
        /*03b0*/ 	.short	0x0100
        /*03b2*/ 	.byte	0x06
	.zero		1


	//   ....[41]....
        /*03b4*/ 	.word	0x00000b20
        /*03b8*/ 	.word	0x000000ff
        /*03bc*/ 	.word	0x00000148
        /*03c0*/ 	.short	0x0100
        /*03c2*/ 	.byte	0x06
	.zero		1


	//   ....[42]....
        /*03c4*/ 	.word	0x00000c60
        /*03c8*/ 	.word	0x000000ff
        /*03cc*/ 	.word	0x00000150
        /*03d0*/ 	.short	0x0100
        /*03d2*/ 	.byte	0x06
	.zero		1


	//   ....[43]....
        /*03d4*/ 	.word	0x00000c70
        /*03d8*/ 	.word	0x000000ff
        /*03dc*/ 	.word	0x00000160
        /*03e0*/ 	.short	0x0100
        /*03e2*/ 	.byte	0x06
	.zero		1


	//   ....[44]....
        /*03e4*/ 	.word	0x00000c80
        /*03e8*/ 	.word	0x000000ff
        /*03ec*/ 	.word	0x00000158
        /*03f0*/ 	.short	0x0100
        /*03f2*/ 	.byte	0x06
	.zero		1


	//   ....[45]....
        /*03f4*/ 	.word	0x00000c90
        /*03f8*/ 	.word	0x000000ff
        /*03fc*/ 	.word	0x00000168
        /*0400*/ 	.short	0x0100
        /*0402*/ 	.byte	0x06
	.zero		1


	//   ....[46]....
        /*0404*/ 	.word	0x00000dc0
        /*0408*/ 	.word	0x000000ff
        /*040c*/ 	.word	0x00000170
        /*0410*/ 	.short	0x0100
        /*0412*/ 	.byte	0x04
	.zero		1


	//   ....[47]....
        /*0414*/ 	.word	0x00000dd0
        /*0418*/ 	.word	0x000000ff
        /*041c*/ 	.word	0x00000190
        /*0420*/ 	.short	0x0100
        /*0422*/ 	.byte	0x04
	.zero		1


	//   ....[48]....
        /*0424*/ 	.word	0x00000de0
        /*0428*/ 	.word	0x000000ff
        /*042c*/ 	.word	0x00000178
        /*0430*/ 	.short	0x0100
        /*0432*/ 	.byte	0x04
	.zero		1


	//   ....[49]....
        /*0434*/ 	.word	0x00000df0
        /*0438*/ 	.word	0x000000ff
        /*043c*/ 	.word	0x00000198
        /*0440*/ 	.short	0x0100
        /*0442*/ 	.byte	0x04
	.zero		1


	//   ....[50]....
        /*0444*/ 	.word	0x00000e00
        /*0448*/ 	.word	0x000000ff
        /*044c*/ 	.word	0x00000180
        /*0450*/ 	.short	0x0100
        /*0452*/ 	.byte	0x04
	.zero		1


	//   ....[51]....
        /*0454*/ 	.word	0x00000e10
        /*0458*/ 	.word	0x000000ff
        /*045c*/ 	.word	0x000001a0
        /*0460*/ 	.short	0x0100
        /*0462*/ 	.byte	0x04
	.zero		1


	//   ....[52]....
        /*0464*/ 	.word	0x00000e20
        /*0468*/ 	.word	0x000000ff
        /*046c*/ 	.word	0x00000188
        /*0470*/ 	.short	0x0100
        /*0472*/ 	.byte	0x04
	.zero		1


	//   ....[53]....
        /*0474*/ 	.word	0x00000e30
        /*0478*/ 	.word	0x000000ff
        /*047c*/ 	.word	0x000001a8
        /*0480*/ 	.short	0x0100
        /*0482*/ 	.byte	0x04
	.zero		1


	//   ....[54]....
        /*0484*/ 	.word	0x00000f30
        /*0488*/ 	.word	0x000000ff
        /*048c*/ 	.word	0x000001b0
        /*0490*/ 	.short	0x0100
        /*0492*/ 	.byte	0x04
	.zero		1


	//   ....[55]....
        /*0494*/ 	.word	0x00000f40
        /*0498*/ 	.word	0x000000ff
        /*049c*/ 	.word	0x000001c0
        /*04a0*/ 	.short	0x0100
        /*04a2*/ 	.byte	0x04
	.zero		1


	//   ....[56]....
        /*04a4*/ 	.word	0x00000f50
        /*04a8*/ 	.word	0x000000ff
        /*04ac*/ 	.word	0x000001b8
        /*04b0*/ 	.short	0x0100
        /*04b2*/ 	.byte	0x04
	.zero		1


	//   ....[57]....
        /*04b4*/ 	.word	0x00000f60
        /*04b8*/ 	.word	0x000000ff
        /*04bc*/ 	.word	0x000001c8
        /*04c0*/ 	.short	0x0100
        /*04c2*/ 	.byte	0x04
	.zero		1


	//   ....[58]....
        /*04c4*/ 	.word	0x00001060
        /*04c8*/ 	.word	0x000000ff
        /*04cc*/ 	.word	0x000001d0
        /*04d0*/ 	.short	0x0100
        /*04d2*/ 	.byte	0x06
	.zero		1


	//   ....[59]....
        /*04d4*/ 	.word	0x00001c60
        /*04d8*/ 	.word	0x00000000
        /*04dc*/ 	.word	0x000001c0
        /*04e0*/ 	.short	0x010a
        /*04e2*/ 	.byte	0xff
	.zero		1


	//   ....[60]....
        /*04e4*/ 	.word	0x00001c80
        /*04e8*/ 	.word	0x00000000
        /*04ec*/ 	.word	0x000001b0
        /*04f0*/ 	.short	0x0101
        /*04f2*/ 	.byte	0xff
	.zero		1


	//   ....[61]....
        /*04f4*/ 	.word	0x00001d30
        /*04f8*/ 	.word	0x000000ff
        /*04fc*/ 	.word	0x00000080
        /*0500*/ 	.short	0x010a
        /*0502*/ 	.byte	0x04
	.zero		1


	//   ....[62]....
        /*0504*/ 	.word	0x00001e00
        /*0508*/ 	.word	0x000000ff
        /*050c*/ 	.word	0x00000080
        /*0510*/ 	.short	0x010a
        /*0512*/ 	.byte	0x21
	.zero		1


	//   ....[63]....
        /*0514*/ 	.word	0x00001fb0
        /*0518*/ 	.word	0x000000ff
        /*051c*/ 	.word	0x00000080
        /*0520*/ 	.short	0x010a
        /*0522*/ 	.byte	0x05
	.zero		1


	//   ....[64]....
        /*0524*/ 	.word	0x000020b0
        /*0528*/ 	.word	0x000000ff
        /*052c*/ 	.word	0x00000148
        /*0530*/ 	.short	0x0101
        /*0532*/ 	.byte	0x0d
	.zero		1


	//   ....[65]....
        /*0534*/ 	.word	0x000020d0
        /*0538*/ 	.word	0x000000ff
        /*053c*/ 	.word	0x00000080
        /*0540*/ 	.short	0x010a
        /*0542*/ 	.byte	0x04
	.zero		1


	//   ....[66]....
        /*0544*/ 	.word	0x00002150
        /*0548*/ 	.word	0x000000ff
        /*054c*/ 	.word	0x00000080
        /*0550*/ 	.short	0x010a
        /*0552*/ 	.byte	0x09
	.zero		1


	//   ....[67]....
        /*0554*/ 	.word	0x00002320
        /*0558*/ 	.word	0x000000ff
        /*055c*/ 	.word	0x00000080
        /*0560*/ 	.short	0x010a
        /*0562*/ 	.byte	0x05
	.zero		1


	//   ....[68]....
        /*0564*/ 	.word	0x00002430
        /*0568*/ 	.word	0x00000003
        /*056c*/ 	.word	0x00000150
        /*0570*/ 	.short	0x010a
        /*0572*/ 	.byte	0xff
	.zero		1


	//   ....[69]....
        /*0574*/ 	.word	0x00002580
        /*0578*/ 	.word	0x00000000
        /*057c*/ 	.word	0x00000000
        /*0580*/ 	.short	0x0101
        /*0582*/ 	.byte	0xff
	.zero		1


	//   ....[70]....
        /*0584*/ 	.word	0x00002b40
        /*0588*/ 	.word	0x000000ff
        /*058c*/ 	.word	0x00000000
        /*0590*/ 	.short	0x010a
        /*0592*/ 	.byte	0x04
	.zero		1


	//   ....[71]....
        /*0594*/ 	.word	0x00002bd0
        /*0598*/ 	.word	0x000000ff
        /*059c*/ 	.word	0x00000000
        /*05a0*/ 	.short	0x010a
        /*05a2*/ 	.byte	0x05
	.zero		1


	//   ....[72]....
        /*05a4*/ 	.word	0x00002c60
        /*05a8*/ 	.word	0x000000ff
        /*05ac*/ 	.word	0x00000000
        /*05b0*/ 	.short	0x010a
        /*05b2*/ 	.byte	0x05
	.zero		1


	//   ....[73]....
        /*05b4*/ 	.word	0x00002cf0
        /*05b8*/ 	.word	0x000000ff
        /*05bc*/ 	.word	0x00000000
        /*05c0*/ 	.short	0x010a
        /*05c2*/ 	.byte	0x05
	.zero		1


	//   ....[74]....
        /*05c4*/ 	.word	0x00002d80
        /*05c8*/ 	.word	0x000000ff
        /*05cc*/ 	.word	0x00000000
        /*05d0*/ 	.short	0x010a
        /*05d2*/ 	.byte	0x05
	.zero		1


	//   ....[75]....
        /*05d4*/ 	.word	0x00002e10
        /*05d8*/ 	.word	0x000000ff
        /*05dc*/ 	.word	0x00000000
        /*05e0*/ 	.short	0x010a
        /*05e2*/ 	.byte	0x05
	.zero		1


	//   ....[76]....
        /*05e4*/ 	.word	0x00002ea0
        /*05e8*/ 	.word	0x000000ff
        /*05ec*/ 	.word	0x00000000
        /*05f0*/ 	.short	0x010a
        /*05f2*/ 	.byte	0x05
	.zero		1


	//   ....[77]....
        /*05f4*/ 	.word	0x00002f30
        /*05f8*/ 	.word	0x000000ff
        /*05fc*/ 	.word	0x00000000
        /*0600*/ 	.short	0x010a
        /*0602*/ 	.byte	0x05
	.zero		1


	//   ....[78]....
        /*0604*/ 	.word	0x00002fc0
        /*0608*/ 	.word	0x000000ff
        /*060c*/ 	.word	0x00000000
        /*0610*/ 	.short	0x010a
        /*0612*/ 	.byte	0x05
	.zero		1


	//   ....[79]....
        /*0614*/ 	.word	0x00003050
        /*0618*/ 	.word	0x000000ff
        /*061c*/ 	.word	0x00000000
        /*0620*/ 	.short	0x010a
        /*0622*/ 	.byte	0x05
	.zero		1


	//   ....[80]....
        /*0624*/ 	.word	0x000030e0
        /*0628*/ 	.word	0x000000ff
        /*062c*/ 	.word	0x00000000
        /*0630*/ 	.short	0x010a
        /*0632*/ 	.byte	0x05
	.zero		1


	//   ....[81]....
        /*0634*/ 	.word	0x00003170
        /*0638*/ 	.word	0x000000ff
        /*063c*/ 	.word	0x00000000
        /*0640*/ 	.short	0x010a
        /*0642*/ 	.byte	0x05
	.zero		1


	//   ....[82]....
        /*0644*/ 	.word	0x00003200
        /*0648*/ 	.word	0x000000ff
        /*064c*/ 	.word	0x00000000
        /*0650*/ 	.short	0x010a
        /*0652*/ 	.byte	0x05
	.zero		1


	//   ....[83]....
        /*0654*/ 	.word	0x00003290
        /*0658*/ 	.word	0x000000ff
        /*065c*/ 	.word	0x00000000
        /*0660*/ 	.short	0x010a
        /*0662*/ 	.byte	0x05
	.zero		1


	//   ....[84]....
        /*0664*/ 	.word	0x00003320
        /*0668*/ 	.word	0x000000ff
        /*066c*/ 	.word	0x00000000
        /*0670*/ 	.short	0x010a
        /*0672*/ 	.byte	0x05
	.zero		1


	//   ....[85]....
        /*0674*/ 	.word	0x000033c0
        /*0678*/ 	.word	0x00000000
        /*067c*/ 	.word	0x00000000
        /*0680*/ 	.short	0x010a
        /*0682*/ 	.byte	0xff
	.zero		1


	//   ....[86]....
        /*0684*/ 	.word	0x00003500
        /*0688*/ 	.word	0x00000000
        /*068c*/ 	.word	0x000001b0
        /*0690*/ 	.short	0x010a
        /*0692*/ 	.byte	0xff
	.zero		1


	//   ....[87]....
        /*0694*/ 	.word	0x00003570
        /*0698*/ 	.word	0x00000004
        /*069c*/ 	.word	0x00000000
        /*06a0*/ 	.short	0x0101
        /*06a2*/ 	.byte	0xff
	.zero		1


	//   ....[88]....
        /*06a4*/ 	.word	0x00003590
        /*06a8*/ 	.word	0x000000ff
        /*06ac*/ 	.word	0x00000160
        /*06b0*/ 	.short	0x010a
        /*06b2*/ 	.byte	0x04
	.zero		1


	//   ....[89]....
        /*06b4*/ 	.word	0x000036b0
        /*06b8*/ 	.word	0x00000000
        /*06bc*/ 	.word	0x00000150
        /*06c0*/ 	.short	0x010a
        /*06c2*/ 	.byte	0xff
	.zero		1


	//   ....[90]....
        /*06c4*/ 	.word	0x000037b0
        /*06c8*/ 	.word	0x00000000
        /*06cc*/ 	.word	0x00000000
        /*06d0*/ 	.short	0x0101
        /*06d2*/ 	.byte	0xff
	.zero		1


	//   ....[91]....
        /*06d4*/ 	.word	0x00003840
        /*06d8*/ 	.word	0x000000ff
        /*06dc*/ 	.word	0x00000160
        /*06e0*/ 	.short	0x0106
        /*06e2*/ 	.byte	0x04
	.zero		1


	//   ....[92]....
        /*06e4*/ 	.word	0x00003860
        /*06e8*/ 	.word	0x000000ff
        /*06ec*/ 	.word	0x00000160
        /*06f0*/ 	.short	0x010a
        /*06f2*/ 	.byte	0x04
	.zero		1


	//   ....[93]....
        /*06f4*/ 	.word	0x000038f0
        /*06f8*/ 	.word	0x000000ff
        /*06fc*/ 	.word	0x00000160
        /*0700*/ 	.short	0x0106
        /*0702*/ 	.byte	0x07
	.zero		1


	//   ....[94]....
        /*0704*/ 	.word	0x00003930
        /*0708*/ 	.word	0x00000000
        /*070c*/ 	.word	0x00000160
        /*0710*/ 	.short	0x010a
        /*0712*/ 	.byte	0xff
	.zero		1


	//   ....[95]....
        /*0714*/ 	.word	0x00003b80
        /*0718*/ 	.word	0x000000ff
        /*071c*/ 	.word	0x00000008
        /*0720*/ 	.short	0x010a
        /*0722*/ 	.byte	0x05
	.zero		1


	//   ....[96]....
        /*0724*/ 	.word	0x00003ba0
        /*0728*/ 	.word	0x000000ff
        /*072c*/ 	.word	0x00000008
        /*0730*/ 	.short	0x010a
        /*0732*/ 	.byte	0x05
	.zero		1


	//   ....[97]....
        /*0734*/ 	.word	0x00003d30
        /*0738*/ 	.word	0x000000ff
        /*073c*/ 	.word	0x00000008
        /*0740*/ 	.short	0x010a
        /*0742*/ 	.byte	0x05
	.zero		1


	//   ....[98]....
        /*0744*/ 	.word	0x00003d50
        /*0748*/ 	.word	0x000000ff
        /*074c*/ 	.word	0x00000008
        /*0750*/ 	.short	0x010a
        /*0752*/ 	.byte	0x05
	.zero		1


	//   ....[99]....
        /*0754*/ 	.word	0x00003e10
        /*0758*/ 	.word	0x000000ff
        /*075c*/ 	.word	0x00000000
        /*0760*/ 	.short	0x0101
        /*0762*/ 	.byte	0x04
	.zero		1


	//   ....[100]....
        /*0764*/ 	.word	0x00004110
        /*0768*/ 	.word	0x00000000
        /*076c*/ 	.word	0x00000150
        /*0770*/ 	.short	0x010a
        /*0772*/ 	.byte	0xff
	.zero		1


	//   ....[101]....
        /*0774*/ 	.word	0x000041d0
        /*0778*/ 	.word	0x00000000
        /*077c*/ 	.word	0x00000000
        /*0780*/ 	.short	0x0101
        /*0782*/ 	.byte	0xff
	.zero		1


	//   ....[102]....
        /*0784*/ 	.word	0x00004290
        /*0788*/ 	.word	0x000000ff
        /*078c*/ 	.word	0x00000000
        /*0790*/ 	.short	0x010a
        /*0792*/ 	.byte	0x04
	.zero		1


	//   ....[103]....
        /*0794*/ 	.word	0x000042a0
        /*0798*/ 	.word	0x000000ff
        /*079c*/ 	.word	0x00000190
        /*07a0*/ 	.short	0x010a
        /*07a2*/ 	.byte	0x17
	.zero		1


	//   ....[104]....
        /*07a4*/ 	.word	0x00004350
        /*07a8*/ 	.word	0x000000ff
        /*07ac*/ 	.word	0x00000000
        /*07b0*/ 	.short	0x010a
        /*07b2*/ 	.byte	0x05
	.zero		1


	//   ....[105]....
        /*07b4*/ 	.word	0x00004490
        /*07b8*/ 	.word	0x000000ff
        /*07bc*/ 	.word	0x00000000
        /*07c0*/ 	.short	0x010a
        /*07c2*/ 	.byte	0x04
	.zero		1


	//   ....[106]....
        /*07c4*/ 	.word	0x000046e0
        /*07c8*/ 	.word	0x000000ff
        /*07cc*/ 	.word	0x00000000
        /*07d0*/ 	.short	0x010a
        /*07d2*/ 	.byte	0x04
	.zero		1


	//   ....[107]....
        /*07d4*/ 	.word	0x00004770
        /*07d8*/ 	.word	0x000000ff
        /*07dc*/ 	.word	0x00000000
        /*07e0*/ 	.short	0x010a
        /*07e2*/ 	.byte	0x05
	.zero		1


	//   ....[108]....
        /*07e4*/ 	.word	0x00004800
        /*07e8*/ 	.word	0x000000ff
        /*07ec*/ 	.word	0x00000000
        /*07f0*/ 	.short	0x010a
        /*07f2*/ 	.byte	0x05
	.zero		1


	//   ....[109]....
        /*07f4*/ 	.word	0x000048a0
        /*07f8*/ 	.word	0x00000000
        /*07fc*/ 	.word	0x00000000
        /*0800*/ 	.short	0x010a
        /*0802*/ 	.byte	0xff
	.zero		1


	//   ....[110]....
        /*0804*/ 	.word	0x000048e0
        /*0808*/ 	.word	0x00000000
        /*080c*/ 	.word	0x00000000
        /*0810*/ 	.short	0x010a
        /*0812*/ 	.byte	0xff
	.zero		1


	//   ....[111]....
        /*0814*/ 	.word	0x00004950
        /*0818*/ 	.word	0x000000ff
        /*081c*/ 	.word	0x00000000
        /*0820*/ 	.short	0x0101
        /*0822*/ 	.byte	0x04
	.zero		1


	//   ....[112]....
        /*0824*/ 	.word	0x00004990
        /*0828*/ 	.word	0x000000ff
        /*082c*/ 	.word	0x000001d0
        /*0830*/ 	.short	0x010a
        /*0832*/ 	.byte	0x11
	.zero		1


	//   ....[113]....
        /*0834*/ 	.word	0x000049e0
        /*0838*/ 	.word	0x000000ff
        /*083c*/ 	.word	0x00000000
        /*0840*/ 	.short	0x0101
        /*0842*/ 	.byte	0x04
	.zero		1


	//   ....[114]....
        /*0844*/ 	.word	0x00004f00
        /*0848*/ 	.word	0x00000008
        /*084c*/ 	.word	0x00000150
        /*0850*/ 	.short	0x010a
        /*0852*/ 	.byte	0xff
	.zero		1


	//   ....[115]....
        /*0854*/ 	.word	0x00005070
        /*0858*/ 	.word	0x00000000
        /*085c*/ 	.word	0x00000000
        /*0860*/ 	.short	0x0101
        /*0862*/ 	.byte	0xff
	.zero		1


	//   ....[116]....
        /*0864*/ 	.word	0x00005550
        /*0868*/ 	.word	0x000000ff
        /*086c*/ 	.word	0x00000148
        /*0870*/ 	.short	0x010a
        /*0872*/ 	.byte	0x15
	.zero		1


	//   ....[117]....
        /*0874*/ 	.word	0x000056e0
        /*0878*/ 	.word	0x000000ff
        /*087c*/ 	.word	0x00000120
        /*0880*/ 	.short	0x010a
        /*0882*/ 	.byte	0x15
	.zero		1


	//   ....[118]....
        /*0884*/ 	.word	0x000058b0
        /*0888*/ 	.word	0x000000ff
        /*088c*/ 	.word	0x00000100
        /*0890*/ 	.short	0x010b
        /*0892*/ 	.byte	0x15
	.zero		1


	//   ....[119]....
        /*0894*/ 	.word	0x000058c0
        /*0898*/ 	.word	0x000000ff
        /*089c*/ 	.word	0x00000000
        /*08a0*/ 	.short	0x0101
        /*08a2*/ 	.byte	0x35
	.zero		1


	//   ....[120]....
        /*08a4*/ 	.word	0x000058d0
        /*08a8*/ 	.word	0x000000ff
        /*08ac*/ 	.word	0x00000128
        /*08b0*/ 	.short	0x010a
        /*08b2*/ 	.byte	0x15
	.zero		1


	//   ....[121]....
        /*08b4*/ 	.word	0x00005a80
        /*08b8*/ 	.word	0x000000ff
        /*08bc*/ 	.word	0x00000108
        /*08c0*/ 	.short	0x010b
        /*08c2*/ 	.byte	0x15
	.zero		1


	//   ....[122]....
        /*08c4*/ 	.word	0x00005a90
        /*08c8*/ 	.word	0x000000ff
        /*08cc*/ 	.word	0x00000000
        /*08d0*/ 	.short	0x0101
        /*08d2*/ 	.byte	0x34
	.zero		1


	//   ....[123]....
        /*08d4*/ 	.word	0x00005aa0
        /*08d8*/ 	.word	0x000000ff
        /*08dc*/ 	.word	0x00000130
        /*08e0*/ 	.short	0x010a
        /*08e2*/ 	.byte	0x15
	.zero		1


	//   ....[124]....
        /*08e4*/ 	.word	0x00005c70
        /*08e8*/ 	.word	0x000000ff
        /*08ec*/ 	.word	0x00000110
        /*08f0*/ 	.short	0x010b
        /*08f2*/ 	.byte	0x15
	.zero		1


	//   ....[125]....
        /*08f4*/ 	.word	0x00005c80
        /*08f8*/ 	.word	0x000000ff
        /*08fc*/ 	.word	0x00000000
        /*0900*/ 	.short	0x0101
        /*0902*/ 	.byte	0x2f
	.zero		1


	//   ....[126]....
        /*0904*/ 	.word	0x00005c90
        /*0908*/ 	.word	0x000000ff
        /*090c*/ 	.word	0x00000138
        /*0910*/ 	.short	0x010a
        /*0912*/ 	.byte	0x15
	.zero		1


	//   ....[127]....
        /*0914*/ 	.word	0x00005ef0
        /*0918*/ 	.word	0x000000ff
        /*091c*/ 	.word	0x00000118
        /*0920*/ 	.short	0x010b
        /*0922*/ 	.byte	0x15
	.zero		1


	//   ....[128]....
        /*0924*/ 	.word	0x00005f00
        /*0928*/ 	.word	0x000000ff
        /*092c*/ 	.word	0x00000000
        /*0930*/ 	.short	0x0101
        /*0932*/ 	.byte	0x2e
	.zero		1


	//   ....[129]....
        /*0934*/ 	.word	0x00005f30
        /*0938*/ 	.word	0x000000ff
        /*093c*/ 	.word	0x00000120
        /*0940*/ 	.short	0x010a
        /*0942*/ 	.byte	0x15
	.zero		1


	//   ....[130]....
        /*0944*/ 	.word	0x00005f50
        /*0948*/ 	.word	0x000000ff
        /*094c*/ 	.word	0x00000128
        /*0950*/ 	.short	0x010a
        /*0952*/ 	.byte	0x15
	.zero		1


	//   ....[131]....
        /*0954*/ 	.word	0x00005f70
        /*0958*/ 	.word	0x000000ff
        /*095c*/ 	.word	0x00000130
        /*0960*/ 	.short	0x010a
        /*0962*/ 	.byte	0x15
	.zero		1


	//   ....[132]....
        /*0964*/ 	.word	0x00005fb0
        /*0968*/ 	.word	0x00000000
        /*096c*/ 	.word	0x00000138
        /*0970*/ 	.short	0x010a
        /*0972*/ 	.byte	0xff
	.zero		1


	//   ....[133]....
        /*0974*/ 	.word	0x00006310
        /*0978*/ 	.word	0x00000003
        /*097c*/ 	.word	0x00000150
        /*0980*/ 	.short	0x010a
        /*0982*/ 	.byte	0xff
	.zero		1


	//   ....[134]....
        /*0984*/ 	.word	0x00006490
        /*0988*/ 	.word	0x00000000
        /*098c*/ 	.word	0x00000000
        /*0990*/ 	.short	0x0101
        /*0992*/ 	.byte	0xff
	.zero		1


	//   ....[135]....
        /*0994*/ 	.word	0x00006fd0
        /*0998*/ 	.word	0x000000ff
        /*099c*/ 	.word	0x00000100
        /*09a0*/ 	.short	0x010a
        /*09a2*/ 	.byte	0x2b
	.zero		1


	//   ....[136]....
        /*09a4*/ 	.word	0x00007010
        /*09a8*/ 	.word	0x00000062
        /*09ac*/ 	.word	0x00000170
        /*09b0*/ 	.short	0x010a
        /*09b2*/ 	.byte	0xff
	.zero		1


	//   ....[137]....
        /*09b4*/ 	.word	0x00007100
        /*09b8*/ 	.word	0x000000ff
        /*09bc*/ 	.word	0x00000100
        /*09c0*/ 	.short	0x010a
        /*09c2*/ 	.byte	0x2b
	.zero		1


	//   ....[138]....
        /*09c4*/ 	.word	0x000071f0
        /*09c8*/ 	.word	0x00000062
        /*09cc*/ 	.word	0x00000170
        /*09d0*/ 	.short	0x010a
        /*09d2*/ 	.byte	0xff
	.zero		1


	//   ....[139]....
        /*09d4*/ 	.word	0x00007d10
        /*09d8*/ 	.word	0x00000000
        /*09dc*/ 	.word	0x00000000
        /*09e0*/ 	.short	0x0101
        /*09e2*/ 	.byte	0xff
	.zero		1


	//   ....[140]....
        /*09e4*/ 	.word	0x00007d20
        /*09e8*/ 	.word	0x00000003
        /*09ec*/ 	.word	0x00000100
        /*09f0*/ 	.short	0x010a
        /*09f2*/ 	.byte	0xff
	.zero		1


	//   ....[141]....
        /*09f4*/ 	.word	0x00007e00
        /*09f8*/ 	.word	0x00000003
        /*09fc*/ 	.word	0x00000100
        /*0a00*/ 	.short	0x010a
        /*0a02*/ 	.byte	0xff
	.zero		1


	//   ....[142]....
        /*0a04*/ 	.word	0x000089c0
        /*0a08*/ 	.word	0x00000068
        /*0a0c*/ 	.word	0x00000000
        /*0a10*/ 	.short	0x0101
        /*0a12*/ 	.byte	0xff
	.zero		1


	//   ....[143]....
        /*0a14*/ 	.word	0x000089e0
        /*0a18*/ 	.word	0x0000003e
        /*0a1c*/ 	.word	0x00000100
        /*0a20*/ 	.short	0x010a
        /*0a22*/ 	.byte	0xff
	.zero		1


	//   ....[144]....
        /*0a24*/ 	.word	0x00008ab0
        /*0a28*/ 	.word	0x0000003e
        /*0a2c*/ 	.word	0x00000100
        /*0a30*/ 	.short	0x010a
        /*0a32*/ 	.byte	0xff
	.zero		1


	//   ....[145]....
        /*0a34*/ 	.word	0x00009660
        /*0a38*/ 	.word	0x0000003e
        /*0a3c*/ 	.word	0x00000000
        /*0a40*/ 	.short	0x0101
        /*0a42*/ 	.byte	0xff
	.zero		1


	//   ....[146]....
        /*0a44*/ 	.word	0x00009680
        /*0a48*/ 	.word	0x0000003d
        /*0a4c*/ 	.word	0x00000100
        /*0a50*/ 	.short	0x010a
        /*0a52*/ 	.byte	0xff
	.zero		1


	//   ....[147]....
        /*0a54*/ 	.word	0x00009750
        /*0a58*/ 	.word	0x0000003d
        /*0a5c*/ 	.word	0x00000100
        /*0a60*/ 	.short	0x010a
        /*0a62*/ 	.byte	0xff
	.zero		1


	//   ....[148]....
        /*0a64*/ 	.word	0x00009b40
        /*0a68*/ 	.word	0x00000062
        /*0a6c*/ 	.word	0x00000000
        /*0a70*/ 	.short	0x0101
        /*0a72*/ 	.byte	0xff
	.zero		1


	//   ....[149]....
        /*0a74*/ 	.word	0x0000a350
        /*0a78*/ 	.word	0x00000002
        /*0a7c*/ 	.word	0x00000000
        /*0a80*/ 	.short	0x0101
        /*0a82*/ 	.byte	0xff
	.zero		1


	//   ....[150]....
        /*0a84*/ 	.word	0x0000a600
        /*0a88*/ 	.word	0x000000ff
        /*0a8c*/ 	.word	0x00000000
        /*0a90*/ 	.short	0x0101
        /*0a92*/ 	.byte	0x04
	.zero		1


	//   ....[151]....
        /*0a94*/ 	.word	0x0000a620
        /*0a98*/ 	.word	0x00000000
        /*0a9c*/ 	.word	0x000001c0
        /*0aa0*/ 	.short	0x010a
        /*0aa2*/ 	.byte	0xff
	.zero		1


	//   ....[152]....
        /*0aa4*/ 	.word	0x0000a680
        /*0aa8*/ 	.word	0x00000000
        /*0aac*/ 	.word	0x00000080
        /*0ab0*/ 	.short	0x010a
        /*0ab2*/ 	.byte	0xff
	.zero		1


	//   ....[153]....
        /*0ab4*/ 	.word	0x0000a6e0
        /*0ab8*/ 	.word	0x00000000
        /*0abc*/ 	.word	0x00000080
        /*0ac0*/ 	.short	0x010a
        /*0ac2*/ 	.byte	0xff
	.zero		1


	//   ....[154]....
        /*0ac4*/ 	.word	0x0000a730
        /*0ac8*/ 	.word	0x00000003
        /*0acc*/ 	.word	0x00000150
        /*0ad0*/ 	.short	0x010a
        /*0ad2*/ 	.byte	0xff
	.zero		1


	//   ....[155]....
        /*0ad4*/ 	.word	0x0000a790
        /*0ad8*/ 	.word	0x00000000
        /*0adc*/ 	.word	0x00000000
        /*0ae0*/ 	.short	0x010a
        /*0ae2*/ 	.byte	0xff
	.zero		1


	//   ....[156]....
        /*0ae4*/ 	.word	0x0000a7f0
        /*0ae8*/ 	.word	0x00000000
        /*0aec*/ 	.word	0x00000000
        /*0af0*/ 	.short	0x010a
        /*0af2*/ 	.byte	0xff
	.zero		1


	//   ....[157]....
        /*0af4*/ 	.word	0x0000a850
        /*0af8*/ 	.word	0x00000000
        /*0afc*/ 	.word	0x00000000
        /*0b00*/ 	.short	0x010a
        /*0b02*/ 	.byte	0xff
	.zero		1


	//   ....[158]....
        /*0b04*/ 	.word	0x0000a8b0
        /*0b08*/ 	.word	0x00000000
        /*0b0c*/ 	.word	0x00000000
        /*0b10*/ 	.short	0x010a
        /*0b12*/ 	.byte	0xff
	.zero		1


	//   ....[159]....
        /*0b14*/ 	.word	0x0000a910
        /*0b18*/ 	.word	0x00000000
        /*0b1c*/ 	.word	0x00000000
        /*0b20*/ 	.short	0x010a
        /*0b22*/ 	.byte	0xff
	.zero		1


	//   ....[160]....
        /*0b24*/ 	.word	0x0000a970
        /*0b28*/ 	.word	0x00000000
        /*0b2c*/ 	.word	0x00000000
        /*0b30*/ 	.short	0x010a
        /*0b32*/ 	.byte	0xff
	.zero		1


	//   ....[161]....
        /*0b34*/ 	.word	0x0000a9d0
        /*0b38*/ 	.word	0x00000000
        /*0b3c*/ 	.word	0x00000000
        /*0b40*/ 	.short	0x010a
        /*0b42*/ 	.byte	0xff
	.zero		1


	//   ....[162]....
        /*0b44*/ 	.word	0x0000aa30
        /*0b48*/ 	.word	0x00000000
        /*0b4c*/ 	.word	0x00000000
        /*0b50*/ 	.short	0x010a
        /*0b52*/ 	.byte	0xff
	.zero		1


	//   ....[163]....
        /*0b54*/ 	.word	0x0000aa90
        /*0b58*/ 	.word	0x00000000
        /*0b5c*/ 	.word	0x00000000
        /*0b60*/ 	.short	0x010a
        /*0b62*/ 	.byte	0xff
	.zero		1


	//   ....[164]....
        /*0b64*/ 	.word	0x0000aaf0
        /*0b68*/ 	.word	0x00000000
        /*0b6c*/ 	.word	0x00000000
        /*0b70*/ 	.short	0x010a
        /*0b72*/ 	.byte	0xff
	.zero		1


	//   ....[165]....
        /*0b74*/ 	.word	0x0000ab50
        /*0b78*/ 	.word	0x00000000
        /*0b7c*/ 	.word	0x00000000
        /*0b80*/ 	.short	0x010a
        /*0b82*/ 	.byte	0xff
	.zero		1


	//   ....[166]....
        /*0b84*/ 	.word	0x0000abb0
        /*0b88*/ 	.word	0x00000000
        /*0b8c*/ 	.word	0x00000000
        /*0b90*/ 	.short	0x010a
        /*0b92*/ 	.byte	0xff
	.zero		1


	//   ....[167]....
        /*0b94*/ 	.word	0x0000ac10
        /*0b98*/ 	.word	0x00000000
        /*0b9c*/ 	.word	0x00000000
        /*0ba0*/ 	.short	0x010a
        /*0ba2*/ 	.byte	0xff
	.zero		1


	//   ....[168]....
        /*0ba4*/ 	.word	0x0000ac70
        /*0ba8*/ 	.word	0x00000000
        /*0bac*/ 	.word	0x00000000
        /*0bb0*/ 	.short	0x010a
        /*0bb2*/ 	.byte	0xff
	.zero		1


	//   ....[169]....
        /*0bb4*/ 	.word	0x0000acd0
        /*0bb8*/ 	.word	0x00000000
        /*0bbc*/ 	.word	0x00000000
        /*0bc0*/ 	.short	0x010a
        /*0bc2*/ 	.byte	0xff
	.zero		1


	//   ....[170]....
        /*0bc4*/ 	.word	0x0000ad20
        /*0bc8*/ 	.word	0x00000000
        /*0bcc*/ 	.word	0x000001b0
        /*0bd0*/ 	.short	0x010a
        /*0bd2*/ 	.byte	0xff
	.zero		1


	//   ....[171]....
        /*0bd4*/ 	.word	0x0000ad80
        /*0bd8*/ 	.word	0x00000000
        /*0bdc*/ 	.word	0x00000160
        /*0be0*/ 	.short	0x010a
        /*0be2*/ 	.byte	0xff
	.zero		1


	//   ....[172]....
        /*0be4*/ 	.word	0x0000add0
        /*0be8*/ 	.word	0x00000000
        /*0bec*/ 	.word	0x00000150
        /*0bf0*/ 	.short	0x010a
        /*0bf2*/ 	.byte	0xff
	.zero		1


	//   ....[173]....
        /*0bf4*/ 	.word	0x0000ae30
        /*0bf8*/ 	.word	0x00000000
        /*0bfc*/ 	.word	0x00000160
        /*0c00*/ 	.short	0x010a
        /*0c02*/ 	.byte	0xff
	.zero		1


	//   ....[174]....
        /*0c04*/ 	.word	0x0000ae90
        /*0c08*/ 	.word	0x00000005
        /*0c0c*/ 	.word	0x00000008
        /*0c10*/ 	.short	0x010a
        /*0c12*/ 	.byte	0xff
	.zero		1


	//   ....[175]....
        /*0c14*/ 	.word	0x0000af80
        /*0c18*/ 	.word	0x00000003
        /*0c1c*/ 	.word	0x00000008
        /*0c20*/ 	.short	0x010a
        /*0c22*/ 	.byte	0xff
	.zero		1


	//   ....[176]....
        /*0c24*/ 	.word	0x0000afd0
        /*0c28*/ 	.word	0x00000000
        /*0c2c*/ 	.word	0x00000150
        /*0c30*/ 	.short	0x010a
        /*0c32*/ 	.byte	0xff
	.zero		1


	//   ....[177]....
        /*0c34*/ 	.word	0x0000b030
        /*0c38*/ 	.word	0x00000000
        /*0c3c*/ 	.word	0x00000190
        /*0c40*/ 	.short	0x010a
        /*0c42*/ 	.byte	0xff
	.zero		1


	//   ....[178]....
        /*0c44*/ 	.word	0x0000b090
        /*0c48*/ 	.word	0x00000000
        /*0c4c*/ 	.word	0x00000000
        /*0c50*/ 	.short	0x010a
        /*0c52*/ 	.byte	0xff
	.zero		1


	//   ....[179]....
        /*0c54*/ 	.word	0x0000b0f0
        /*0c58*/ 	.word	0x00000000
        /*0c5c*/ 	.word	0x00000000
        /*0c60*/ 	.short	0x010a
        /*0c62*/ 	.byte	0xff
	.zero		1


	//   ....[180]....
        /*0c64*/ 	.word	0x0000b150
        /*0c68*/ 	.word	0x00000000
        /*0c6c*/ 	.word	0x00000000
        /*0c70*/ 	.short	0x010a
        /*0c72*/ 	.byte	0xff
	.zero		1


	//   ....[181]....
        /*0c74*/ 	.word	0x0000b1b0
        /*0c78*/ 	.word	0x00000000
        /*0c7c*/ 	.word	0x00000000
        /*0c80*/ 	.short	0x010a
        /*0c82*/ 	.byte	0xff
	.zero		1


	//   ....[182]....
        /*0c84*/ 	.word	0x0000b210
        /*0c88*/ 	.word	0x00000000
        /*0c8c*/ 	.word	0x000001d0
        /*0c90*/ 	.short	0x010a
        /*0c92*/ 	.byte	0xff
	.zero		1


	//   ....[183]....
        /*0c94*/ 	.word	0x0000b260
        /*0c98*/ 	.word	0x00000008
        /*0c9c*/ 	.word	0x00000150
        /*0ca0*/ 	.short	0x010a
        /*0ca2*/ 	.byte	0xff
	.zero		1


	//   ....[184]....
        /*0ca4*/ 	.word	0x0000b2c0
        /*0ca8*/ 	.word	0x00000000
        /*0cac*/ 	.word	0x00000148
        /*0cb0*/ 	.short	0x010a
        /*0cb2*/ 	.byte	0xff
	.zero		1


	//   ....[185]....
        /*0cb4*/ 	.word	0x0000b320
        /*0cb8*/ 	.word	0x00000005
        /*0cbc*/ 	.word	0x00000120
        /*0cc0*/ 	.short	0x010a
        /*0cc2*/ 	.byte	0xff
	.zero		1


	//   ....[186]....
        /*0cc4*/ 	.word	0x0000b380
        /*0cc8*/ 	.word	0x00000005
        /*0ccc*/ 	.word	0x00000128
        /*0cd0*/ 	.short	0x010a
        /*0cd2*/ 	.byte	0xff
	.zero		1


	//   ....[187]....
        /*0cd4*/ 	.word	0x0000b3e0
        /*0cd8*/ 	.word	0x00000005
        /*0cdc*/ 	.word	0x00000130
        /*0ce0*/ 	.short	0x010a
        /*0ce2*/ 	.byte	0xff
	.zero		1


	//   ....[188]....
        /*0ce4*/ 	.word	0x0000b440
        /*0ce8*/ 	.word	0x00000005
        /*0cec*/ 	.word	0x00000138
        /*0cf0*/ 	.short	0x010a
        /*0cf2*/ 	.byte	0xff
	.zero		1


	//   ....[189]....
        /*0cf4*/ 	.word	0x0000b4a0
        /*0cf8*/ 	.word	0x00000000
        /*0cfc*/ 	.word	0x00000120
        /*0d00*/ 	.short	0x010a
        /*0d02*/ 	.byte	0xff
	.zero		1


	//   ....[190]....
        /*0d04*/ 	.word	0x0000b500
        /*0d08*/ 	.word	0x00000000
        /*0d0c*/ 	.word	0x00000128
        /*0d10*/ 	.short	0x010a
        /*0d12*/ 	.byte	0xff
	.zero		1


	//   ....[191]....
        /*0d14*/ 	.word	0x0000b560
        /*0d18*/ 	.word	0x00000000
        /*0d1c*/ 	.word	0x00000130
        /*0d20*/ 	.short	0x010a
        /*0d22*/ 	.byte	0xff
	.zero		1


	//   ....[192]....
        /*0d24*/ 	.word	0x0000b5b0
        /*0d28*/ 	.word	0x00000003
        /*0d2c*/ 	.word	0x00000150
        /*0d30*/ 	.short	0x010a
        /*0d32*/ 	.byte	0xff
	.zero		1


	//   ....[193]....
        /*0d34*/ 	.word	0x0000b610
        /*0d38*/ 	.word	0x00000000
        /*0d3c*/ 	.word	0x00000100
        /*0d40*/ 	.short	0x010a
        /*0d42*/ 	.byte	0xff
	.zero		1


	//   ....[194]....
        /*0d44*/ 	.word	0x0000b660
        /*0d48*/ 	.word	0x00000062
        /*0d4c*/ 	.word	0x00000170
        /*0d50*/ 	.short	0x010a
        /*0d52*/ 	.byte	0xff
	.zero		1


	//   ....[195]....
        /*0d54*/ 	.word	0x0000b6b0
        /*0d58*/ 	.word	0x00000003
        /*0d5c*/ 	.word	0x00000100
        /*0d60*/ 	.short	0x010a
        /*0d62*/ 	.byte	0xff
	.zero		1


	//   ....[196]....
        /*0d64*/ 	.word	0x0000b700
        /*0d68*/ 	.word	0x0000003e
        /*0d6c*/ 	.word	0x00000100
        /*0d70*/ 	.short	0x010a
        /*0d72*/ 	.byte	0xff
	.zero		1


	//   ....[197]....
        /*0d74*/ 	.word	0x0000b750
        /*0d78*/ 	.word	0x0000003d
        /*0d7c*/ 	.word	0x00000100
        /*0d80*/ 	.short	0x010a
        /*0d82*/ 	.byte	0xff
	.zero		1


	//----- nvinfo : EIATTR_NUM_MBARRIERS
	.align		4
.L_47:
        /*0d84*/ 	.byte	0x03, 0x38
        /*0d86*/ 	.short	0x003b


	//----- nvinfo : EIATTR_EXIT_INSTR_OFFSETS
	.align		4
        /*0d88*/ 	.byte	0x04, 0x1c
        /*0d8a*/ 	.short	(.L_49 - .L_48)


	//   ....[0]....
.L_48:
        /*0d8c*/ 	.word	0x000033f0


	//   ....[1]....
        /*0d90*/ 	.word	0x00003900


	//   ....[2]....
        /*0d94*/ 	.word	0x00003960


	//   ....[3]....
        /*0d98*/ 	.word	0x00004c10


	//   ....[4]....
        /*0d9c*/ 	.word	0x00005fe0


	//   ....[5]....
        /*0da0*/ 	.word	0x00006020


	//   ....[6]....
        /*0da4*/ 	.word	0x0000a4e0


	//   ....[7]....
        /*0da8*/ 	.word	0x0000a560


	//   ....[8]....
        /*0dac*/ 	.word	0x0000a590


	//   ....[9]....
        /*0db0*/ 	.word	0x0000a610


	//----- nvinfo : EIATTR_MAX_THREADS
	.align		4
.L_49:
        /*0db4*/ 	.byte	0x04, 0x05
        /*0db6*/ 	.short	(.L_51 - .L_50)
.L_50:
        /*0db8*/ 	.word	0x00000100
        /*0dbc*/ 	.word	0x00000001
        /*0dc0*/ 	.word	0x00000001


	//----- nvinfo : EIATTR_CRS_STACK_SIZE
	.align		4
.L_51:
        /*0dc4*/ 	.byte	0x04, 0x1e
        /*0dc6*/ 	.short	(.L_53 - .L_52)
.L_52:
        /*0dc8*/ 	.word	0x00000000


	//----- nvinfo : EIATTR_CBANK_PARAM_SIZE
	.align		4
.L_53:
        /*0dcc*/ 	.byte	0x03, 0x19
        /*0dce*/ 	.short	0x0800


	//----- nvinfo : EIATTR_PARAM_CBANK
	.align		4
        /*0dd0*/ 	.byte	0x04, 0x0a
        /*0dd2*/ 	.short	(.L_55 - .L_54)
	.align		4
.L_54:
        /*0dd4*/ 	.word	index@(.nv.constant0._ZN7cutlass13device_kernelINS_4gemm6kernel13GemmUniversalIN4cute5tupleIJiiiiEEENS1_10collective13CollectiveMmaINS1_35MainloopSm100TmaUmmaWarpSpecializedILi16ELi2ELi4ENS5_IJNS4_1CILi4EEENSA_ILi1EEESC_EEEEENS5_IJNSA_ILi128EEENSA_ILi256EEENSA_ILi32EEEEEENS_10bfloat16_tENS5_IJlSC_lEEESJ_SK_NS4_8TiledMMAINS4_8MMA_AtomIJNS4_26SM100_MMA_F16BF16_2x1SM_SSISJ_SJ_fLi128ELi256ELNS4_4UMMA5MajorE0ELSP_0ELNSO_7ScaleInE0ELSQ_0EEEEEENS4_6LayoutINS5_IJSC_SC_SC_EEENS5_IJNSA_ILi0EEESV_SV_EEEEENS5_IJNS4_10UnderscoreESY_SY_EEEEENS4_18SM100_TMA_2SM_LOADENS4_14ComposedLayoutINS4_7SwizzleILi2ELi4ELi3EEENS4_18smem_ptr_flag_bitsILi16EEENST_INS5_IJNSA_ILi8EEESH_EEENS5_IJSH_SC_EEEEEEEvNS4_8identityENS4_28SM100_TMA_2SM_LOAD_MULTICASTES1B_vS1C_EENS_8epilogue10collective18CollectiveEpilogueINS1F_23Sm100TmaWarpSpecializedILi4ELi2ELi32ELb1ELb0EEEJNS5_IJNSA_ILi64EEESG_SH_EEENS5_IJNST_IS1K_SC_EENST_INS5_IJSH_NSA_ILi2EEEEEENS5_IJSC_SF_EEEEEEEESJ_SK_SJ_SK_NS1F_6fusion15FusionCallbacksIS1J_NS1S_17LinearCombinationISJ_fSJ_fLNS_15FloatRoundStyleE2EEES1L_S1R_JEEENS4_5SM1004TMEM4LOAD26SM100_TMEM_LOAD_32dp32b32xENS4_13SM90_TMA_LOADES1B_NS4_39AutoVectorizingCopyWithAssumedAlignmentILi128EEENS4_14SM90_TMA_STOREES1B_S24_S24_EEEvvEEEEvNT_6ParamsE)
        /*0dd8*/ 	.short	0x0380
        /*0dda*/ 	.short	0x0800


	//----- nvinfo : EIATTR_SW_WAR
	.align		4
.L_55:
        /*0ddc*/ 	.byte	0x04, 0x36
        /*0dde*/ 	.short	(.L_57 - .L_56)
.L_56:
        /*0de0*/ 	.word	0x00000008
.L_57:


//--------------------- .nv.callgraph             --------------------------
	.section	.nv.callgraph,"",@"SHT_CUDA_CALLGRAPH"
	.align	4
	.sectionentsize	8
	.align		4
        /*0000*/ 	.word	0x00000000
	.align		4
        /*0004*/ 	.word	0xffffffff
	.align		4
        /*0008*/ 	.word	index@(_ZN7cutlass13device_kernelINS_4gemm6kernel13GemmUniversalIN4cute5tupleIJiiiiEEENS1_10collective13CollectiveMmaINS1_35MainloopSm100TmaUmmaWarpSpecializedILi16ELi2ELi4ENS5_IJNS4_1CILi4EEENSA_ILi1EEESC_EEEEENS5_IJNSA_ILi128EEENSA_ILi256EEENSA_ILi32EEEEEENS_10bfloat16_tENS5_IJlSC_lEEESJ_SK_NS4_8TiledMMAINS4_8MMA_AtomIJNS4_26SM100_MMA_F16BF16_2x1SM_SSISJ_SJ_fLi128ELi256ELNS4_4UMMA5MajorE0ELSP_0ELNSO_7ScaleInE0ELSQ_0EEEEEENS4_6LayoutINS5_IJSC_SC_SC_EEENS5_IJNSA_ILi0EEESV_SV_EEEEENS5_IJNS4_10UnderscoreESY_SY_EEEEENS4_18SM100_TMA_2SM_LOADENS4_14ComposedLayoutINS4_7SwizzleILi2ELi4ELi3EEENS4_18smem_ptr_flag_bitsILi16EEENST_INS5_IJNSA_ILi8EEESH_EEENS5_IJSH_SC_EEEEEEEvNS4_8identityENS4_28SM100_TMA_2SM_LOAD_MULTICASTES1B_vS1C_EENS_8epilogue10collective18CollectiveEpilogueINS1F_23Sm100TmaWarpSpecializedILi4ELi2ELi32ELb1ELb0EEEJNS5_IJNSA_ILi64EEESG_SH_EEENS5_IJNST_IS1K_SC_EENST_INS5_IJSH_NSA_ILi2EEEEEENS5_IJSC_SF_EEEEEEEESJ_SK_SJ_SK_NS1F_6fusion15FusionCallbacksIS1J_NS1S_17LinearCombinationISJ_fSJ_fLNS_15FloatRoundStyleE2EEES1L_S1R_JEEENS4_5SM1004TMEM4LOAD26SM100_TMEM_LOAD_32dp32b32xENS4_13SM90_TMA_LOADES1B_NS4_39AutoVectorizingCopyWithAssumedAlignmentILi128EEENS4_14SM90_TMA_STOREES1B_S24_S24_EEEvvEEEEvNT_6ParamsE)
	.align		4
        /*000c*/ 	.word	index@(__assertfail)
	.align		4
        /*0010*/ 	.word	0x00000000
	.align		4
        /*0014*/ 	.word	0xfffffffe
	.align		4
        /*0018*/ 	.word	0x00000000
	.align		4
        /*001c*/ 	.word	0xfffffffd
	.align		4
        /*0020*/ 	.word	0x00000000
	.align		4
        /*0024*/ 	.word	0xfffffffc


//--------------------- .nv.constant4             --------------------------
	.section	.nv.constant4,"a",@progbits
	.align	8
	.align		8
.nv.constant4:
        /*0000*/ 	.dword	__assertfail
	.align		8
        /*0008*/ 	.dword	__unnamed_1
	.align		8
        /*0010*/ 	.dword	__unnamed_2
	.align		8
        /*0018*/ 	.dword	_ZN40_INTERNAL_986d7e30_4_k_cu_9f691de9_215234cuda3std3__45__cpo5beginE
	.align		8
        /*0020*/ 	.dword	_ZN40_INTERNAL_986d7e30_4_k_cu_9f691de9_215234cuda3std3__45__cpo3endE
	.align		8
        /*0028*/ 	.dword	_ZN40_INTERNAL_986d7e30_4_k_cu_9f691de9_215234cuda3std3__45__cpo6cbeginE
	.align		8
        /*0030*/ 	.dword	_ZN40_INTERNAL_986d7e30_4_k_cu_9f691de9_215234cuda3std3__45__cpo4cendE
	.align		8
        /*0038*/ 	.dword	_ZN40_INTERNAL_986d7e30_4_k_cu_9f691de9_215234cuda3std3__442_GLOBAL__N__986d7e30_4_k_cu_9f691de9_215236ignoreE
	.align		8
        /*0040*/ 	.dword	_ZN40_INTERNAL_986d7e30_4_k_cu_9f691de9_215234cuda3std3__419piecewise_constructE
	.align		8
        /*0048*/ 	.dword	_ZN40_INTERNAL_986d7e30_4_k_cu_9f691de9_215234cuda3std3__48in_placeE
	.align		8
        /*0050*/ 	.dword	_ZN40_INTERNAL_986d7e30_4_k_cu_9f691de9_215234cuda3std6ranges3__45__cpo4swapE
	.align		8
        /*0058*/ 	.dword	_ZN40_INTERNAL_986d7e30_4_k_cu_9f691de9_215234cuda3std6ranges3__45__cpo9iter_moveE
	.align		8
        /*0060*/ 	.dword	_ZN40_INTERNAL_986d7e30_4_k_cu_9f691de9_215234cute7productE
	.align		8
        /*0068*/ 	.dword	_ZN40_INTERNAL_986d7e30_4_k_cu_9f691de9_215234cute1_E
	.align		8
        /*0070*/ 	.dword	$str$25
	.align		8
        /*0078*/ 	.dword	$str$26
	.align		8
        /*0080*/ 	.dword	$str$27
	.align		8
        /*0088*/ 	.dword	$str$28


//--------------------- .text._ZN7cutlass13device_kernelINS_4gemm6kernel13GemmUniversalIN4cute5tupleIJiiiiEEENS1_10collective13CollectiveMmaINS1_35MainloopSm100TmaUmmaWarpSpecializedILi16ELi2ELi4ENS5_IJNS4_1CILi4EEENSA_ILi1EEESC_EEEEENS5_IJNSA_ILi128EEENSA_ILi256EEENSA_ILi32EEEEEENS_10bfloat16_tENS5_IJlSC_lEEESJ_SK_NS4_8TiledMMAINS4_8MMA_AtomIJNS4_26SM100_MMA_F16BF16_2x1SM_SSISJ_SJ_fLi128ELi256ELNS4_4UMMA5MajorE0ELSP_0ELNSO_7ScaleInE0ELSQ_0EEEEEENS4_6LayoutINS5_IJSC_SC_SC_EEENS5_IJNSA_ILi0EEESV_SV_EEEEENS5_IJNS4_10UnderscoreESY_SY_EEEEENS4_18SM100_TMA_2SM_LOADENS4_14ComposedLayoutINS4_7SwizzleILi2ELi4ELi3EEENS4_18smem_ptr_flag_bitsILi16EEENST_INS5_IJNSA_ILi8EEESH_EEENS5_IJSH_SC_EEEEEEEvNS4_8identityENS4_28SM100_TMA_2SM_LOAD_MULTICASTES1B_vS1C_EENS_8epilogue10collective18CollectiveEpilogueINS1F_23Sm100TmaWarpSpecializedILi4ELi2ELi32ELb1ELb0EEEJNS5_IJNSA_ILi64EEESG_SH_EEENS5_IJNST_IS1K_SC_EENST_INS5_IJSH_NSA_ILi2EEEEEENS5_IJSC_SF_EEEEEEEESJ_SK_SJ_SK_NS1F_6fusion15FusionCallbacksIS1J_NS1S_17LinearCombinationISJ_fSJ_fLNS_15FloatRoundStyleE2EEES1L_S1R_JEEENS4_5SM1004TMEM4LOAD26SM100_TMEM_LOAD_32dp32b32xENS4_13SM90_TMA_LOADES1B_NS4_39AutoVectorizingCopyWithAssumedAlignmentILi128EEENS4_14SM90_TMA_STOREES1B_S24_S24_EEEvvEEEEvNT_6ParamsE --------------------------
	.section	.text._ZN7cutlass13device_kernelINS_4gemm6kernel13GemmUniversalIN4cute5tupleIJiiiiEEENS1_10collective13CollectiveMmaINS1_35MainloopSm100TmaUmmaWarpSpecializedILi16ELi2ELi4ENS5_IJNS4_1CILi4EEENSA_ILi1EEESC_EEEEENS5_IJNSA_ILi128EEENSA_ILi256EEENSA_ILi32EEEEEENS_10bfloat16_tENS5_IJlSC_lEEESJ_SK_NS4_8TiledMMAINS4_8MMA_AtomIJNS4_26SM100_MMA_F16BF16_2x1SM_SSISJ_SJ_fLi128ELi256ELNS4_4UMMA5MajorE0ELSP_0ELNSO_7ScaleInE0ELSQ_0EEEEEENS4_6LayoutINS5_IJSC_SC_SC_EEENS5_IJNSA_ILi0EEESV_SV_EEEEENS5_IJNS4_10UnderscoreESY_SY_EEEEENS4_18SM100_TMA_2SM_LOADENS4_14ComposedLayoutINS4_7SwizzleILi2ELi4ELi3EEENS4_18smem_ptr_flag_bitsILi16EEENST_INS5_IJNSA_ILi8EEESH_EEENS5_IJSH_SC_EEEEEEEvNS4_8identityENS4_28SM100_TMA_2SM_LOAD_MULTICASTES1B_vS1C_EENS_8epilogue10collective18CollectiveEpilogueINS1F_23Sm100TmaWarpSpecializedILi4ELi2ELi32ELb1ELb0EEEJNS5_IJNSA_ILi64EEESG_SH_EEENS5_IJNST_IS1K_SC_EENST_INS5_IJSH_NSA_ILi2EEEEEENS5_IJSC_SF_EEEEEEEESJ_SK_SJ_SK_NS1F_6fusion15FusionCallbacksIS1J_NS1S_17LinearCombinationISJ_fSJ_fLNS_15FloatRoundStyleE2EEES1L_S1R_JEEENS4_5SM1004TMEM4LOAD26SM100_TMEM_LOAD_32dp32b32xENS4_13SM90_TMA_LOADES1B_NS4_39AutoVectorizingCopyWithAssumedAlignmentILi128EEENS4_14SM90_TMA_STOREES1B_S24_S24_EEEvvEEEEvNT_6ParamsE,"ax",@progbits
	.align	128
.text._ZN7cutlass13device_kernelINS_4gemm6kernel13GemmUniversalIN4cute5tupleIJiiiiEEENS1_10collective13CollectiveMmaINS1_35MainloopSm100TmaUmmaWarpSpecializedILi16ELi2ELi4ENS5_IJNS4_1CILi4EEENSA_ILi1EEESC_EEEEENS5_IJNSA_ILi128EEENSA_ILi256EEENSA_ILi32EEEEEENS_10bfloat16_tENS5_IJlSC_lEEESJ_SK_NS4_8TiledMMAINS4_8MMA_AtomIJNS4_26SM100_MMA_F16BF16_2x1SM_SSISJ_SJ_fLi128ELi256ELNS4_4UMMA5MajorE0ELSP_0ELNSO_7ScaleInE0ELSQ_0EEEEEENS4_6LayoutINS5_IJSC_SC_SC_EEENS5_IJNSA_ILi0EEESV_SV_EEEEENS5_IJNS4_10UnderscoreESY_SY_EEEEENS4_18SM100_TMA_2SM_LOADENS4_14ComposedLayoutINS4_7SwizzleILi2ELi4ELi3EEENS4_18smem_ptr_flag_bitsILi16EEENST_INS5_IJNSA_ILi8EEESH_EEENS5_IJSH_SC_EEEEEEEvNS4_8identityENS4_28SM100_TMA_2SM_LOAD_MULTICASTES1B_vS1C_EENS_8epilogue10collective18CollectiveEpilogueINS1F_23Sm100TmaWarpSpecializedILi4ELi2ELi32ELb1ELb0EEEJNS5_IJNSA_ILi64EEESG_SH_EEENS5_IJNST_IS1K_SC_EENST_INS5_IJSH_NSA_ILi2EEEEEENS5_IJSC_SF_EEEEEEEESJ_SK_SJ_SK_NS1F_6fusion15FusionCallbacksIS1J_NS1S_17LinearCombinationISJ_fSJ_fLNS_15FloatRoundStyleE2EEES1L_S1R_JEEENS4_5SM1004TMEM4LOAD26SM100_TMEM_LOAD_32dp32b32xENS4_13SM90_TMA_LOADES1B_NS4_39AutoVectorizingCopyWithAssumedAlignmentILi128EEENS4_14SM90_TMA_STOREES1B_S24_S24_EEEvvEEEEvNT_6ParamsE:
        .type           _ZN7cutlass13device_kernelINS_4gemm6kernel13GemmUniversalIN4cute5tupleIJiiiiEEENS1_10collective13CollectiveMmaINS1_35MainloopSm100TmaUmmaWarpSpecializedILi16ELi2ELi4ENS5_IJNS4_1CILi4EEENSA_ILi1EEESC_EEEEENS5_IJNSA_ILi128EEENSA_ILi256EEENSA_ILi32EEEEEENS_10bfloat16_tENS5_IJlSC_lEEESJ_SK_NS4_8TiledMMAINS4_8MMA_AtomIJNS4_26SM100_MMA_F16BF16_2x1SM_SSISJ_SJ_fLi128ELi256ELNS4_4UMMA5MajorE0ELSP_0ELNSO_7ScaleInE0ELSQ_0EEEEEENS4_6LayoutINS5_IJSC_SC_SC_EEENS5_IJNSA_ILi0EEESV_SV_EEEEENS5_IJNS4_10UnderscoreESY_SY_EEEEENS4_18SM100_TMA_2SM_LOADENS4_14ComposedLayoutINS4_7SwizzleILi2ELi4ELi3EEENS4_18smem_ptr_flag_bitsILi16EEENST_INS5_IJNSA_ILi8EEESH_EEENS5_IJSH_SC_EEEEEEEvNS4_8identityENS4_28SM100_TMA_2SM_LOAD_MULTICASTES1B_vS1C_EENS_8epilogue10collective18CollectiveEpilogueINS1F_23Sm100TmaWarpSpecializedILi4ELi2ELi32ELb1ELb0EEEJNS5_IJNSA_ILi64EEESG_SH_EEENS5_IJNST_IS1K_SC_EENST_INS5_IJSH_NSA_ILi2EEEEEENS5_IJSC_SF_EEEEEEEESJ_SK_SJ_SK_NS1F_6fusion15FusionCallbacksIS1J_NS1S_17LinearCombinationISJ_fSJ_fLNS_15FloatRoundStyleE2EEES1L_S1R_JEEENS4_5SM1004TMEM4LOAD26SM100_TMEM_LOAD_32dp32b32xENS4_13SM90_TMA_LOADES1B_NS4_39AutoVectorizingCopyWithAssumedAlignmentILi128EEENS4_14SM90_TMA_STOREES1B_S24_S24_EEEvvEEEEvNT_6ParamsE,@function
        .size           _ZN7cutlass13device_kernelINS_4gemm6kernel13GemmUniversalIN4cute5tupleIJiiiiEEENS1_10collective13CollectiveMmaINS1_35MainloopSm100TmaUmmaWarpSpecializedILi16ELi2ELi4ENS5_IJNS4_1CILi4EEENSA_ILi1EEESC_EEEEENS5_IJNSA_ILi128EEENSA_ILi256EEENSA_ILi32EEEEEENS_10bfloat16_tENS5_IJlSC_lEEESJ_SK_NS4_8TiledMMAINS4_8MMA_AtomIJNS4_26SM100_MMA_F16BF16_2x1SM_SSISJ_SJ_fLi128ELi256ELNS4_4UMMA5MajorE0ELSP_0ELNSO_7ScaleInE0ELSQ_0EEEEEENS4_6LayoutINS5_IJSC_SC_SC_EEENS5_IJNSA_ILi0EEESV_SV_EEEEENS5_IJNS4_10UnderscoreESY_SY_EEEEENS4_18SM100_TMA_2SM_LOADENS4_14ComposedLayoutINS4_7SwizzleILi2ELi4ELi3EEENS4_18smem_ptr_flag_bitsILi16EEENST_INS5_IJNSA_ILi8EEESH_EEENS5_IJSH_SC_EEEEEEEvNS4_8identityENS4_28SM100_TMA_2SM_LOAD_MULTICASTES1B_vS1C_EENS_8epilogue10collective18CollectiveEpilogueINS1F_23Sm100TmaWarpSpecializedILi4ELi2ELi32ELb1ELb0EEEJNS5_IJNSA_ILi64EEESG_SH_EEENS5_IJNST_IS1K_SC_EENST_INS5_IJSH_NSA_ILi2EEEEEENS5_IJSC_SF_EEEEEEEESJ_SK_SJ_SK_NS1F_6fusion15FusionCallbacksIS1J_NS1S_17LinearCombinationISJ_fSJ_fLNS_15FloatRoundStyleE2EEES1L_S1R_JEEENS4_5SM1004TMEM4LOAD26SM100_TMEM_LOAD_32dp32b32xENS4_13SM90_TMA_LOADES1B_NS4_39AutoVectorizingCopyWithAssumedAlignmentILi128EEENS4_14SM90_TMA_STOREES1B_S24_S24_EEEvvEEEEvNT_6ParamsE,(.L_x_234 - _ZN7cutlass13device_kernelINS_4gemm6kernel13GemmUniversalIN4cute5tupleIJiiiiEEENS1_10collective13CollectiveMmaINS1_35MainloopSm100TmaUmmaWarpSpecializedILi16ELi2ELi4ENS5_IJNS4_1CILi4EEENSA_ILi1EEESC_EEEEENS5_IJNSA_ILi128EEENSA_ILi256EEENSA_ILi32EEEEEENS_10bfloat16_tENS5_IJlSC_lEEESJ_SK_NS4_8TiledMMAINS4_8MMA_AtomIJNS4_26SM100_MMA_F16BF16_2x1SM_SSISJ_SJ_fLi128ELi256ELNS4_4UMMA5MajorE0ELSP_0ELNSO_7ScaleInE0ELSQ_0EEEEEENS4_6LayoutINS5_IJSC_SC_SC_EEENS5_IJNSA_ILi0EEESV_SV_EEEEENS5_IJNS4_10UnderscoreESY_SY_EEEEENS4_18SM100_TMA_2SM_LOADENS4_14ComposedLayoutINS4_7SwizzleILi2ELi4ELi3EEENS4_18smem_ptr_flag_bitsILi16EEENST_INS5_IJNSA_ILi8EEESH_EEENS5_IJSH_SC_EEEEEEEvNS4_8identityENS4_28SM100_TMA_2SM_LOAD_MULTICASTES1B_vS1C_EENS_8epilogue10collective18CollectiveEpilogueINS1F_23Sm100TmaWarpSpecializedILi4ELi2ELi32ELb1ELb0EEEJNS5_IJNSA_ILi64EEESG_SH_EEENS5_IJNST_IS1K_SC_EENST_INS5_IJSH_NSA_ILi2EEEEEENS5_IJSC_SF_EEEEEEEESJ_SK_SJ_SK_NS1F_6fusion15FusionCallbacksIS1J_NS1S_17LinearCombinationISJ_fSJ_fLNS_15FloatRoundStyleE2EEES1L_S1R_JEEENS4_5SM1004TMEM4LOAD26SM100_TMEM_LOAD_32dp32b32xENS4_13SM90_TMA_LOADES1B_NS4_39AutoVectorizingCopyWithAssumedAlignmentILi128EEENS4_14SM90_TMA_STOREES1B_S24_S24_EEEvvEEEEvNT_6ParamsE)
        .other          _ZN7cutlass13device_kernelINS_4gemm6kernel13GemmUniversalIN4cute5tupleIJiiiiEEENS1_10collective13CollectiveMmaINS1_35MainloopSm100TmaUmmaWarpSpecializedILi16ELi2ELi4ENS5_IJNS4_1CILi4EEENSA_ILi1EEESC_EEEEENS5_IJNSA_ILi128EEENSA_ILi256EEENSA_ILi32EEEEEENS_10bfloat16_tENS5_IJlSC_lEEESJ_SK_NS4_8TiledMMAINS4_8MMA_AtomIJNS4_26SM100_MMA_F16BF16_2x1SM_SSISJ_SJ_fLi128ELi256ELNS4_4UMMA5MajorE0ELSP_0ELNSO_7ScaleInE0ELSQ_0EEEEEENS4_6LayoutINS5_IJSC_SC_SC_EEENS5_IJNSA_ILi0EEESV_SV_EEEEENS5_IJNS4_10UnderscoreESY_SY_EEEEENS4_18SM100_TMA_2SM_LOADENS4_14ComposedLayoutINS4_7SwizzleILi2ELi4ELi3EEENS4_18smem_ptr_flag_bitsILi16EEENST_INS5_IJNSA_ILi8EEESH_EEENS5_IJSH_SC_EEEEEEEvNS4_8identityENS4_28SM100_TMA_2SM_LOAD_MULTICASTES1B_vS1C_EENS_8epilogue10collective18CollectiveEpilogueINS1F_23Sm100TmaWarpSpecializedILi4ELi2ELi32ELb1ELb0EEEJNS5_IJNSA_ILi64EEESG_SH_EEENS5_IJNST_IS1K_SC_EENST_INS5_IJSH_NSA_ILi2EEEEEENS5_IJSC_SF_EEEEEEEESJ_SK_SJ_SK_NS1F_6fusion15FusionCallbacksIS1J_NS1S_17LinearCombinationISJ_fSJ_fLNS_15FloatRoundStyleE2EEES1L_S1R_JEEENS4_5SM1004TMEM4LOAD26SM100_TMEM_LOAD_32dp32b32xENS4_13SM90_TMA_LOADES1B_NS4_39AutoVectorizingCopyWithAssumedAlignmentILi128EEENS4_14SM90_TMA_STOREES1B_S24_S24_EEEvvEEEEvNT_6ParamsE,@"STO_CUDA_ENTRY STV_DEFAULT"
_ZN7cutlass13device_kernelINS_4gemm6kernel13GemmUniversalIN4cute5tupleIJiiiiEEENS1_10collective13CollectiveMmaINS1_35MainloopSm100TmaUmmaWarpSpecializedILi16ELi2ELi4ENS5_IJNS4_1CILi4EEENSA_ILi1EEESC_EEEEENS5_IJNSA_ILi128EEENSA_ILi256EEENSA_ILi32EEEEEENS_10bfloat16_tENS5_IJlSC_lEEESJ_SK_NS4_8TiledMMAINS4_8MMA_AtomIJNS4_26SM100_MMA_F16BF16_2x1SM_SSISJ_SJ_fLi128ELi256ELNS4_4UMMA5MajorE0ELSP_0ELNSO_7ScaleInE0ELSQ_0EEEEEENS4_6LayoutINS5_IJSC_SC_SC_EEENS5_IJNSA_ILi0EEESV_SV_EEEEENS5_IJNS4_10UnderscoreESY_SY_EEEEENS4_18SM100_TMA_2SM_LOADENS4_14ComposedLayoutINS4_7SwizzleILi2ELi4ELi3EEENS4_18smem_ptr_flag_bitsILi16EEENST_INS5_IJNSA_ILi8EEESH_EEENS5_IJSH_SC_EEEEEEEvNS4_8identityENS4_28SM100_TMA_2SM_LOAD_MULTICASTES1B_vS1C_EENS_8epilogue10collective18CollectiveEpilogueINS1F_23Sm100TmaWarpSpecializedILi4ELi2ELi32ELb1ELb0EEEJNS5_IJNSA_ILi64EEESG_SH_EEENS5_IJNST_IS1K_SC_EENST_INS5_IJSH_NSA_ILi2EEEEEENS5_IJSC_SF_EEEEEEEESJ_SK_SJ_SK_NS1F_6fusion15FusionCallbacksIS1J_NS1S_17LinearCombinationISJ_fSJ_fLNS_15FloatRoundStyleE2EEES1L_S1R_JEEENS4_5SM1004TMEM4LOAD26SM100_TMEM_LOAD_32dp32b32xENS4_13SM90_TMA_LOADES1B_NS4_39AutoVectorizingCopyWithAssumedAlignmentILi128EEENS4_14SM90_TMA_STOREES1B_S24_S24_EEEvvEEEEvNT_6ParamsE:
[----:B------:R-:W1:Y:S01]  /*0000*/  LDC R1, c[0x0][0x37c] ;  /* 0x0000df00ff017b82 */ /* 0x000e620000000800 */
[----:B------:R-:W2:Y:S01]  /*0010*/  S2R R95, SR_TID.X ;  /* 0x00000000005f7919 */ /* 0x000ea20000002100 */
[----:B------:R-:W3:Y:S06]  /*0020*/  LDCU.64 UR8, c[0x0][0x890] ;  /* 0x00011200ff0877ac */ /* 0x000eec0008000a00 */
[----:B------:R-:W4:Y:S01]  /*0030*/  S2UR UR4, SR_CgaCtaId ;  /* 0x00000000000479c3 */ /* 0x000f220000008800 */
[----:B------:R-:W-:Y:S02]  /*0040*/  PRMT R80, RZ, 0x7610, R80 ;  /* 0x00007610ff507816 */ /* 0x000fe40000000050 */
[----:B------:R-:W-:Y:S01]  /*0050*/  ELECT P1, URZ, PT ;  /* 0x0000000000ff782f */ /* 0x000fe20003820000 */
[----:B---3--:R-:W-:-:S04]  /*0060*/  UISETP.NE.U32.AND UP0, UPT, UR8, URZ, UPT ;  /* 0x000000ff0800728c */ /* 0x008fc8000bf05070 */
[----:B------:R-:W-:Y:S02]  /*0070*/  UISETP.NE.AND.EX UP0, UPT, UR9, URZ, UPT, UP0 ;  /* 0x000000ff0900728c */ /* 0x000fe4000bf05300 */
[----:B----4-:R-:W-:Y:S02]  /*0080*/  ULOP3.LUT UR33, UR4, 0x1, URZ, 0xc0, !UPT ;  /* 0x0000000104217892 */ /* 0x010fe4000f8ec0ff */
[----:B------:R-:W-:Y:S01]  /*0090*/  ULOP3.LUT UR34, UR4, 0x1, URZ, 0x3c, !UPT ;  /* 0x0000000104227892 */ /* 0x000fe2000f8e3cff */
[----:B--2---:R-:W-:-:S05]  /*00a0*/  SHF.R.U32.HI R81, RZ, 0x5, R95 ;  /* 0x00000005ff517819 */ /* 0x004fca000001165f */
[----:B------:R-:W2:Y:S02]  /*00b0*/  SHFL.IDX PT, R0, R81, RZ, 0x1f ;  /* 0x00001fff51007589 */ /* 0x000ea400000e0000 */
[----:B--2---:R-:W-:Y:S01]  /*00c0*/  R2UR UR20, R0 ;  /* 0x00000000001472ca */ /* 0x004fe200000e0000 */
[----:B-1----:R-:W-:-:S14]  /*00d0*/  BRA.U UP0, `(.L_x_0) ;  /* 0x0000000100307547 */ /* 0x002fdc000b800000 */
[----:B------:R-:W1:Y:S02]  /*00e0*/  LDCU.64 UR4, c[0x0][0x888] ;  /* 0x00011100ff0477ac */ /* 0x000e640008000a00 */
[----:B-1----:R-:W-:-:S04]  /*00f0*/  UISETP.NE.U32.AND UP0, UPT, UR4, URZ, UPT ;  /* 0x000000ff0400728c */ /* 0x002fc8000bf05070 */
[----:B------:R-:W-:-:S09]  /*0100*/  UISETP.NE.AND.EX UP0, UPT, UR5, URZ, UPT, UP0 ;  /* 0x000000ff0500728c */ /* 0x000fd2000bf05300 */
[----:B------:R-:W-:Y:S05]  /*0110*/  BRA.U !UP0, `(.L_x_1) ;  /* 0x0000000108147547 */ /* 0x000fea000b800000 */
[----:B------:R-:W1:Y:S01]  /*0120*/  LDC.64 R2, c[0x0][0x888] ;  /* 0x00022200ff027b82 */ /* 0x000e620000000a00 */
[----:B------:R-:W1:Y:S02]  /*0130*/  LDCU.64 UR4, c[0x0][0x358] ;  /* 0x00006b00ff0477ac */ /* 0x000e640008000a00 */
[----:B-1----:R1:W5:Y:S01]  /*0140*/  LDG.E R41, desc[UR4][R2.64] ;  /* 0x0000000402297981 */ /* 0x002362000c1e1900 */
[----:B------:R-:W-:Y:S01]  /*0150*/  HFMA2 R80, -RZ, RZ, 0, 5.9604644775390625e-08 ;  /* 0x00000001ff507431 */ /* 0x000fe200000001ff */
[----:B------:R-:W-:Y:S05]  /*0160*/  BRA `(.L_x_0) ;  /* 0x00000000000c7947 */ /* 0x000fea0003800000 */
.L_x_1:
[----:B------:R-:W1:Y:S01]  /*0170*/  LDCU UR4, c[0x0][0x880] ;  /* 0x00011000ff0477ac */ /* 0x000e620008000800 */
[----:B------:R-:W-:Y:S01]  /*0180*/  HFMA2 R80, -RZ, RZ, 0, 5.9604644775390625e-08 ;  /* 0x00000001ff507431 */ /* 0x000fe200000001ff */
[----:B-1----:R-:W-:-:S07]  /*0190*/  MOV R41, UR4 ;  /* 0x0000000400297c02 */ /* 0x002fce0008000f00 */
.L_x_0:
[----:B------:R-:W2:Y:S02]  /*01a0*/  LDCU.64 UR4, c[0x0][0x8b0] ;  /* 0x00011600ff0477ac */ /* 0x000ea40008000a00 */
[----:B--2---:R-:W-:-:S04]  /*01b0*/  UISETP.NE.U32.AND UP0, UPT, UR4, URZ, UPT ;  /* 0x000000ff0400728c */ /* 0x004fc8000bf05070 */
[----:B------:R-:W-:-:S09]  /*01c0*/  UISETP.NE.AND.EX UP0, UPT, UR5, URZ, UPT, UP0 ;  /* 0x000000ff0500728c */ /* 0x000fd2000bf05300 */
[----:B------:R-:W-:Y:S05]  /*01d0*/  BRA.U UP0, `(.L_x_2) ;  /* 0x0000000100287547 */ /* 0x000fea000b800000 */
[----:B------:R-:W2:Y:S02]  /*01e0*/  LDCU.64 UR4, c[0x0][0x8a8] ;  /* 0x00011500ff0477ac */ /* 0x000ea40008000a00 */
[----:B--2---:R-:W-:-:S04]  /*01f0*/  UISETP.NE.U32.AND UP0, UPT, UR4, URZ, UPT ;  /* 0x000000ff0400728c */ /* 0x004fc8000bf05070 */
[----:B------:R-:W-:-:S09]  /*0200*/  UISETP.NE.AND.EX UP0, UPT, UR5, URZ, UPT, UP0 ;  /* 0x000000ff0500728c */ /* 0x000fd2000bf05300 */
[----:B------:R-:W-:Y:S05]  /*0210*/  BRA.U !UP0, `(.L_x_3) ;  /* 0x0000000108107547 */ /* 0x000fea000b800000 */
[----:B------:R-:W2:Y:S01]  /*0220*/  LDC.64 R38, c[0x0][0x8a8] ;  /* 0x00022a00ff267b82 */ /* 0x000ea20000000a00 */
[----:B------:R-:W2:Y:S02]  /*0230*/  LDCU.64 UR4, c[0x0][0x358] ;  /* 0x00006b00ff0477ac */ /* 0x000ea40008000a00 */
[----:B--2---:R2:W5:Y:S01]  /*0240*/  LDG.E R38, desc[UR4][R38.64] ;  /* 0x0000000426267981 */ /* 0x004562000c1e1900 */
[----:B------:R-:W-:Y:S05]  /*0250*/  BRA `(.L_x_2) ;  /* 0x0000000000087947 */ /* 0x000fea0003800000 */
.L_x_3:
[----:B------:R-:W2:Y:S02]  /*0260*/  LDCU UR4, c[0x0][0x8a0] ;  /* 0x00011400ff0477ac */ /* 0x000ea40008000800 */
[----:B--2---:R-:W-:Y:S02]  /*0270*/  MOV R38, UR4 ;  /* 0x0000000400267c02 */ /* 0x004fe40008000f00 */
.L_x_2:
[----:B------:R-:W-:Y:S01]  /*0280*/  IMAD.U32 R0, RZ, RZ, UR20 ;  /* 0x00000014ff007e24 */ /* 0x000fe2000f8e00ff */
[----:B------:R-:W-:Y:S04]  /*0290*/  BSSY.RECONVERGENT B0, `(.L_x_4) ;  /* 0x000000c000007945 */ /* 0x000fe80003800200 */
[C---:B------:R-:W-:Y:S02]  /*02a0*/  ISETP.NE.OR P2, PT, R0.reuse, 0x1, !P1 ;  /* 0x000000010000780c */ /* 0x040fe40004f45670 */
[----:B------:R-:W-:-:S11]  /*02b0*/  ISETP.NE.OR P0, PT, R0, 0x3, !P1 ;  /* 0x000000030000780c */ /* 0x000fd60004f05670 */
[----:B------:R-:W-:Y:S05]  /*02c0*/  @P2 BRA `(.L_x_5) ;  /* 0x0000000000202947 */ /* 0x000fea0003800000 */
[----:B------:R-:W3:Y:S02]  /*02d0*/  LDCU.64 UR4, c[0x0][0x348] ;  /* 0x00006900ff0477ac */ /* 0x000ee40008000a00 */
[----:B---3--:R-:W-:Y:S02]  /*02e0*/  UIADD3 UR6, UP1, UPT, UR4, 0x80, URZ ;  /* 0x0000008004067890 */ /* 0x008fe4000ff3e0ff */
[----:B------:R-:W-:Y:S02]  /*02f0*/  UIADD3 UR4, UP0, UPT, UR4, 0x180, URZ ;  /* 0x0000018004047890 */ /* 0x000fe4000ff1e0ff */
[----:B------:R-:W-:Y:S02]  /*0300*/  UIADD3.X UR7, UPT, UPT, URZ, UR5, URZ, UP1, !UPT ;  /* 0x00000005ff077290 */ /* 0x000fe40008ffe4ff */
[----:B------:R-:W-:-:S07]  /*0310*/  UIADD3.X UR5, UPT, UPT, URZ, UR5, URZ, UP0, !UPT ;  /* 0x00000005ff057290 */ /* 0x000fce00087fe4ff */
[----:B------:R3:W-:Y:S02]  /*0320*/  UTMACCTL.PF [UR6] ;  /* 0x00000000060079b9 */ /* 0x0007e40008040000 */
[----:B------:R3:W-:Y:S02]  /*0330*/  UTMACCTL.PF [UR4] ;  /* 0x00000000040079b9 */ /* 0x0007e40008040000 */
[----:B---3--:R-:W-:Y:S01]  /*0340*/  NOP ;  /* 0x0000000000007918 */ /* 0x008fe20000000000 */
.L_x_5:
[----:B------:R-:W-:Y:S05]  /*0350*/  BSYNC.RECONVERGENT B0 ;  /* 0x0000000000007941 */ /* 0x000fea0003800200 */
.L_x_4:
[----:B------:R-:W-:Y:S04]  /*0360*/  BSSY.RECONVERGENT B0, `(.L_x_6) ;  /* 0x000000a000007945 */ /* 0x000fe80003800200 */
        /* <DEDUP_REMOVED lines=9> */
.L_x_7:
[----:B------:R-:W-:Y:S05]  /*0400*/  BSYNC.RECONVERGENT B0 ;  /* 0x0000000000007941 */ /* 0x000fea0003800200 */
.L_x_6:
[----:B------:R-:W3:Y:S01]  /*0410*/  LDCU.64 UR4, c[0x0][0x888] ;  /* 0x00011100ff0477ac */ /* 0x000ee20008000a00 */
[----:B------:R-:W-:Y:S02]  /*0420*/  UISETP.EQ.U32.AND UP2, UPT, UR8, URZ, UPT ;  /* 0x000000ff0800728c */ /* 0x000fe4000bf42070 */
[----:B------:R-:W-:Y:S02]  /*0430*/  UPLOP3.LUT UP4, UPT, UPT, UPT, UPT, 0x80, 0x8 ;  /* 0x000000000008789c */ /* 0x000fe40003f8f070 */
[----:B---3--:R-:W-:-:S04]  /*0440*/  UISETP.NE.U32.AND UP0, UPT, UR4, URZ, UPT ;  /* 0x000000ff0400728c */ /* 0x008fc8000bf05070 */
[----:B------:R-:W-:-:S04]  /*0450*/  UISETP.NE.AND.EX UP1, UPT, UR5, URZ, UPT, UP0 ;  /* 0x000000ff0500728c */ /* 0x000fc8000bf25300 */
[----:B------:R-:W-:-:S04]  /*0460*/  UISETP.EQ.OR.EX UP3, UPT, UR9, URZ, !UP1, UP2 ;  /* 0x000000ff0900728c */ /* 0x000fc8000cf62720 */
[----:B------:R-:W-:-:S06]  /*0470*/  UP2UR UR4, UPR, URZ, 0x8 ;  /* 0x00000008ff047883 */ /* 0x000fcc0008000000 */
[----:B------:R-:W-:Y:S01]  /*0480*/  MOV R84, UR4 ;  /* 0x0000000400547c02 */ /* 0x000fe20008000f00 */
[----:B------:R-:W-:Y:S06]  /*0490*/  BRA.U !UP3, `(.L_x_8) ;  /* 0x000000010b207547 */ /* 0x000fec000b800000 */
[----:B------:R-:W-:Y:S01]  /*04a0*/  UISETP.NE.U32.AND UP2, UPT, UR8, URZ, UPT ;  /* 0x000000ff0800728c */ /* 0x000fe2000bf45070 */
[----:B-----5:R-:W-:Y:S01]  /*04b0*/  FSETP.NEU.AND P0, PT, R41, RZ, PT ;  /* 0x000000ff2900720b */ /* 0x020fe20003f0d000 */
[----:B------:R-:W-:Y:S02]  /*04c0*/  USEL UR4, URZ, 0xffffffff, UP1 ;  /* 0xffffffffff047887 */ /* 0x000fe40008800000 */
[----:B------:R-:W-:-:S10]  /*04d0*/  UISETP.NE.AND.EX UP2, UPT, UR9, URZ, UPT, UP2 ;  /* 0x000000ff0900728c */ /* 0x000fd4000bf45320 */
[----:B------:R-:W-:Y:S01]  /*04e0*/  VOTEU.ANY UP0, P0 ;  /* 0x0000000000ff7886 */ /* 0x000fe20000000100 */
[----:B------:R-:W-:-:S04]  /*04f0*/  @!UP2 USEL UR4, URZ, 0xffffffff, UP0 ;  /* 0xffffffffff04a887 */ /* 0x000fc80008000000 */
[----:B------:R-:W-:-:S04]  /*0500*/  ULOP3.LUT UR4, UR4, 0x1, URZ, 0xc0, !UPT ;  /* 0x0000000104047892 */ /* 0x000fc8000f8ec0ff */
[----:B------:R-:W-:-:S11]  /*0510*/  UISETP.NE.U32.AND UP4, UPT, UR4, 0x1, UPT ;  /* 0x000000010400788c */ /* 0x000fd6000bf85070 */
.L_x_8:
[----:B------:R-:W3:Y:S01]  /*0520*/  SHFL.IDX PT, R0, R81, RZ, 0x1f ;  /* 0x00001fff51007589 */ /* 0x000ee200000e0000 */
[----:B------:R-:W-:-:S04]  /*0530*/  UISETP.NE.AND UP0, UPT, UR20, 0x2, UPT ;  /* 0x000000021400788c */ /* 0x000fc8000bf05270 */
[----:B------:R-:W-:Y:S02]  /*0540*/  UISETP.EQ.AND UP2, UPT, UR33, URZ, !UP0 ;  /* 0x000000ff2100728c */ /* 0x000fe4000c742270 */
[----:B------:R-:W-:-:S04]  /*0550*/  USEL UR56, URZ, 0x1, UP0 ;  /* 0x00000001ff387887 */ /* 0x000fc80008000000 */
[----:B------:R-:W-:Y:S02]  /*0560*/  PLOP3.LUT P3, PT, P1, PT, UP2, 0x80, 0x8 ;  /* 0x000000000008781c */ /* 0x000fe40000f6f028 */
[----:B---3--:R-:W-:-:S13]  /*0570*/  ISETP.NE.AND P0, PT, R0, RZ, PT ;  /* 0x000000ff0000720c */ /* 0x008fda0003f05270 */
[----:B------:R-:W-:Y:S05]  /*0580*/  @P0 BRA `(.L_x_9) ;  /* 0x0000000000c40947 */ /* 0x000fea0003800000 */
[----:B------:R-:W-:Y:S01]  /*0590*/  ELECT P0, URZ, PT ;  /* 0x0000000000ff782f */ /* 0x000fe20003800000 */
[----:B------:R-:W-:-:S12]  /*05a0*/  BSSY.RECONVERGENT B0, `(.L_x_9) ;  /* 0x000002f000007945 */ /* 0x000fd80003800200 */
[----:B------:R-:W-:Y:S05]  /*05b0*/  @!P0 BRA `(.L_x_10) ;  /* 0x0000000000b48947 */ /* 0x000fea0003800000 */
[----:B------:R-:W3:Y:S01]  /*05c0*/  S2UR UR5, SR_CgaCtaId ;  /* 0x00000000000579c3 */ /* 0x000ee20000008800 */
[----:B------:R-:W-:Y:S01]  /*05d0*/  UMOV UR4, 0x400 ;  /* 0x0000040000047882 */ /* 0x000fe20000000000 */
[----:B------:R-:W-:Y:S01]  /*05e0*/  UMOV UR8, 0x1 ;  /* 0x0000000100087882 */ /* 0x000fe20000000000 */
[----:B------:R-:W-:Y:S01]  /*05f0*/  UMOV UR6, 0x2 ;  /* 0x0000000200067882 */ /* 0x000fe20000000000 */
[----:B------:R-:W-:-:S04]  /*0600*/  UIADD3 UR8, UPT, UPT, -UR8, 0x100000, URZ ;  /* 0x0010000008087890 */ /* 0x000fc8000fffe1ff */
[----:B------:R-:W-:Y:S02]  /*0610*/  USHF.L.U32 UR9, UR8, 0xb, URZ ;  /* 0x0000000b08097899 */ /* 0x000fe400080006ff */
[----:B------:R-:W-:Y:S02]  /*0620*/  USHF.L.U32 UR8, UR8, 0x1, URZ ;  /* 0x0000000108087899 */ /* 0x000fe400080006ff */
[----:B------:R-:W-:-:S04]  /*0630*/  UIADD3 UR6, UPT, UPT, -UR6, 0x100000, URZ ;  /* 0x0010000006067890 */ /* 0x000fc8000fffe1ff */
[----:B------:R-:W-:Y:S02]  /*0640*/  USHF.L.U32 UR7, UR6, 0xb, URZ ;  /* 0x0000000b06077899 */ /* 0x000fe400080006ff */
[----:B------:R-:W-:Y:S02]  /*0650*/  USHF.L.U32 UR6, UR6, 0x1, URZ ;  /* 0x0000000106067899 */ /* 0x000fe400080006ff */
[----:B---3--:R-:W-:Y:S01]  /*0660*/  ULEA UR4, UR5, UR4, 0x18 ;  /* 0x0000000405047291 */ /* 0x008fe2000f8ec0ff */
[----:B------:R-:W3:Y:S11]  /*0670*/  FENCE.VIEW.ASYNC.S ;  /* 0x00000000000073c6 */ /* 0x000ef60000000000 */
[----:B---3--:R3:W4:Y:S01]  /*0680*/  SYNCS.EXCH.64 URZ, [UR4], UR8 ;  /* 0x0000000804ff75b2 */ /* 0x0087220008000100 */
[----:B------:R3:W1:Y:S01]  /*0690*/  SYNCS.EXCH.64 URZ, [UR4+0x80], UR6 ;  /* 0x0000800604ff75b2 */ /* 0x0006620008000100 */
        /* <DEDUP_REMOVED lines=29> */
[----:B------:R3:W1:Y:S02]  /*0870*/  SYNCS.EXCH.64 URZ, [UR4+0xf8], UR6 ;  /* 0x0000f80604ff75b2 */ /* 0x0006640008000100 */
[----:B---34-:R-:W-:Y:S01]  /*0880*/  NOP ;  /* 0x0000000000007918 */ /* 0x018fe20000000000 */
.L_x_10:
[----:B------:R-:W-:Y:S05]  /*0890*/  BSYNC.RECONVERGENT B0 ;  /* 0x0000000000007941 */ /* 0x000fea0003800200 */
.L_x_9:
[----:B------:R-:W3:Y:S01]  /*08a0*/  SHFL.IDX PT, R0, R81, RZ, 0x1f ;  /* 0x00001fff51007589 */ /* 0x000ee200000e0000 */
[----:B------:R-:W-:Y:S01]  /*08b0*/  NOP ;  /* 0x0000000000007918 */ /* 0x000fe20000000000 */
[----:B---3--:R-:W-:-:S13]  /*08c0*/  ISETP.NE.AND P0, PT, R0, 0x1, PT ;  /* 0x000000010000780c */ /* 0x008fda0003f05270 */
[----:B------:R-:W-:Y:S05]  /*08d0*/  @P0 BRA `(.L_x_11) ;  /* 0x0000000000580947 */ /* 0x000fea0003800000 */
        /* <DEDUP_REMOVED lines=9> */
[----:B------:R-:W-:Y:S01]  /*0970*/  USHF.L.U32 UR6, UR6, 0x1, URZ ;  /* 0x0000000106067899 */ /* 0x000fe200080006ff */
[----:B------:R-:W-:Y:S01]  /*0980*/  ELECT P0, URZ, PT ;  /* 0x0000000000ff782f */ /* 0x000fe20003800000 */
[----:B---3--:R-:W-:Y:S01]  /*0990*/  ULEA UR4, UR5, UR4, 0x18 ;  /* 0x0000000405047291 */ /* 0x008fe2000f8ec0ff */
[----:B------:R-:W3:Y:S11]  /*09a0*/  FENCE.VIEW.ASYNC.S ;  /* 0x00000000000073c6 */ /* 0x000ef60000000000 */
[----:B---3--:R3:W4:Y:S01]  /*09b0*/  SYNCS.EXCH.64 URZ, [UR4+0x100], UR8 ;  /* 0x0001000804ff75b2 */ /* 0x0087220008000100 */
[----:B------:R3:W1:Y:S01]  /*09c0*/  SYNCS.EXCH.64 URZ, [UR4+0x120], UR6 ;  /* 0x0001200604ff75b2 */ /* 0x0006620008000100 */
[----:B------:R3:W1:Y:S01]  /*09d0*/  SYNCS.EXCH.64 URZ, [UR4+0x108], UR8 ;  /* 0x0001080804ff75b2 */ /* 0x0006620008000100 */
[----:B------:R3:W1:Y:S01]  /*09e0*/  SYNCS.EXCH.64 URZ, [UR4+0x128], UR6 ;  /* 0x0001280604ff75b2 */ /* 0x0006620008000100 */
[----:B------:R3:W1:Y:S01]  /*09f0*/  SYNCS.EXCH.64 URZ, [UR4+0x110], UR8 ;  /* 0x0001100804ff75b2 */ /* 0x0006620008000100 */
[----:B------:R3:W1:Y:S01]  /*0a00*/  SYNCS.EXCH.64 URZ, [UR4+0x130], UR6 ;  /* 0x0001300604ff75b2 */ /* 0x0006620008000100 */
[----:B------:R3:W1:Y:S01]  /*0a10*/  SYNCS.EXCH.64 URZ, [UR4+0x118], UR8 ;  /* 0x0001180804ff75b2 */ /* 0x0006620008000100 */
[----:B------:R3:W1:Y:S01]  /*0a20*/  SYNCS.EXCH.64 URZ, [UR4+0x138], UR6 ;  /* 0x0001380604ff75b2 */ /* 0x0006620008000100 */
[----:B------:R-:W-:Y:S01]  /*0a30*/  NOP ;  /* 0x0000000000007918 */ /* 0x000fe20000000000 */
.L_x_11:
[----:B------:R-:W2:Y:S01]  /*0a40*/  SHFL.IDX PT, R0, R81, RZ, 0x1f ;  /* 0x00001fff51007589 */ /* 0x000ea200000e0000 */
[----:B------:R-:W-:Y:S01]  /*0a50*/  NOP ;  /* 0x0000000000007918 */ /* 0x000fe20000000000 */
[----:B--2---:R-:W-:-:S13]  /*0a60*/  ISETP.NE.AND P0, PT, R0, 0x3, PT ;  /* 0x000000030000780c */ /* 0x004fda0003f05270 */
[----:B------:R-:W-:Y:S05]  /*0a70*/  @P0 BRA `(.L_x_12) ;  /* 0x0000000000300947 */ /* 0x000fea0003800000 */
[----:B---3--:R-:W2:Y:S01]  /*0a80*/  S2UR UR6, SR_CgaCtaId ;  /* 0x00000000000679c3 */ /* 0x008ea20000008800 */
[----:B------:R-:W-:Y:S01]  /*0a90*/  UMOV UR4, 0x400 ;  /* 0x0000040000047882 */ /* 0x000fe20000000000 */
[----:B------:R-:W-:Y:S01]  /*0aa0*/  UMOV UR5, 0x20 ;  /* 0x0000002000057882 */ /* 0x000fe20000000000 */
[----:B------:R-:W-:Y:S01]  /*0ab0*/  ELECT P0, URZ, PT ;  /* 0x0000000000ff782f */ /* 0x000fe20003800000 */
[----:B--2---:R-:W-:Y:S02]  /*0ac0*/  ULEA UR6, UR6, UR4, 0x18 ;  /* 0x0000000406067291 */ /* 0x004fe4000f8ec0ff */
[----:B------:R-:W-:-:S04]  /*0ad0*/  UIADD3 UR4, UPT, UPT, -UR5, 0x100000, URZ ;  /* 0x0010000005047890 */ /* 0x000fc8000fffe1ff */
[----:B------:R-:W-:Y:S02]  /*0ae0*/  USHF.L.U32 UR5, UR4, 0xb, URZ ;  /* 0x0000000b04057899 */ /* 0x000fe400080006ff */
[----:B------:R-:W-:Y:S01]  /*0af0*/  USHF.L.U32 UR4, UR4, 0x1, URZ ;  /* 0x0000000104047899 */ /* 0x000fe200080006ff */
[----:B------:R-:W2:Y:S11]  /*0b00*/  FENCE.VIEW.ASYNC.S ;  /* 0x00000000000073c6 */ /* 0x000eb60000000000 */
[----:B--2---:R2:W3:Y:S01]  /*0b10*/  SYNCS.EXCH.64 URZ, [UR6+0x140], UR4 ;  /* 0x0001400406ff75b2 */ /* 0x0044e20008000100 */
[----:B------:R2:W1:Y:S01]  /*0b20*/  SYNCS.EXCH.64 URZ, [UR6+0x148], UR4 ;  /* 0x0001480406ff75b2 */ /* 0x0004620008000100 */
[----:B------:R-:W-:Y:S01]  /*0b30*/  NOP ;  /* 0x0000000000007918 */ /* 0x000fe20000000000 */
.L_x_12:
[----:B------:R-:W4:Y:S01]  /*0b40*/  SHFL.IDX PT, R0, R81, RZ, 0x1f ;  /* 0x00001fff51007589 */ /* 0x000f2200000e0000 */
[----:B------:R-:W-:Y:S01]  /*0b50*/  NOP ;  /* 0x0000000000007918 */ /* 0x000fe20000000000 */
[----:B----4-:R-:W-:-:S13]  /*0b60*/  ISETP.NE.AND P0, PT, R0, 0x4, PT ;  /* 0x000000040000780c */ /* 0x010fda0003f05270 */
[----:B------:R-:W-:Y:S05]  /*0b70*/  @P0 BRA `(.L_x_13) ;  /* 0x00000000004c0947 */ /* 0x000fea0003800000 */
[----:B--2---:R-:W2:Y:S01]  /*0b80*/  S2UR UR5, SR_CgaCtaId ;  /* 0x00000000000579c3 */ /* 0x004ea20000008800 */
[----:B---3--:R-:W-:Y:S01]  /*0b90*/  UMOV UR4, 0x3a0 ;  /* 0x000003a000047882 */ /* 0x008fe20000000000 */
[----:B------:R-:W-:Y:S01]  /*0ba0*/  UMOV UR6, 0x400 ;  /* 0x0000040000067882 */ /* 0x000fe20000000000 */
[----:B------:R-:W-:Y:S01]  /*0bb0*/  USEL UR4, UR4, 0x320, UP4 ;  /* 0x0000032004047887 */ /* 0x000fe2000a000000 */
[----:B------:R-:W-:Y:S01]  /*0bc0*/  UMOV UR8, 0x1 ;  /* 0x0000000100087882 */ /* 0x000fe20000000000 */
[----:B------:R-:W-:Y:S01]  /*0bd0*/  ELECT P0, URZ, PT ;  /* 0x0000000000ff782f */ /* 0x000fe20003800000 */
[----:B------:R-:W-:-:S04]  /*0be0*/  UIADD3 UR8, UPT, UPT, -UR8, 0x100000, URZ ;  /* 0x0010000008087890 */ /* 0x000fc8000fffe1ff */
[----:B------:R-:W-:Y:S02]  /*0bf0*/  USHF.L.U32 UR9, UR8, 0xb, URZ ;  /* 0x0000000b08097899 */ /* 0x000fe400080006ff */
[----:B------:R-:W-:Y:S02]  /*0c00*/  USHF.L.U32 UR8, UR8, 0x1, URZ ;  /* 0x0000000108087899 */ /* 0x000fe400080006ff */
[----:B--2---:R-:W-:Y:S02]  /*0c10*/  ULEA UR6, UR5, UR6, 0x18 ;  /* 0x0000000605067291 */ /* 0x004fe4000f8ec0ff */
[----:B------:R-:W-:-:S04]  /*0c20*/  UIADD3 UR4, UPT, UPT, -UR4, 0x100000, URZ ;  /* 0x0010000004047890 */ /* 0x000fc8000fffe1ff */
[----:B------:R-:W-:Y:S02]  /*0c30*/  USHF.L.U32 UR5, UR4, 0xb, URZ ;  /* 0x0000000b04057899 */ /* 0x000fe400080006ff */
[----:B------:R-:W-:Y:S01]  /*0c40*/  USHF.L.U32 UR4, UR4, 0x1, URZ ;  /* 0x0000000104047899 */ /* 0x000fe200080006ff */
[----:B------:R-:W2:Y:S03]  /*0c50*/  FENCE.VIEW.ASYNC.S ;  /* 0x00000000000073c6 */ /* 0x000ea60000000000 */
[----:B--2---:R4:W2:Y:S08]  /*0c60*/  SYNCS.EXCH.64 URZ, [UR6+0x150], UR8 ;  /* 0x0001500806ff75b2 */ /* 0x0048b00008000100 */
[----:B------:R4:W3:Y:S01]  /*0c70*/  SYNCS.EXCH.64 URZ, [UR6+0x160], UR4 ;  /* 0x0001600406ff75b2 */ /* 0x0008e20008000100 */
[----:B------:R4:W1:Y:S01]  /*0c80*/  SYNCS.EXCH.64 URZ, [UR6+0x158], UR8 ;  /* 0x0001580806ff75b2 */ /* 0x0008620008000100 */
[----:B------:R4:W1:Y:S02]  /*0c90*/  SYNCS.EXCH.64 URZ, [UR6+0x168], UR4 ;  /* 0x0001680406ff75b2 */ /* 0x0008640008000100 */
[----:B----4-:R-:W-:Y:S01]  /*0ca0*/  NOP ;  /* 0x0000000000007918 */ /* 0x010fe20000000000 */
.L_x_13:
[----:B------:R-:W4:Y:S01]  /*0cb0*/  SHFL.IDX PT, R0, R81, RZ, 0x1f ;  /* 0x00001fff51007589 */ /* 0x000f2200000e0000 */
[----:B------:R-:W-:Y:S01]  /*0cc0*/  NOP ;  /* 0x0000000000007918 */ /* 0x000fe20000000000 */
[----:B----4-:R-:W-:-:S13]  /*0cd0*/  ISETP.NE.AND P0, PT, R0, 0x5, PT ;  /* 0x000000050000780c */ /* 0x010fda0003f05270 */
[----:B------:R-:W-:Y:S05]  /*0ce0*/  @P0 BRA `(.L_x_14) ;  /* 0x0000000000580947 */ /* 0x000fea0003800000 */
[----:B--2---:R-:W2:Y:S01]  /*0cf0*/  S2UR UR5, SR_CgaCtaId ;  /* 0x00000000000579c3 */ /* 0x004ea20000008800 */
[----:B---3--:R-:W-:Y:S01]  /*0d00*/  UMOV UR4, 0x400 ;  /* 0x0000040000047882 */ /* 0x008fe20000000000 */
        /* <DEDUP_REMOVED lines=9> */
[----:B--2---:R-:W-:Y:S01]  /*0da0*/  ULEA UR4, UR5, UR4, 0x18 ;  /* 0x0000000405047291 */ /* 0x004fe2000f8ec0ff */
[----:B------:R-:W2:Y:S11]  /*0db0*/  FENCE.VIEW.ASYNC.S ;  /* 0x00000000000073c6 */ /* 0x000eb60000000000 */
[----:B--2---:R4:W2:Y:S01]  /*0dc0*/  SYNCS.EXCH.64 URZ, [UR4+0x170], UR6 ;  /* 0x0001700604ff75b2 */ /* 0x0048a20008000100 */
[----:B------:R4:W3:Y:S01]  /*0dd0*/  SYNCS.EXCH.64 URZ, [UR4+0x190], UR8 ;  /* 0x0001900804ff75b2 */ /* 0x0008e20008000100 */
[----:B------:R4:W1:Y:S01]  /*0de0*/  SYNCS.EXCH.64 URZ, [UR4+0x178], UR6 ;  /* 0x0001780604ff75b2 */ /* 0x0008620008000100 */
[----:B------:R4:W1:Y:S01]  /*0df0*/  SYNCS.EXCH.64 URZ, [UR4+0x198], UR8 ;  /* 0x0001980804ff75b2 */ /* 0x0008620008000100 */
[----:B------:R4:W1:Y:S01]  /*0e00*/  SYNCS.EXCH.64 URZ, [UR4+0x180], UR6 ;  /* 0x0001800604ff75b2 */ /* 0x0008620008000100 */
[----:B------:R4:W1:Y:S01]  /*0e10*/  SYNCS.EXCH.64 URZ, [UR4+0x1a0], UR8 ;  /* 0x0001a00804ff75b2 */ /* 0x0008620008000100 */
[----:B------:R4:W1:Y:S01]  /*0e20*/  SYNCS.EXCH.64 URZ, [UR4+0x188], UR6 ;  /* 0x0001880604ff75b2 */ /* 0x0008620008000100 */
[----:B------:R4:W1:Y:S02]  /*0e30*/  SYNCS.EXCH.64 URZ, [UR4+0x1a8], UR8 ;  /* 0x0001a80804ff75b2 */ /* 0x0008640008000100 */
[----:B----4-:R-:W-:Y:S01]  /*0e40*/  NOP ;  /* 0x0000000000007918 */ /* 0x010fe20000000000 */
.L_x_14:
[----:B------:R-:W4:Y:S01]  /*0e50*/  SHFL.IDX PT, R0, R81, RZ, 0x1f ;  /* 0x00001fff51007589 */ /* 0x000f2200000e0000 */
[----:B------:R-:W-:Y:S01]  /*0e60*/  ISETP.NE.OR P1, PT, RZ, UR20, !P1 ;  /* 0x00000014ff007c0c */ /* 0x000fe2000cf25670 */
[----:B------:R-:W-:Y:S01]  /*0e70*/  NOP ;  /* 0x0000000000007918 */ /* 0x000fe20000000000 */
[----:B----4-:R-:W-:-:S13]  /*0e80*/  ISETP.NE.AND P0, PT, R0, 0x3, PT ;  /* 0x000000030000780c */ /* 0x010fda0003f05270 */
[----:B------:R-:W-:Y:S05]  /*0e90*/  @P0 BRA `(.L_x_15) ;  /* 0x0000000000380947 */ /* 0x000fea0003800000 */
[----:B--2---:R-:W2:Y:S01]  /*0ea0*/  S2UR UR5, SR_CgaCtaId ;  /* 0x00000000000579c3 */ /* 0x004ea20000008800 */
[----:B---3--:R-:W-:Y:S01]  /*0eb0*/  UMOV UR4, 0x400 ;  /* 0x0000040000047882 */ /* 0x008fe20000000000 */
[----:B------:R-:W-:Y:S01]  /*0ec0*/  UMOV UR6, 0x20 ;  /* 0x0000002000067882 */ /* 0x000fe20000000000 */
[----:B------:R-:W-:Y:S01]  /*0ed0*/  ELECT P0, URZ, PT ;  /* 0x0000000000ff782f */ /* 0x000fe20003800000 */
[----:B------:R-:W-:-:S04]  /*0ee0*/  UIADD3 UR6, UPT, UPT, -UR6, 0x100000, URZ ;  /* 0x0010000006067890 */ /* 0x000fc8000fffe1ff */
[----:B------:R-:W-:Y:S02]  /*0ef0*/  USHF.L.U32 UR7, UR6, 0xb, URZ ;  /* 0x0000000b06077899 */ /* 0x000fe400080006ff */
[----:B------:R-:W-:Y:S02]  /*0f00*/  USHF.L.U32 UR6, UR6, 0x1, URZ ;  /* 0x0000000106067899 */ /* 0x000fe400080006ff */
[----:B--2---:R-:W-:Y:S01]  /*0f10*/  ULEA UR4, UR5, UR4, 0x18 ;  /* 0x0000000405047291 */ /* 0x004fe2000f8ec0ff */
[----:B------:R-:W2:Y:S11]  /*0f20*/  FENCE.VIEW.ASYNC.S ;  /* 0x00000000000073c6 */ /* 0x000eb60000000000 */
[----:B--2---:R4:W2:Y:S01]  /*0f30*/  SYNCS.EXCH.64 URZ, [UR4+0x1b0], UR6 ;  /* 0x0001b00604ff75b2 */ /* 0x0048a20008000100 */
[----:B------:R4:W3:Y:S01]  /*0f40*/  SYNCS.EXCH.64 URZ, [UR4+0x1c0], UR6 ;  /* 0x0001c00604ff75b2 */ /* 0x0008e20008000100 */
[----:B------:R4:W1:Y:S01]  /*0f50*/  SYNCS.EXCH.64 URZ, [UR4+0x1b8], UR6 ;  /* 0x0001b80604ff75b2 */ /* 0x0008620008000100 */
[----:B------:R4:W1:Y:S02]  /*0f60*/  SYNCS.EXCH.64 URZ, [UR4+0x1c8], UR6 ;  /* 0x0001c80604ff75b2 */ /* 0x0008640008000100 */
[----:B----4-:R-:W-:Y:S01]  /*0f70*/  NOP ;  /* 0x0000000000007918 */ /* 0x010fe20000000000 */
.L_x_15:
[----:B---3--:R-:W3:Y:S01]  /*0f80*/  S2UR UR7, SR_CgaCtaId ;  /* 0x00000000000779c3 */ /* 0x008ee20000008800 */
[----:B------:R-:W-:Y:S01]  /*0f90*/  VOTEU.ALL UP0, P1 ;  /* 0x0000000000ff7886 */ /* 0x000fe20000800000 */
[----:B--2---:R-:W-:Y:S01]  /*0fa0*/  UMOV UR4, 0x20 ;  /* 0x0000002000047882 */ /* 0x004fe20000000000 */
[----:B------:R-:W-:Y:S01]  /*0fb0*/  NOP ;  /* 0x0000000000007918 */ /* 0x000fe20000000000 */
[----:B-1----:R-:W-:Y:S01]  /*0fc0*/  LOP3.LUT R3, R95, 0x1f, RZ, 0xc0, !PT ;  /* 0x0000001f5f037812 */ /* 0x002fe200078ec0ff */
[----:B------:R-:W-:Y:S01]  /*0fd0*/  UISETP.NE.AND UP5, UPT, UR20, URZ, UPT ;  /* 0x000000ff1400728c */ /* 0x000fe2000bfa5270 */
[----:B------:R-:W-:Y:S01]  /*0fe0*/  @!UP0 UMOV UR6, 0x400 ;  /* 0x0000040000068882 */ /* 0x000fe20000000000 */
[----:B------:R-:W-:-:S04]  /*0ff0*/  @!UP0 UIADD3 UR4, UPT, UPT, -UR4, 0x100000, URZ ;  /* 0x0010000004048890 */ /* 0x000fc8000fffe1ff */
[----:B------:R-:W-:Y:S02]  /*1000*/  @!UP0 USHF.L.U32 UR5, UR4, 0xb, URZ ;  /* 0x0000000b04058899 */ /* 0x000fe400080006ff */
[----:B------:R-:W-:Y:S02]  /*1010*/  @!UP0 USHF.L.U32 UR4, UR4, 0x1, URZ ;  /* 0x0000000104048899 */ /* 0x000fe400080006ff */
[----:B---3--:R-:W-:Y:S01]  /*1020*/  @!UP0 ULEA UR6, UR7, UR6, 0x18 ;  /* 0x0000000607068291 */ /* 0x008fe2000f8ec0ff */
[----:B------:R-:W1:Y:S01]  /*1030*/  LDCU UR7, c[0x0][0x36c] ;  /* 0x00006d80ff0777ac */ /* 0x000e620008000800 */
[----:B------:R-:W-:Y:S01]  /*1040*/  VOTEU.ALL UP0, P1 ;  /* 0x0000000000ff7886 */ /* 0x000fe20000800000 */
[----:B------:R-:W2:Y:S09]  /*1050*/  FENCE.VIEW.ASYNC.S ;  /* 0x00000000000073c6 */ /* 0x000eb20000000000 */
[----:B--2---:R2:W3:Y:S01]  /*1060*/  @!UP0 SYNCS.EXCH.64 URZ, [UR6+0x1d0], UR4 ;  /* 0x0001d00406ff85b2 */ /* 0x0044e20008000100 */
[----:B-1----:R-:W-:-:S09]  /*1070*/  UISETP.EQ.U32.AND UP6, UPT, UR7, 0x1, UPT ;  /* 0x000000010700788c */ /* 0x002fd2000bfc2070 */
[----:B--2---:R-:W-:Y:S05]  /*1080*/  BRA.U !UP6, `(.L_x_16) ;  /* 0x000000010e087547 */ /* 0x004fea000b800000 */
[----:B---3--:R-:W-:Y:S01]  /*1090*/  UCGABAR_ARV ;  /* 0x00000000000079c7 */ /* 0x008fe20008000000 */
[----:B------:R-:W-:Y:S05]  /*10a0*/  BRA `(.L_x_17) ;  /* 0x0000000000047947 */ /* 0x000fea0003800000 */
.L_x_16:
[----:B---3--:R-:W-:Y:S01]  /*10b0*/  NOP ;  /* 0x0000000000007918 */ /* 0x008fe20000000000 */
.L_x_17:
[----:B------:R-:W1:Y:S01]  /*10c0*/  S2UR UR22, SR_CTAID.X ;  /* 0x00000000001679c3 */ /* 0x000e620000002500 */
[----:B------:R-:W-:-:S05]  /*10d0*/  CS2R.32 R83, SR_CgaSize ;  /* 0x0000000000537805 */ /* 0x000fca0000008a00 */
[----:B------:R-:W-:-:S05]  /*10e0*/  IMAD R83, R83, -0xa0, RZ ;  /* 0xffffff6053537824 */ /* 0x000fca00078e02ff */
[----:B------:R-:W-:-:S14]  /*10f0*/  R2UR UR5, R83 ;  /* 0x00000000530572ca */ /* 0x000fdc00000e0000 */
[----:B------:R-:W2:Y:S01]  /*1100*/  LDCU UR5, c[0x0][UR5+0x2b0] ;  /* 0x00005600050577ac */ /* 0x000ea20008000800 */
[----:B------:R-:W-:-:S05]  /*1110*/  CS2R.32 R83, SR_CgaSize ;  /* 0x0000000000537805 */ /* 0x000fca0000008a00 */
[----:B------:R-:W-:-:S05]  /*1120*/  IMAD R83, R83, -0xa0, RZ ;  /* 0xffffff6053537824 */ /* 0x000fca00078e02ff */
[----:B------:R-:W-:-:S14]  /*1130*/  R2UR UR4, R83 ;  /* 0x00000000530472ca */ /* 0x000fdc00000e0000 */
[----:B------:R-:W3:Y:S01]  /*1140*/  LDCU UR4, c[0x0][UR4+0x2b4] ;  /* 0x00005680040477ac */ /* 0x000ee20008000800 */
[----:B------:R-:W4:Y:S01]  /*1150*/  S2UR UR30, SR_CTAID.Y ;  /* 0x00000000001e79c3 */ /* 0x000f220000002600 */
[----:B------:R-:W-:-:S05]  /*1160*/  CS2R.32 R83, SR_CgaSize ;  /* 0x0000000000537805 */ /* 0x000fca0000008a00 */
[----:B------:R-:W-:-:S05]  /*1170*/  IMAD R83, R83, -0xa0, RZ ;  /* 0xffffff6053537824 */ /* 0x000fca00078e02ff */
[----:B------:R-:W-:-:S14]  /*1180*/  R2UR UR7, R83 ;  /* 0x00000000530772ca */ /* 0x000fdc00000e0000 */
[----:B------:R-:W3:Y:S01]  /*1190*/  LDCU UR7, c[0x0][UR7+0x2a0] ;  /* 0x00005400070777ac */ /* 0x000ee20008000800 */
[----:B------:R-:W-:-:S05]  /*11a0*/  CS2R.32 R83, SR_CgaSize ;  /* 0x0000000000537805 */ /* 0x000fca0000008a00 */
[----:B------:R-:W-:-:S05]  /*11b0*/  IMAD R83, R83, -0xa0, RZ ;  /* 0xffffff6053537824 */ /* 0x000fca00078e02ff */
[----:B------:R-:W-:-:S14]  /*11c0*/  R2UR UR8, R83 ;  /* 0x00000000530872ca */ /* 0x000fdc00000e0000 */
[----:B------:R-:W3:Y:S01]  /*11d0*/  LDCU UR8, c[0x0][UR8+0x2a4] ;  /* 0x00005480080877ac */ /* 0x000ee20008000800 */
[----:B------:R-:W-:Y:S01]  /*11e0*/  UISETP.GT.U32.AND UP0, UPT, UR33, 0xffff, UPT ;  /* 0x0000ffff2100788c */ /* 0x000fe2000bf04070 */
[----:B------:R-:W3:Y:S01]  /*11f0*/  LDCU UR21, c[0x0][0xb24] ;  /* 0x00016480ff1577ac */ /* 0x000ee20008000800 */
[----:B------:R-:W3:Y:S01]  /*1200*/  LDCU UR45, c[0x0][0xb24] ;  /* 0x00016480ff2d77ac */ /* 0x000ee20008000800 */
[----:B-1----:R-:W-:Y:S01]  /*1210*/  I2FP.F32.U32 R2, UR22 ;  /* 0x0000001600027c45 */ /* 0x002fe20008201000 */
[----:B------:R-:W1:Y:S04]  /*1220*/  LDCU UR27, c[0x0][0xb30] ;  /* 0x00016600ff1b77ac */ /* 0x000e680008000800 */
[----:B--2---:R-:W-:Y:S01]  /*1230*/  FMUL R2, R2, UR5 ;  /* 0x0000000502027c20 */ /* 0x004fe20008400000 */
[----:B------:R-:W-:Y:S01]  /*1240*/  USEL UR5, UR33, 0xffff, !UP0 ;  /* 0x0000ffff21057887 */ /* 0x000fe2000c000000 */
[----:B----4-:R-:W-:-:S04]  /*1250*/  I2FP.F32.U32 R0, UR30 ;  /* 0x0000001e00007c45 */ /* 0x010fc80008201000 */
[----:B------:R-:W2:Y:S01]  /*1260*/  F2I.U32.TRUNC.NTZ R2, R2 ;  /* 0x0000000200027305 */ /* 0x000ea2000020f000 */
[----:B------:R-:W-:Y:S01]  /*1270*/  ULOP3.LUT UR25, UR5, 0xffff, URZ, 0xc0, !UPT ;  /* 0x0000ffff05197892 */ /* 0x000fe2000f8ec0ff */
[----:B---3--:R-:W-:-:S06]  /*1280*/  FMUL R0, R0, UR4 ;  /* 0x0000000400007c20 */ /* 0x008fcc0008400000 */
[----:B------:R-:W3:Y:S01]  /*1290*/  F2I.U32.TRUNC.NTZ R0, R0 ;  /* 0x0000000000007305 */ /* 0x000ee2000020f000 */
[----:B--2---:R-:W-:Y:S02]  /*12a0*/  R2UR UR4, R2 ;  /* 0x00000000020472ca */ /* 0x004fe400000e0000 */
[----:B------:R-:W-:Y:S02]  /*12b0*/  PRMT R2, RZ, 0x7610, R2 ;  /* 0x00007610ff027816 */ /* 0x000fe40000000002 */
[----:B---3--:R-:W-:Y:S02]  /*12c0*/  R2UR UR6, R0 ;  /* 0x00000000000672ca */ /* 0x008fe400000e0000 */
[----:B------:R-:W-:-:S07]  /*12d0*/  PRMT R0, RZ, 0x7610, R0 ;  /* 0x00007610ff007816 */ /* 0x000fce0000000000 */
[----:B------:R-:W-:-:S04]  /*12e0*/  UIADD3 UR5, UPT, UPT, -UR4, URZ, URZ ;  /* 0x000000ff04057290 */ /* 0x000fc8000fffe1ff */
[----:B------:R-:W-:Y:S02]  /*12f0*/  UIMAD UR5, UR7, UR5, UR22 ;  /* 0x00000005070572a4 */ /* 0x000fe4000f8e0216 */
[----:B------:R-:W-:-:S04]  /*1300*/  UIADD3 UR4, UPT, UPT, -UR6, URZ, URZ ;  /* 0x000000ff06047290 */ /* 0x000fc8000fffe1ff */
[----:B------:R-:W-:Y:S01]  /*1310*/  IMAD.U32 R83, RZ, RZ, UR5 ;  /* 0x00000005ff537e24 */ /* 0x000fe2000f8e00ff */
[----:B------:R-:W-:-:S06]  /*1320*/  UIMAD UR4, UR8, UR4, UR30 ;  /* 0x00000004080472a4 */ /* 0x000fcc000f8e021e */
[----:B------:R-:W-:Y:S01]  /*1330*/  IMAD.U32 R82, RZ, RZ, UR4 ;  /* 0x00000004ff527e24 */ /* 0x000fe2000f8e00ff */
[----:B-1----:R-:W-:Y:S06]  /*1340*/  BRA.U UP5, `(.L_x_18) ;  /* 0x0000000105447547 */ /* 0x002fec000b800000 */
[----:B------:R-:W-:Y:S02]  /*1350*/  R2UR UR4, R82 ;  /* 0x00000000520472ca */ /* 0x000fe400000e0000 */
[----:B------:R-:W-:-:S11]  /*1360*/  R2UR UR7, R83 ;  /* 0x00000000530772ca */ /* 0x000fd600000e0000 */
[----:B------:R-:W-:Y:S02]  /*1370*/  UISETP.NE.AND UP0, UPT, UR4, URZ, UPT ;  /* 0x000000ff0400728c */ /* 0x000fe4000bf05270 */
[----:B------:R-:W-:Y:S02]  /*1380*/  ULOP3.LUT UR4, UR7, 0x2, URZ, 0x3c, !UPT ;  /* 0x0000000207047892 */ /* 0x000fe4000f8e3cff */
[----:B------:R-:W-:Y:S02]  /*1390*/  UISETP.GT.U32.AND UP2, UPT, UR7, 0x1, UP0 ;  /* 0x000000010700788c */ /* 0x000fe40008744070 */
[----:B------:R-:W-:Y:S02]  /*13a0*/  UISETP.GT.U32.AND UP0, UPT, UR4, 0x1, UP0 ;  /* 0x000000010400788c */ /* 0x000fe40008704070 */
[----:B------:R-:W-:Y:S02]  /*13b0*/  USEL UR5, URZ, 0x2, UP2 ;  /* 0x00000002ff057887 */ /* 0x000fe40009000000 */
[----:B------:R-:W-:-:S02]  /*13c0*/  USEL UR6, URZ, 0x1, UP2 ;  /* 0x00000001ff067887 */ /* 0x000fc40009000000 */
[----:B------:R-:W-:Y:S02]  /*13d0*/  USEL UR4, URZ, 0x4, UP0 ;  /* 0x00000004ff047887 */ /* 0x000fe40008000000 */
[----:B------:R-:W-:Y:S02]  /*13e0*/  ULOP3.LUT UR7, UR7, 0xfffffffe, URZ, 0xc0, !UPT ;  /* 0xfffffffe07077892 */ /* 0x000fe4000f8ec0ff */
[----:B------:R-:W-:Y:S02]  /*13f0*/  USEL UR8, URZ, 0x8, UP0 ;  /* 0x00000008ff087887 */ /* 0x000fe40008000000 */
[----:B------:R-:W-:-:S03]  /*1400*/  UIADD3 UR4, UPT, UPT, UR4, UR5, UR6 ;  /* 0x0000000504047290 */ /* 0x000fc6000fffe006 */
[----:B------:R-:W-:Y:S01]  /*1410*/  UMOV UR5, 0x3 ;  /* 0x0000000300057882 */ /* 0x000fe20000000000 */
[----:B------:R-:W-:Y:S02]  /*1420*/  UIADD3 UR4, UPT, UPT, UR4, UR8, URZ ;  /* 0x0000000804047290 */ /* 0x000fe4000fffe0ff */
[----:B------:R-:W-:-:S04]  /*1430*/  USHF.L.U32 UR5, UR5, UR7, URZ ;  /* 0x0000000705057299 */ /* 0x000fc800080006ff */
[----:B------:R-:W-:Y:S02]  /*1440*/  IMAD.U32 R2, RZ, RZ, UR4 ;  /* 0x00000004ff027e24 */ /* 0x000fe4000f8e00ff */
[----:B------:R-:W-:-:S07]  /*1450*/  IMAD.U32 R0, RZ, RZ, UR5 ;  /* 0x00000005ff007e24 */ /* 0x000fce000f8e00ff */
.L_x_18:
[----:B------:R-:W1:Y:S01]  /*1460*/  S2UR UR36, SR_CTAID.Z ;  /* 0x00000000002479c3 */ /* 0x000e620000002700 */
[----:B------:R-:W-:Y:S01]  /*1470*/  UISETP.GE.AND UP0, UPT, UR21, 0x1, UPT ;  /* 0x000000011500788c */ /* 0x000fe2000bf06270 */
[----:B------:R-:W-:Y:S01]  /*1480*/  UMOV UR28, 0x5 ;  /* 0x00000005001c7882 */ /* 0x000fe20000000000 */
[----:B------:R-:W-:-:S07]  /*1490*/  UMOV UR26, UR22 ;  /* 0x00000016001a7c82 */ /* 0x000fce0008000000 */
[----:B------:R-:W-:Y:S05]  /*14a0*/  BRA.U !UP0, `(.L_x_19) ;  /* 0x0000000108d47547 */ /* 0x000fea000b800000 */
[----:B------:R-:W2:Y:S01]  /*14b0*/  LDCU.128 UR16, c[0x0][0xb10] ;  /* 0x00016200ff1077ac */ /* 0x000ea20008000c00 */
[----:B------:R-:W3:Y:S01]  /*14c0*/  LDCU UR13, c[0x0][0x370] ;  /* 0x00006e00ff0d77ac */ /* 0x000ee20008000800 */
[----:B------:R-:W4:Y:S01]  /*14d0*/  LDCU UR8, c[0x0][0x374] ;  /* 0x00006e80ff0877ac */ /* 0x000f220008000800 */
[----:B------:R-:W1:Y:S01]  /*14e0*/  LDCU UR23, c[0x0][0xb0c] ;  /* 0x00016180ff1777ac */ /* 0x000e620008000800 */
[----:B------:R-:W1:Y:S01]  /*14f0*/  LDCU UR24, c[0x0][0xb20] ;  /* 0x00016400ff1877ac */ /* 0x000e620008000800 */
[----:B--2---:R-:W-:Y:S01]  /*1500*/  UIMAD.WIDE.U32 UR4, UR22, UR16, URZ ;  /* 0x00000010160472a5 */ /* 0x004fe2000f8e00ff */
[----:B------:R-:W2:Y:S01]  /*1510*/  LDCU.64 UR14, c[0x0][0xb28] ;  /* 0x00016500ff0e77ac */ /* 0x000ea20008000a00 */
[----:B------:R-:W-:-:S05]  /*1520*/  UISETP.NE.AND UP3, UPT, UR18, 0x1, UPT ;  /* 0x000000011200788c */ /* 0x000fca000bf65270 */
[----:B------:R-:W-:Y:S01]  /*1530*/  UMOV UR4, UR5 ;  /* 0x0000000500047c82 */ /* 0x000fe20008000000 */
[----:B---3--:R-:W-:Y:S02]  /*1540*/  UIMAD.WIDE.U32 UR6, UR13, UR16, URZ ;  /* 0x000000100d0672a5 */ /* 0x008fe4000f8e00ff */
[----:B------:R-:W-:Y:S02]  /*1550*/  USHF.R.U32.HI UR9, URZ, UR17, UR4 ;  /* 0x00000011ff097299 */ /* 0x000fe40008011604 */
[----:B----4-:R-:W-:Y:S02]  /*1560*/  UIMAD.WIDE.U32 UR4, UR8, UR19, URZ ;  /* 0x00000013080472a5 */ /* 0x010fe4000f8e00ff */
[----:B-1----:R-:W-:Y:S01]  /*1570*/  UISETP.NE.AND UP0, UPT, UR23, 0x1, UPT ;  /* 0x000000011700788c */ /* 0x002fe2000bf05270 */
[----:B------:R-:W-:Y:S01]  /*1580*/  UMOV UR6, UR7 ;  /* 0x0000000700067c82 */ /* 0x000fe20008000000 */
[----:B------:R-:W-:-:S03]  /*1590*/  UISETP.NE.AND UP2, UPT, UR21, 0x1, UPT ;  /* 0x000000011500788c */ /* 0x000fc6000bf45270 */
[----:B------:R-:W-:Y:S01]  /*15a0*/  UMOV UR4, UR5 ;  /* 0x0000000500047c82 */ /* 0x000fe20008000000 */
[----:B------:R-:W-:Y:S02]  /*15b0*/  USEL UR12, UR22, UR9, !UP0 ;  /* 0x00000009160c7287 */ /* 0x000fe4000c000000 */
[----:B------:R-:W-:Y:S02]  /*15c0*/  @UP3 USHF.R.U32.HI UR8, URZ, UR24, UR4 ;  /* 0x00000018ff083299 */ /* 0x000fe40008011604 */
[----:B------:R-:W-:Y:S02]  /*15d0*/  UIADD3 UR26, UPT, UPT, -UR12, URZ, URZ ;  /* 0x000000ff0c1a7290 */ /* 0x000fe4000fffe1ff */
[----:B------:R-:W-:Y:S02]  /*15e0*/  @UP0 USHF.R.U32.HI UR13, URZ, UR17, UR6 ;  /* 0x00000011ff0d0299 */ /* 0x000fe40008011606 */
[----:B------:R-:W-:Y:S02]  /*15f0*/  UIMAD.WIDE.U32 UR6, UR30, UR19, URZ ;  /* 0x000000131e0672a5 */ /* 0x000fe4000f8e00ff */
[----:B--2---:R-:W-:-:S02]  /*1600*/  UIMAD.WIDE.U32 UR4, UR8, UR14, URZ ;  /* 0x0000000e080472a5 */ /* 0x004fc4000f8e00ff */
[----:B------:R-:W-:Y:S02]  /*1610*/  UIMAD.WIDE.U32 UR10, UR13, UR14, URZ ;  /* 0x0000000e0d0a72a5 */ /* 0x000fe4000f8e00ff */
[----:B------:R-:W-:Y:S01]  /*1620*/  UIMAD UR26, UR23, UR26, UR22 ;  /* 0x0000001a171a72a4 */ /* 0x000fe2000f8e0216 */
[----:B------:R-:W-:Y:S02]  /*1630*/  UMOV UR6, UR7 ;  /* 0x0000000700067c82 */ /* 0x000fe40008000000 */
[----:B------:R-:W-:Y:S01]  /*1640*/  UMOV UR4, UR5 ;  /* 0x0000000500047c82 */ /* 0x000fe20008000000 */
[----:B------:R-:W-:Y:S02]  /*1650*/  USHF.R.U32.HI UR6, URZ, UR24, UR6 ;  /* 0x00000018ff067299 */ /* 0x000fe40008011606 */
[----:B------:R-:W-:Y:S01]  /*1660*/  @UP2 USHF.R.U32.HI UR8, URZ, UR15, UR4 ;  /* 0x0000000fff082299 */ /* 0x000fe20008011604 */
[----:B------:R-:W-:Y:S01]  /*1670*/  UMOV UR5, UR11 ;  /* 0x0000000b00057c82 */ /* 0x000fe20008000000 */
[----:B------:R-:W-:-:S02]  /*1680*/  USEL UR4, UR30, UR6, !UP3 ;  /* 0x000000061e047287 */ /* 0x000fc4000d800000 */
[----:B------:R-:W-:Y:S02]  /*1690*/  @UP2 USHF.R.U32.HI UR13, URZ, UR15, UR5 ;  /* 0x0000000fff0d2299 */ /* 0x000fe40008011605 */
[----:B------:R-:W-:Y:S02]  /*16a0*/  UIMAD UR5, UR8, UR21, URZ ;  /* 0x00000015080572a4 */ /* 0x000fe4000f8e02ff */
[----:B------:R-:W-:Y:S02]  /*16b0*/  UIMAD UR8, UR13, UR21, URZ ;  /* 0x000000150d0872a4 */ /* 0x000fe4000f8e02ff */
[----:B------:R-:W-:Y:S02]  /*16c0*/  UISETP.GE.AND UP0, UPT, UR4, UR5, UPT ;  /* 0x000000050400728c */ /* 0x000fe4000bf06270 */
[----:B------:R-:W-:Y:S02]  /*16d0*/  UIMAD.WIDE.U32 UR6, UR4, UR14, URZ ;  /* 0x0000000e040672a5 */ /* 0x000fe4000f8e00ff */
[----:B------:R-:W-:-:S02]  /*16e0*/  UISETP.GE.OR UP0, UPT, UR12, UR8, UP0 ;  /* 0x000000080c00728c */ /* 0x000fc40008706670 */
[----:B------:R-:W-:-:S03]  /*16f0*/  UIMAD.WIDE.U32 UR8, UR12, UR14, URZ ;  /* 0x0000000e0c0872a5 */ /* 0x000fc6000f8e00ff */
[----:B------:R-:W-:Y:S01]  /*1700*/  UMOV UR6, UR7 ;  /* 0x0000000700067c82 */ /* 0x000fe20008000000 */
[----:B------:R-:W-:Y:S02]  /*1710*/  UIADD3 UR7, UPT, UPT, -UR4, URZ, URZ ;  /* 0x000000ff04077290 */ /* 0x000fe4000fffe1ff */
[----:B------:R-:W-:Y:S02]  /*1720*/  USHF.R.U32.HI UR6, URZ, UR15, UR6 ;  /* 0x0000000fff067299 */ /* 0x000fe40008011606 */
[----:B------:R-:W-:Y:S02]  /*1730*/  UIMAD UR30, UR18, UR7, UR30 ;  /* 0x00000007121e72a4 */ /* 0x000fe4000f8e021e */
[----:B------:R-:W-:Y:S01]  /*1740*/  USEL UR6, UR4, UR6, !UP2 ;  /* 0x0000000604067287 */ /* 0x000fe2000d000000 */
[----:B------:R-:W-:Y:S02]  /*1750*/  @!UP0 UMOV UR5, UR9 ;  /* 0x0000000900058c82 */ /* 0x000fe40008000000 */
[----:B------:R-:W-:-:S02]  /*1760*/  @!UP0 USHF.R.U32.HI UR5, URZ, UR15, UR5 ;  /* 0x0000000fff058299 */ /* 0x000fc40008011605 */
[----:B------:R-:W-:Y:S02]  /*1770*/  UIADD3 UR7, UPT, UPT, -UR6, URZ, URZ ;  /* 0x000000ff06077290 */ /* 0x000fe4000fffe1ff */
[----:B------:R-:W-:Y:S02]  /*1780*/  @!UP0 USEL UR5, UR12, UR5, !UP2 ;  /* 0x000000050c058287 */ /* 0x000fe4000d000000 */
[----:B------:R-:W-:Y:S02]  /*1790*/  UIMAD UR7, UR21, UR7, UR4 ;  /* 0x00000007150772a4 */ /* 0x000fe4000f8e0204 */
[----:B------:R-:W-:Y:S02]  /*17a0*/  @!UP0 UIADD3 UR6, UPT, UPT, UR6, -UR5, URZ ;  /* 0x8000000506068290 */ /* 0x000fe4000fffe0ff */
[----:B------:R-:W-:Y:S02]  /*17b0*/  @!UP0 UIMAD UR7, UR7, UR13, UR5 ;  /* 0x0000000d070782a4 */ /* 0x000fe4000f8e0205 */
[----:B------:R-:W-:-:S04]  /*17c0*/  @!UP0 UIMAD UR4, UR6, UR21, UR12 ;  /* 0x00000015060482a4 */ /* 0x000fc8000f8e020c */
[----:B------:R-:W-:Y:S01]  /*17d0*/  UIMAD UR30, UR4, UR18, UR30 ;  /* 0x00000012041e72a4 */ /* 0x000fe2000f8e021e */
[----:B------:R-:W-:Y:S02]  /*17e0*/  @!UP0 UMOV UR12, UR7 ;  /* 0x00000007000c8c82 */ /* 0x000fe40008000000 */
[----:B------:R-:W-:-:S12]  /*17f0*/  UIMAD UR26, UR12, UR23, UR26 ;  /* 0x000000170c1a72a4 */ /* 0x000fd8000f8e021a */
.L_x_19:
[----:B------:R-:W-:Y:S02]  /*1800*/  UISETP.NE.AND UP2, UPT, UR27, 0x1, UPT ;  /* 0x000000011b00788c */ /* 0x000fe4000bf45270 */
[----:B------:R-:W-:Y:S02]  /*1810*/  UISETP.NE.AND UP0, UPT, UR20, 0x2, UPT ;  /* 0x000000021400788c */ /* 0x000fe4000bf05270 */
[----:B------:R-:W-:-:S05]  /*1820*/  USHF.L.U32 UR25, UR28, UR25, URZ ;  /* 0x000000191c197299 */ /* 0x000fca00080006ff */
[----:B------:R-:W-:Y:S07]  /*1830*/  BRA.U UP2, `(.L_x_20) ;  /* 0x0000000102407547 */ /* 0x000fee000b800000 */
[----:B------:R-:W2:Y:S01]  /*1840*/  LDCU.128 UR8, c[0x0][0xb10] ;  /* 0x00016200ff0877ac */ /* 0x000ea20008000c00 */
[----:B------:R-:W3:Y:S01]  /*1850*/  LDCU UR12, c[0x0][0xb0c] ;  /* 0x00016180ff0c77ac */ /* 0x000ee20008000800 */
[----:B------:R-:W4:Y:S01]  /*1860*/  LDCU UR13, c[0x0][0xb20] ;  /* 0x00016400ff0d77ac */ /* 0x000f220008000800 */
[----:B--2---:R-:W-:Y:S02]  /*1870*/  UIMAD.WIDE.U32 UR4, UR26, UR8, URZ ;  /* 0x000000081a0472a5 */ /* 0x004fe4000f8e00ff */
[----:B------:R-:W-:Y:S02]  /*1880*/  UIMAD.WIDE.U32 UR6, UR30, UR11, URZ ;  /* 0x0000000b1e0672a5 */ /* 0x000fe4000f8e00ff */
[----:B---3--:R-:W-:Y:S02]  /*1890*/  UISETP.NE.AND UP2, UPT, UR12, 0x1, UPT ;  /* 0x000000010c00788c */ /* 0x008fe4000bf45270 */
[----:B------:R-:W-:-:S03]  /*18a0*/  USHF.R.U32.HI UR5, URZ, UR9, UR5 ;  /* 0x00000009ff057299 */ /* 0x000fc60008011605 */
[----:B------:R-:W-:Y:S01]  /*18b0*/  UMOV UR4, UR7 ;  /* 0x0000000700047c82 */ /* 0x000fe20008000000 */
[----:B------:R-:W-:Y:S02]  /*18c0*/  USEL UR5, UR26, UR5, !UP2 ;  /* 0x000000051a057287 */ /* 0x000fe4000d000000 */
[----:B------:R-:W-:Y:S02]  /*18d0*/  UISETP.NE.AND UP2, UPT, UR10, 0x1, UPT ;  /* 0x000000010a00788c */ /* 0x000fe4000bf45270 */
[----:B----4-:R-:W-:-:S04]  /*18e0*/  USHF.R.U32.HI UR4, URZ, UR13, UR4 ;  /* 0x0000000dff047299 */ /* 0x010fc80008011604 */
[----:B------:R-:W-:-:S04]  /*18f0*/  USEL UR4, UR30, UR4, !UP2 ;  /* 0x000000041e047287 */ /* 0x000fc8000d000000 */
[----:B------:R-:W-:Y:S02]  /*1900*/  UIADD3 UR6, UPT, UPT, -UR4, UR5, URZ ;  /* 0x0000000504067290 */ /* 0x000fe4000fffe1ff */
[----:B------:R-:W-:Y:S02]  /*1910*/  UIADD3 UR4, UPT, UPT, UR4, -UR5, URZ ;  /* 0x8000000504047290 */ /* 0x000fe4000fffe0ff */
[----:B------:R-:W-:Y:S02]  /*1920*/  UIMAD UR30, UR6, UR10, UR30 ;  /* 0x0000000a061e72a4 */ /* 0x000fe4000f8e021e */
[----:B------:R-:W-:-:S12]  /*1930*/  UIMAD UR26, UR4, UR12, UR26 ;  /* 0x0000000c041a72a4 */ /* 0x000fd8000f8e021a */
.L_x_20:
[----:B------:R-:W-:Y:S05]  /*1940*/  BRA.U !UP6, `(.L_x_21) ;  /* 0x000000010e0c7547 */ /* 0x000fea000b800000 */
[----:B------:R-:W-:Y:S01]  /*1950*/  UCGABAR_WAIT ;  /* 0x0000000000007dc7 */ /* 0x000fe20008000000 */
[----:B------:R-:W-:Y:S01]  /*1960*/  CCTL.IVALL ;  /* 0x00000000ff00798f */ /* 0x000fe20002000000 */
[----:B------:R-:W-:Y:S05]  /*1970*/  BRA `(.L_x_22) ;  /* 0x0000000000047947 */ /* 0x000fea0003800000 */
.L_x_21:
[----:B------:R-:W-:Y:S06]  /*1980*/  BAR.SYNC.DEFER_BLOCKING 0x0 ;  /* 0x0000000000007b1d */ /* 0x000fec0000010000 */
.L_x_22:
[----:B------:R-:W-:Y:S05]  /*1990*/  BRA.U UP0, `(.L_x_23) ;  /* 0x00000019009c7547 */ /* 0x000fea000b800000 */
[----:B------:R-:W2:Y:S01]  /*19a0*/  LDCU UR6, c[0x0][0x38c] ;  /* 0x00007180ff0677ac */ /* 0x000ea20008000800 */
[----:B------:R-:W3:Y:S01]  /*19b0*/  S2UR UR8, SR_CgaCtaId ;  /* 0x00000000000879c3 */ /* 0x000ee20000008800 */
[----:B------:R-:W-:Y:S01]  /*19c0*/  PLOP3.LUT P1, PT, PT, PT, UP4, 0x80, 0x8 ;  /* 0x000000000008781c */ /* 0x000fe20003f2f048 */
[----:B------:R-:W-:Y:S01]  /*19d0*/  IMAD.MOV.U32 R12, RZ, RZ, 0x1 ;  /* 0x00000001ff0c7424 */ /* 0x000fe200078e00ff */
[----:B------:R-:W-:Y:S01]  /*19e0*/  UMOV UR13, 0x400 ;  /* 0x00000400000d7882 */ /* 0x000fe20000000000 */
[----:B------:R-:W-:Y:S01]  /*19f0*/  USHF.L.U32 UR44, UR22, 0x7, URZ ;  /* 0x00000007162c7899 */ /* 0x000fe200080006ff */
[----:B------:R-:W-:Y:S01]  /*1a00*/  ISETP.NE.AND P2, PT, R3, RZ, P3 ;  /* 0x000000ff0300720c */ /* 0x000fe20001f45270 */
[----:B------:R-:W-:Y:S01]  /*1a10*/  UISETP.NE.AND UP1, UPT, UR20, URZ, UPT ;  /* 0x000000ff1400728c */ /* 0x000fe2000bf25270 */
[----:B------:R-:W-:Y:S02]  /*1a20*/  PLOP3.LUT P1, PT, P1, PT, PT, 0x8, 0x80 ;  /* 0x000000000080781c */ /* 0x000fe40000f2e170 */
[----:B------:R-:W-:Y:S01]  /*1a30*/  CS2R R10, SRZ ;  /* 0x00000000000a7805 */ /* 0x000fe2000001ff00 */
[----:B------:R-:W-:Y:S01]  /*1a40*/  IMAD.MOV.U32 R9, RZ, RZ, RZ ;  /* 0x000000ffff097224 */ /* 0x000fe200078e00ff */
[----:B------:R-:W4:Y:S01]  /*1a50*/  LDCU UR40, c[0x0][0x370] ;  /* 0x00006e00ff2877ac */ /* 0x000f220008000800 */
[----:B------:R-:W-:Y:S01]  /*1a60*/  IMAD.MOV.U32 R8, RZ, RZ, 0x1 ;  /* 0x00000001ff087424 */ /* 0x000fe200078e00ff */
[----:B------:R-:W1:Y:S01]  /*1a70*/  LDCU.64 UR28, c[0x0][0x348] ;  /* 0x00006900ff1c77ac */ /* 0x000e620008000a00 */
[----:B--2---:R-:W-:-:S02]  /*1a80*/  UIADD3 UR5, UPT, UPT, UR6, 0x1f, URZ ;  /* 0x0000001f06057890 */ /* 0x004fc4000fffe0ff */
[----:B------:R-:W-:Y:S02]  /*1a90*/  UIADD3 UR47, UPT, UPT, UR6, 0x3e, URZ ;  /* 0x0000003e062f7890 */ /* 0x000fe4000fffe0ff */
[----:B------:R-:W-:Y:S02]  /*1aa0*/  USHF.R.S32.HI UR4, URZ, 0x1f, UR5 ;  /* 0x0000001fff047899 */ /* 0x000fe40008011405 */
[----:B---3--:R-:W-:Y:S02]  /*1ab0*/  USHF.L.U32 UR24, UR8, 0xb, URZ ;  /* 0x0000000b08187899 */ /* 0x008fe400080006ff */
[----:B------:R-:W-:Y:S02]  /*1ac0*/  ULEA.HI UR4, UR4, UR5, URZ, 0x5 ;  /* 0x0000000504047291 */ /* 0x000fe4000f8f28ff */
[----:B------:R-:W-:Y:S02]  /*1ad0*/  UIADD3 UR5, UPT, UPT, UR6, -0x1, URZ ;  /* 0xffffffff06057890 */ /* 0x000fe4000fffe0ff */
[----:B------:R-:W-:-:S02]  /*1ae0*/  USHF.R.S32.HI UR42, URZ, 0x5, UR4 ;  /* 0x00000005ff2a7899 */ /* 0x000fc40008011404 */
[----:B------:R-:W-:Y:S02]  /*1af0*/  UISETP.GE.U32.AND UP2, UPT, UR5, -0x3f, UPT ;  /* 0xffffffc10500788c */ /* 0x000fe4000bf46070 */
[----:B------:R-:W-:Y:S02]  /*1b00*/  UISETP.LT.U32.AND UP0, UPT, UR42, 0x10, UPT ;  /* 0x000000102a00788c */ /* 0x000fe4000bf01070 */
[----:B------:R-:W-:Y:S02]  /*1b10*/  USHF.L.U32 UR7, UR8, 0x5, URZ ;  /* 0x0000000508077899 */ /* 0x000fe400080006ff */
[----:B------:R-:W-:Y:S02]  /*1b20*/  USEL UR41, UR42, 0x10, UP0 ;  /* 0x000000102a297887 */ /* 0x000fe40008000000 */
[----:B------:R-:W-:Y:S02]  /*1b30*/  ULOP3.LUT UR24, UR24, 0x1000, URZ, 0xc0, !UPT ;  /* 0x0000100018187892 */ /* 0x000fe4000f8ec0ff */
[----:B------:R-:W-:-:S02]  /*1b40*/  UIADD3 UR4, UPT, UPT, UR41, -0x1, URZ ;  /* 0xffffffff29047890 */ /* 0x000fc4000fffe0ff */
[----:B------:R-:W-:Y:S02]  /*1b50*/  ULEA UR13, UR8, UR13, 0x18 ;  /* 0x0000000d080d7291 */ /* 0x000fe4000f8ec0ff */
[----:B------:R-:W-:Y:S02]  /*1b60*/  ULOP3.LUT UR5, UR7, 0x40, URZ, 0xc0, !UPT ;  /* 0x0000004007057892 */ /* 0x000fe4000f8ec0ff */
[----:B------:R-:W-:Y:S02]  /*1b70*/  @UP2 UIADD3 UR4, UPT, UPT, UR41, URZ, URZ ;  /* 0x000000ff29042290 */ /* 0x000fe4000fffe0ff */
[----:B------:R-:W-:Y:S01]  /*1b80*/  USHF.L.U32 UR48, UR22, 0x6, URZ ;  /* 0x0000000616307899 */ /* 0x000fe200080006ff */
[----:B------:R-:W2:Y:S01]  /*1b90*/  LDCU UR39, c[0x0][0x374] ;  /* 0x00006e80ff2777ac */ /* 0x000ea20008000800 */
[----:B------:R-:W-:Y:S02]  /*1ba0*/  USEL UR21, UR56, 0x2, UP1 ;  /* 0x0000000238157887 */ /* 0x000fe40008800000 */
[----:B------:R-:W-:-:S02]  /*1bb0*/  UIADD3 UR24, UPT, UPT, UR13, 0x18600, UR24 ;  /* 0x000186000d187890 */ /* 0x000fc4000fffe018 */
[----:B------:R-:W-:Y:S02]  /*1bc0*/  ULOP3.LUT UR44, UR5, 0x80, UR44, 0xf8, !UPT ;  /* 0x00000080052c7892 */ /* 0x000fe4000f8ef82c */
[----:B------:R-:W-:Y:S02]  /*1bd0*/  UIADD3 UR46, UPT, UPT, UR42, -UR41, URZ ;  /* 0x800000292a2e7290 */ /* 0x000fe4000fffe0ff */
[----:B------:R-:W-:Y:S02]  /*1be0*/  UIADD3 UR27, UPT, UPT, UR4, 0x1, URZ ;  /* 0x00000001041b7890 */ /* 0x000fe4000fffe0ff */
[----:B------:R-:W-:Y:S01]  /*1bf0*/  UIADD3 UR43, UPT, UPT, -UR4, URZ, URZ ;  /* 0x000000ff042b7290 */ /* 0x000fe2000fffe1ff */
[----:B-1--4-:R-:W-:-:S11]  /*1c00*/  UMOV UR6, URZ ;  /* 0x000000ff00067c82 */ /* 0x012fd60008000000 */
.L_x_43:
[----:B-1----:R-:W1:Y:S02]  /*1c10*/  S2UR UR4, SR_CgaCtaId ;  /* 0x00000000000479c3 */ /* 0x002e640000008800 */
[----:B-1----:R-:W-:-:S09]  /*1c20*/  UISETP.NE.AND UP0, UPT, UR4, URZ, UPT ;  /* 0x000000ff0400728c */ /* 0x002fd2000bf05270 */
[----:B------:R-:W-:Y:S05]  /*1c30*/  BRA.U UP0, `(.L_x_24) ;  /* 0x0000000100287547 */ /* 0x000fea000b800000 */
[----:B------:R-:W-:Y:S02]  /*1c40*/  LEA R0, R9, UR13, 0x3 ;  /* 0x0000000d09007c11 */ /* 0x000fe4000f8e18ff */
[----:B------:R-:W-:-:S04]  /*1c50*/  SHF.L.U32 R3, R8, 0x1f, RZ ;  /* 0x0000001f08037819 */ /* 0x000fc800000006ff */
[----:B------:R-:W1:Y:S02]  /*1c60*/  SYNCS.PHASECHK.TRANS64.TRYWAIT P0, [R0+URZ+0x1c0], R3 ;  /* 0x0001c003000075a7 */ /* 0x000e6400080011ff */
[----:B-1----:R-:W-:Y:S05]  /*1c70*/  @!P0 BRA `(.L_x_25) ;  /* 0x0000008800688947 */ /* 0x002fea0003800000 */
.L_x_162:
[----:B------:R3:W-:Y:S01]  /*1c80*/  SYNCS.ARRIVE.TRANS64.A1T0 RZ, [R0+URZ+0x1b0], RZ ;  /* 0x0001b0ff00ff79a7 */ /* 0x0007e200081000ff */
[----:B------:R-:W-:-:S05]  /*1c90*/  VIADD R9, R9, 0x1 ;  /* 0x0000000109097836 */ /* 0x000fca0000000000 */
[----:B------:R-:W-:-:S04]  /*1ca0*/  ISETP.NE.AND P0, PT, R9, 0x2, PT ;  /* 0x000000020900780c */ /* 0x000fc80003f05270 */
[----:B-1----:R-:W-:Y:S02]  /*1cb0*/  SEL R3, RZ, 0x1, P0 ;  /* 0x00000001ff037807 */ /* 0x002fe40000000000 */
[----:B------:R-:W-:Y:S02]  /*1cc0*/  SEL R9, R9, RZ, P0 ;  /* 0x000000ff09097207 */ /* 0x000fe40000000000 */
[----:B------:R-:W-:-:S07]  /*1cd0*/  LOP3.LUT R8, R8, R3, RZ, 0x3c, !PT ;  /* 0x0000000308087212 */ /* 0x000fce00078e3cff */
.L_x_24:
[----:B------:R-:W-:Y:S01]  /*1ce0*/  ULEA UR4, UR6, UR13, 0x3 ;  /* 0x0000000d06047291 */ /* 0x000fe2000f8e18ff */
[----:B---3--:R-:W-:Y:S01]  /*1cf0*/  SHF.L.U32 R0, R12, 0x1f, RZ ;  /* 0x0000001f0c007819 */ /* 0x008fe200000006ff */
[----:B------:R-:W-:Y:S02]  /*1d00*/  UISETP.GE.U32.AND UP0, UPT, UR47, 0x3f, UPT ;  /* 0x0000003f2f00788c */ /* 0x000fe4000bf06070 */
[----:B------:R-:W-:Y:S01]  /*1d10*/  ULEA UR19, UR30, UR44, 0x8 ;  /* 0x0000002c1e137291 */ /* 0x000fe2000f8e40ff */
[----:B------:R-:W-:-:S04]  /*1d20*/  UMOV UR7, URZ ;  /* 0x000000ff00077c82 */ /* 0x000fc80008000000 */
[----:B------:R1:W3:Y:S01]  /*1d30*/  SYNCS.PHASECHK.TRANS64.TRYWAIT P0, [UR4+0x80], R0 ;  /* 0x00008000ff0075a7 */ /* 0x0002e20008001104 */
[----:B------:R-:W-:-:S04]  /*1d40*/  ULEA.HI UR4, UR26, UR26, URZ, 0x1 ;  /* 0x0000001a1a047291 */ /* 0x000fc8000f8f08ff */
[----:B------:R-:W-:-:S04]  /*1d50*/  USHF.L.U32 UR4, UR4, 0x6, URZ ;  /* 0x0000000604047899 */ /* 0x000fc800080006ff */
[----:B------:R-:W-:-:S04]  /*1d60*/  ULOP3.LUT UR35, UR4, 0xffffff80, URZ, 0xc0, !UPT ;  /* 0xffffff8004237892 */ /* 0x000fc8000f8ec0ff */
[----:B------:R-:W-:Y:S01]  /*1d70*/  ULOP3.LUT UR35, UR35, 0x40, UR48, 0xf8, !UPT ;  /* 0x0000004023237892 */ /* 0x000fe2000f8ef830 */
[----:B------:R-:W-:Y:S11]  /*1d80*/  BRA.U !UP0, `(.L_x_26) ;  /* 0x0000000108c07547 */ /* 0x000ff6000b800000 */
[----:B------:R-:W-:Y:S01]  /*1d90*/  UMOV UR12, UR43 ;  /* 0x0000002b000c7c82 */ /* 0x000fe20008000000 */
[----:B------:R-:W-:Y:S01]  /*1da0*/  UMOV UR4, UR6 ;  /* 0x0000000600047c82 */ /* 0x000fe20008000000 */
[----:B------:R-:W-:-:S05]  /*1db0*/  UMOV UR34, URZ ;  /* 0x000000ff00227c82 */ /* 0x000fca0008000000 */
.L_x_32:
[----:B------:R-:W-:Y:S01]  /*1dc0*/  ULEA UR33, UR4, UR13, 0x3 ;  /* 0x0000000d04217291 */ /* 0x000fe2000f8e18ff */
[----:B------:R-:W-:Y:S01]  /*1dd0*/  @P3 MOV R2, 0x6000 ;  /* 0x0000600000023802 */ /* 0x000fe20000000f00 */
[----:B-1-34-:R-:W-:Y:S10]  /*1de0*/  @P0 BRA `(.L_x_27) ;  /* 0x00000000000c0947 */ /* 0x01aff40003800000 */
[----:B------:R-:W-:-:S04]  /*1df0*/  SHF.L.U32 R3, R12, 0x1f, RZ ;  /* 0x0000001f0c037819 */ /* 0x000fc800000006ff */
[----:B------:R-:W3:Y:S02]  /*1e00*/  SYNCS.PHASECHK.TRANS64.TRYWAIT P0, [UR33+0x80], R3 ;  /* 0x00008003ff0075a7 */ /* 0x000ee40008001121 */
[----:B---3--:R-:W-:Y:S05]  /*1e10*/  @!P0 BRA `(.L_x_28) ;  /* 0x0000008800148947 */ /* 0x008fea0003800000 */
.L_x_27:
[----:B------:R3:W-:Y:S01]  /*1e20*/  @P3 SYNCS.ARRIVE.TRANS64 RZ, [UR33], R2 ;  /* 0x00000002ffff39a7 */ /* 0x0007e20008000021 */
[----:B------:R-:W-:Y:S02]  /*1e30*/  ULOP3.LUT UR5, UR21, 0x2, URZ, 0xfc, !UPT ;  /* 0x0000000215057892 */ /* 0x000fe4000f8efcff */
[----:B------:R-:W-:Y:S02]  /*1e40*/  UIADD3 UR12, UPT, UPT, UR12, 0x1, URZ ;  /* 0x000000010c0c7890 */ /* 0x000fe4000fffe0ff */
[----:B------:R-:W-:Y:S02]  /*1e50*/  UISETP.NE.AND UP0, UPT, UR5, 0x2, UPT ;  /* 0x000000020500788c */ /* 0x000fe4000bf05270 */
[----:B------:R-:W-:-:S07]  /*1e60*/  UISETP.NE.AND UP2, UPT, UR12, 0x1, UPT ;  /* 0x000000010c00788c */ /* 0x000fce000bf45270 */
[----:B------:R-:W-:Y:S05]  /*1e70*/  BRA.U UP0, `(.L_x_29) ;  /* 0x0000000100047547 */ /* 0x000fea000b800000 */
[----:B--2---:R-:W-:Y:S05]  /*1e80*/  BPT.TRAP 0x1 ;  /* 0x000000040000795c */ /* 0x004fea0000300000 */
.L_x_29:
[----:B------:R-:W-:Y:S04]  /*1e90*/  BSSY.RECONVERGENT B0, `(.L_x_30) ;  /* 0x0000003000007945 */ /* 0x000fe80003800200 */
[----:B------:R-:W-:Y:S05]  /*1ea0*/  @!P2 BRA `(.L_x_31) ;  /* 0x000000000004a947 */ /* 0x000fea0003800000 */
[----:B--2---:R-:W-:Y:S05]  /*1eb0*/  BPT.TRAP 0x1 ;  /* 0x000000040000795c */ /* 0x004fea0000300000 */
.L_x_31:
[----:B--2---:R-:W-:Y:S05]  /*1ec0*/  BSYNC.RECONVERGENT B0 ;  /* 0x0000000000007941 */ /* 0x004fea0003800200 */
.L_x_30:
[----:B------:R-:W-:Y:S02]  /*1ed0*/  UIADD3 UR5, UPT, UPT, UR4, 0x1, URZ ;  /* 0x0000000104057890 */ /* 0x000fe4000fffe0ff */
[----:B------:R-:W-:Y:S02]  /*1ee0*/  ULEA UR32, UR4, UR13, 0xc ;  /* 0x0000000d04207291 */ /* 0x000fe4000f8e60ff */
[----:B------:R-:W-:Y:S02]  /*1ef0*/  UISETP.NE.AND UP0, UPT, UR5, 0x10, UPT ;  /* 0x000000100500788c */ /* 0x000fe4000bf05270 */
[----:B------:R-:W-:Y:S02]  /*1f00*/  UIADD3 UR10, UP1, UPT, UR28, 0x80, URZ ;  /* 0x000000801c0a7890 */ /* 0x000fe4000ff3e0ff */
[----:B------:R-:W-:Y:S02]  /*1f10*/  USEL UR7, URZ, 0x1, UP0 ;  /* 0x00000001ff077887 */ /* 0x000fe40008000000 */
[----:B------:R-:W-:-:S02]  /*1f20*/  USEL UR6, UR5, URZ, UP0 ;  /* 0x000000ff05067287 */ /* 0x000fc40008000000 */
[----:B------:R-:W-:Y:S02]  /*1f30*/  UIADD3 UR8, UP0, UPT, UR28, 0x180, URZ ;  /* 0x000001801c087890 */ /* 0x000fe4000ff1e0ff */
[----:B------:R-:W-:Y:S01]  /*1f40*/  ULEA UR5, UR6, UR13, 0x3 ;  /* 0x0000000d06057291 */ /* 0x000fe2000f8e18ff */
[----:B------:R-:W-:Y:S01]  /*1f50*/  LOP3.LUT R12, R12, UR7, RZ, 0x3c, !PT ;  /* 0x000000070c0c7c12 */ /* 0x000fe2000f8e3cff */
[----:B------:R-:W-:Y:S02]  /*1f60*/  ULOP3.LUT UR33, UR33, 0xfefffff8, URZ, 0xc0, !UPT ;  /* 0xfefffff821217892 */ /* 0x000fe4000f8ec0ff */
[----:B------:R-:W-:Y:S01]  /*1f70*/  ULEA UR16, UR4, UR24, 0xd ;  /* 0x0000001804107291 */ /* 0x000fe2000f8e68ff */
[----:B-1----:R-:W-:Y:S01]  /*1f80*/  SHF.L.U32 R0, R12, 0x1f, RZ ;  /* 0x0000001f0c007819 */ /* 0x002fe200000006ff */
[----:B------:R-:W-:Y:S02]  /*1f90*/  UIADD3.X UR11, UPT, UPT, URZ, UR29, URZ, UP1, !UPT ;  /* 0x0000001dff0b7290 */ /* 0x000fe40008ffe4ff */
[----:B------:R-:W-:Y:S01]  /*1fa0*/  UIADD3 UR32, UPT, UPT, UR32, 0x8600, URZ ;  /* 0x0000860020207890 */ /* 0x000fe2000fffe0ff */
[----:B------:R4:W1:Y:S01]  /*1fb0*/  SYNCS.PHASECHK.TRANS64.TRYWAIT P0, [UR5+0x80], R0 ;  /* 0x00008000ff0075a7 */ /* 0x0008620008001105 */
[----:B------:R-:W-:-:S02]  /*1fc0*/  UIADD3.X UR9, UPT, UPT, URZ, UR29, URZ, UP0, !UPT ;  /* 0x0000001dff097290 */ /* 0x000fc400087fe4ff */
[----:B------:R-:W-:Y:S01]  /*1fd0*/  UPRMT UR4, URZ, 0x5410, UR25 ;  /* 0x00005410ff047896 */ /* 0x000fe20008000019 */
[----:B------:R-:W-:Y:S01]  /*1fe0*/  UMOV UR14, 0x0 ;  /* 0x00000000000e7882 */ /* 0x000fe20000000000 */
[----:B------:R-:W-:Y:S01]  /*1ff0*/  UMOV UR15, 0x10000000 ;  /* 0x10000000000f7882 */ /* 0x000fe20000000000 */
[----:B------:R-:W-:Y:S01]  /*2000*/  UMOV UR18, UR34 ;  /* 0x0000002200127c82 */ /* 0x000fe20008000000 */
[----:B------:R-:W-:Y:S01]  /*2010*/  UMOV UR20, UR36 ;  /* 0x0000002400147c82 */ /* 0x000fe20008000000 */
[----:B------:R-:W-:Y:S01]  /*2020*/  UMOV UR17, UR33 ;  /* 0x0000002100117c82 */ /* 0x000fe20008000000 */
[----:B------:R2:W-:Y:S01]  /*2030*/  UTMALDG.3D.2CTA [UR32], [UR10], desc[UR14] ;  /* 0x00000e200a0075b4 */ /* 0x0005e20008211000 */
[----:B------:R-:W-:Y:S02]  /*2040*/  UMOV UR7, UR27 ;  /* 0x0000001b00077c82 */ /* 0x000fe40008000000 */
[----:B------:R3:W-:Y:S01]  /*2050*/  UTMALDG.3D.MULTICAST.2CTA [UR16], [UR8], UR4, desc[UR14] ;  /* 0x00000e10080073b4 */ /* 0x0007e20008211804 */
[----:B--2---:R-:W-:Y:S01]  /*2060*/  UIADD3 UR34, UPT, UPT, UR34, 0x20, URZ ;  /* 0x0000002022227890 */ /* 0x004fe2000fffe0ff */
[----:B---3--:R-:W-:Y:S01]  /*2070*/  UMOV UR4, UR6 ;  /* 0x0000000600047c82 */ /* 0x008fe20008000000 */
[----:B------:R-:W-:Y:S10]  /*2080*/  BRA.U UP2, `(.L_x_32) ;  /* 0xfffffffd024c7547 */ /* 0x000ff4000b83ffff */
.L_x_26:
[----:B------:R-:W-:Y:S01]  /*2090*/  ULEA UR4, UR6, UR13, 0x3 ;  /* 0x0000000d06047291 */ /* 0x000fe2000f8e18ff */
[----:B-1--4-:R-:W-:Y:S01]  /*20a0*/  SHF.L.U32 R0, R12, 0x1f, RZ ;  /* 0x0000001f0c007819 */ /* 0x012fe200000006ff */
[----:B------:R-:W-:Y:S01]  /*20b0*/  @!P1 SYNCS.ARRIVE.TRANS64.A1T0 RZ, [UR13+0x148], RZ ;  /* 0x000148ffffff99a7 */ /* 0x000fe2000810000d */
[----:B------:R-:W-:-:S06]  /*20c0*/  UISETP.GT.AND UP0, UPT, UR42, UR41, UPT ;  /* 0x000000292a00728c */ /* 0x000fcc000bf04270 */
[----:B---3--:R1:W3:Y:S03]  /*20d0*/  SYNCS.PHASECHK.TRANS64.TRYWAIT P0, [UR4+0x80], R0 ;  /* 0x00008000ff0075a7 */ /* 0x0082e60008001104 */
[----:B------:R-:W-:Y:S05]  /*20e0*/  BRA.U !UP0, `(.L_x_33) ;  /* 0x0000000108c07547 */ /* 0x000fea000b800000 */
[----:B------:R-:W-:Y:S01]  /*20f0*/  UIADD3 UR26, UPT, UPT, UR46, UR7, URZ ;  /* 0x000000072e1a7290 */ /* 0x000fe2000fffe0ff */
[----:B------:R-:W-:-:S11]  /*2100*/  UMOV UR4, UR6 ;  /* 0x0000000600047c82 */ /* 0x000fd60008000000 */
.L_x_39:
[----:B------:R-:W-:Y:S01]  /*2110*/  ULEA UR9, UR4, UR13, 0x3 ;  /* 0x0000000d04097291 */ /* 0x000fe2000f8e18ff */
[----:B---3--:R-:W-:Y:S01]  /*2120*/  @P3 MOV R2, 0x6000 ;  /* 0x0000600000023802 */ /* 0x008fe20000000f00 */
[----:B-1-34-:R-:W-:Y:S10]  /*2130*/  @P0 BRA `(.L_x_34) ;  /* 0x00000000000c0947 */ /* 0x01aff40003800000 */
[----:B------:R-:W-:-:S04]  /*2140*/  SHF.L.U32 R3, R12, 0x1f, RZ ;  /* 0x0000001f0c037819 */ /* 0x000fc800000006ff */
[----:B------:R-:W3:Y:S02]  /*2150*/  SYNCS.PHASECHK.TRANS64.TRYWAIT P0, [UR9+0x80], R3 ;  /* 0x00008003ff0075a7 */ /* 0x000ee40008001109 */
[----:B---3--:R-:W-:Y:S05]  /*2160*/  @!P0 BRA `(.L_x_35) ;  /* 0x0000008400588947 */ /* 0x008fea0003800000 */
.L_x_34:
[----:B------:R3:W-:Y:S01]  /*2170*/  @P3 SYNCS.ARRIVE.TRANS64 RZ, [UR9], R2 ;  /* 0x00000002ffff39a7 */ /* 0x0007e20008000009 */
[----:B------:R-:W-:-:S04]  /*2180*/  ULOP3.LUT UR5, UR21, 0x2, URZ, 0xfc, !UPT ;  /* 0x0000000215057892 */ /* 0x000fc8000f8efcff */
[----:B------:R-:W-:-:S09]  /*2190*/  UISETP.NE.AND UP0, UPT, UR5, 0x2, UPT ;  /* 0x000000020500788c */ /* 0x000fd2000bf05270 */
[----:B------:R-:W-:Y:S05]  /*21a0*/  BRA.U UP0, `(.L_x_36) ;  /* 0x0000000100047547 */ /* 0x000fea000b800000 */
[----:B--2---:R-:W-:Y:S05]  /*21b0*/  BPT.TRAP 0x1 ;  /* 0x000000040000795c */ /* 0x004fea0000300000 */
.L_x_36:
[----:B------:R-:W-:Y:S04]  /*21c0*/  BSSY.RECONVERGENT B0, `(.L_x_37) ;  /* 0x0000003000007945 */ /* 0x000fe80003800200 */
[----:B------:R-:W-:Y:S05]  /*21d0*/  @!P2 BRA `(.L_x_38) ;  /* 0x000000000004a947 */ /* 0x000fea0003800000 */
[----:B--2---:R-:W-:Y:S05]  /*21e0*/  BPT.TRAP 0x1 ;  /* 0x000000040000795c */ /* 0x004fea0000300000 */
.L_x_38:
[----:B--2---:R-:W-:Y:S05]  /*21f0*/  BSYNC.RECONVERGENT B0 ;  /* 0x0000000000007941 */ /* 0x004fea0003800200 */
.L_x_37:
[----:B------:R-:W-:Y:S02]  /*2200*/  UIADD3 UR5, UPT, UPT, UR4, 0x1, URZ ;  /* 0x0000000104057890 */ /* 0x000fe4000fffe0ff */
[----:B------:R-:W-:Y:S02]  /*2210*/  USHF.L.U32 UR10, UR7, 0x5, URZ ;  /* 0x00000005070a7899 */ /* 0x000fe400080006ff */
[----:B------:R-:W-:Y:S02]  /*2220*/  UISETP.NE.AND UP0, UPT, UR5, 0x10, UPT ;  /* 0x000000100500788c */ /* 0x000fe4000bf05270 */
[----:B------:R-:W-:Y:S02]  /*2230*/  UIADD3 UR7, UPT, UPT, UR7, 0x1, URZ ;  /* 0x0000000107077890 */ /* 0x000fe4000fffe0ff */
[----:B------:R-:W-:Y:S02]  /*2240*/  USEL UR8, URZ, 0x1, UP0 ;  /* 0x00000001ff087887 */ /* 0x000fe40008000000 */
[----:B------:R-:W-:-:S02]  /*2250*/  USEL UR6, UR5, URZ, UP0 ;  /* 0x000000ff05067287 */ /* 0x000fc40008000000 */
[----:B------:R-:W-:Y:S02]  /*2260*/  UIADD3 UR22, UP0, UPT, UR28, 0x180, URZ ;  /* 0x000001801c167890 */ /* 0x000fe4000ff1e0ff */
[----:B------:R-:W-:Y:S01]  /*2270*/  LOP3.LUT R12, R12, UR8, RZ, 0x3c, !PT ;  /* 0x000000080c0c7c12 */ /* 0x000fe2000f8e3cff */
[----:B------:R-:W-:Y:S02]  /*2280*/  ULEA UR8, UR4, UR13, 0xc ;  /* 0x0000000d04087291 */ /* 0x000fe4000f8e60ff */
[----:B------:R-:W-:Y:S01]  /*2290*/  UIADD3 UR14, UP1, UPT, UR28, 0x80, URZ ;  /* 0x000000801c0e7890 */ /* 0x000fe2000ff3e0ff */
[----:B-1----:R-:W-:Y:S01]  /*22a0*/  SHF.L.U32 R0, R12, 0x1f, RZ ;  /* 0x0000001f0c007819 */ /* 0x002fe200000006ff */
[----:B------:R-:W-:Y:S02]  /*22b0*/  UIADD3.X UR23, UPT, UPT, URZ, UR29, URZ, UP0, !UPT ;  /* 0x0000001dff177290 */ /* 0x000fe400087fe4ff */
[----:B------:R-:W-:Y:S02]  /*22c0*/  UISETP.NE.AND UP0, UPT, UR7, UR26, UPT ;  /* 0x0000001a0700728c */ /* 0x000fe4000bf05270 */
[----:B------:R-:W-:-:S02]  /*22d0*/  ULEA UR5, UR6, UR13, 0x3 ;  /* 0x0000000d06057291 */ /* 0x000fc4000f8e18ff */
[----:B------:R-:W-:Y:S02]  /*22e0*/  ULOP3.LUT UR9, UR9, 0xfefffff8, URZ, 0xc0, !UPT ;  /* 0xfefffff809097892 */ /* 0x000fe4000f8ec0ff */
[----:B------:R-:W-:Y:S02]  /*22f0*/  ULEA UR16, UR4, UR24, 0xd ;  /* 0x0000001804107291 */ /* 0x000fe4000f8e68ff */
[----:B------:R-:W-:Y:S02]  /*2300*/  UIADD3 UR8, UPT, UPT, UR8, 0x8600, URZ ;  /* 0x0000860008087890 */ /* 0x000fe4000fffe0ff */
[----:B------:R-:W-:Y:S01]  /*2310*/  UIADD3.X UR15, UPT, UPT, URZ, UR29, URZ, UP1, !UPT ;  /* 0x0000001dff0f7290 */ /* 0x000fe20008ffe4ff */
[----:B------:R4:W1:Y:S01]  /*2320*/  SYNCS.PHASECHK.TRANS64.TRYWAIT P0, [UR5+0x80], R0 ;  /* 0x00008000ff0075a7 */ /* 0x0008620008001105 */
[----:B------:R-:W-:Y:S01]  /*2330*/  UPRMT UR4, URZ, 0x5410, UR25 ;  /* 0x00005410ff047896 */ /* 0x000fe20008000019 */
[----:B------:R-:W-:Y:S01]  /*2340*/  UMOV UR30, 0x0 ;  /* 0x00000000001e7882 */ /* 0x000fe20000000000 */
[----:B------:R-:W-:Y:S01]  /*2350*/  UMOV UR31, 0x10000000 ;  /* 0x10000000001f7882 */ /* 0x000fe20000000000 */
[----:B------:R-:W-:Y:S01]  /*2360*/  UMOV UR11, UR35 ;  /* 0x00000023000b7c82 */ /* 0x000fe20008000000 */
[----:B------:R-:W-:Y:S01]  /*2370*/  UMOV UR12, UR36 ;  /* 0x00000024000c7c82 */ /* 0x000fe20008000000 */
[----:B------:R-:W-:Y:S01]  /*2380*/  UMOV UR20, UR36 ;  /* 0x0000002400147c82 */ /* 0x000fe20008000000 */
[----:B------:R-:W-:Y:S01]  /*2390*/  UMOV UR17, UR9 ;  /* 0x0000000900117c82 */ /* 0x000fe20008000000 */
[----:B------:R-:W-:Y:S01]  /*23a0*/  UMOV UR18, UR10 ;  /* 0x0000000a00127c82 */ /* 0x000fe20008000000 */
[----:B------:R-:W-:Y:S01]  /*23b0*/  UTMALDG.3D.2CTA [UR8], [UR14], desc[UR30] ;  /* 0x00001e080e0075b4 */ /* 0x000fe20008211000 */
[----:B------:R2:W-:Y:S02]  /*23c0*/  UTMALDG.3D.MULTICAST.2CTA [UR16], [UR22], UR4, desc[UR30] ;  /* 0x00001e10160073b4 */ /* 0x0005e40008211804 */
[----:B--2---:R-:W-:Y:S01]  /*23d0*/  UMOV UR4, UR6 ;  /* 0x0000000600047c82 */ /* 0x004fe20008000000 */
[----:B------:R-:W-:Y:S05]  /*23e0*/  BRA.U UP0, `(.L_x_39) ;  /* 0xfffffffd00487547 */ /* 0x000fea000b83ffff */
.L_x_33:
[C---:B------:R-:W-:Y:S01]  /*23f0*/  LEA R3, R11.reuse, UR13, 0x3 ;  /* 0x0000000d0b037c11 */ /* 0x040fe2000f8e18ff */
[----:B------:R-:W-:Y:S01]  /*2400*/  NOP ;  /* 0x0000000000007918 */ /* 0x000fe20000000000 */
[----:B-1--4-:R-:W-:Y:S02]  /*2410*/  SHF.L.U32 R0, R10, 0x1f, RZ ;  /* 0x0000001f0a007819 */ /* 0x012fe400000006ff */
[----:B------:R-:W-:Y:S02]  /*2420*/  LEA R5, R11, UR13, 0x4 ;  /* 0x0000000d0b057c11 */ /* 0x000fe4000f8e20ff */
[----:B---3--:R-:W1:Y:S02]  /*2430*/  SYNCS.PHASECHK.TRANS64.TRYWAIT P0, [R3+URZ+0x150], R0 ;  /* 0x00015000030075a7 */ /* 0x008e6400080011ff */
[----:B-1----:R-:W-:Y:S05]  /*2440*/  @!P0 BRA `(.L_x_40) ;  /* 0x0000008000b88947 */ /* 0x002fea0003800000 */
.L_x_165:
[----:B------:R-:W3:Y:S01]  /*2450*/  LDS.128 R4, [R5+0x1e0] ;  /* 0x0001e00005047984 */ /* 0x000ee20000000c00 */
[----:B------:R-:W-:Y:S01]  /*2460*/  UISETP.GE.AND UP0, UPT, UR45, 0x1, UPT ;  /* 0x000000012d00788c */ /* 0x000fe2000bf06270 */
[----:B------:R-:W-:Y:S01]  /*2470*/  @!PT LDS RZ, [RZ] ;  /* 0x00000000fffff984 */ /* 0x000fe20000000800 */
[----:B------:R-:W-:Y:S01]  /*2480*/  @!PT LDS RZ, [RZ] ;  /* 0x00000000fffff984 */ /* 0x000fe20000000800 */
[----:B------:R-:W-:Y:S01]  /*2490*/  @!PT LDS RZ, [RZ] ;  /* 0x00000000fffff984 */ /* 0x000fe20000000800 */
[----:B------:R-:W-:Y:S01]  /*24a0*/  @!PT LDS RZ, [RZ] ;  /* 0x00000000fffff984 */ /* 0x000fe20000000800 */
[----:B------:R4:W-:Y:S06]  /*24b0*/  MEMBAR.ALL.CTA ;  /* 0x0000000000007992 */ /* 0x0009ec0000008000 */
[----:B----4-:R-:W4:Y:S01]  /*24c0*/  FENCE.VIEW.ASYNC.S ;  /* 0x00000000000073c6 */ /* 0x010f220000000000 */
[----:B---3--:R-:W-:-:S13]  /*24d0*/  LOP3.LUT P0, RZ, R6, 0x1, RZ, 0xc0, !PT ;  /* 0x0000000106ff7812 */ /* 0x008fda000780c0ff */
[----:B----4-:R-:W-:Y:S01]  /*24e0*/  VOTEU.ANY UP1, P0 ;  /* 0x0000000000ff7886 */ /* 0x010fe20000020100 */
[----:B------:R-:W-:-:S13]  /*24f0*/  PLOP3.LUT P0, PT, PT, PT, UP1, 0x80, 0x8 ;  /* 0x000000000008781c */ /* 0x000fda0003f0f018 */
[----:B-1----:R-:W-:Y:S02]  /*2500*/  @P0 LOP3.LUT R0, R5, 0xffff, RZ, 0xc0, !PT ;  /* 0x0000ffff05000812 */ /* 0x002fe400078ec0ff */
[----:B------:R-:W-:Y:S02]  /*2510*/  @P0 MOV R2, R4 ;  /* 0x0000000400020202 */ /* 0x000fe40000000f00 */
[----:B------:R-:W-:Y:S01]  /*2520*/  @P0 R2UR UR5, R0 ;  /* 0x00000000000502ca */ /* 0x000fe200000e0000 */
[----:B------:R-:W-:Y:S01]  /*2530*/  VIADD R0, R3, 0x160 ;  /* 0x0000016003007836 */ /* 0x000fe20000000000 */
[----:B------:R-:W-:Y:S02]  /*2540*/  @P0 SHF.R.U32.HI R4, RZ, 0x10, R5 ;  /* 0x00000010ff040819 */ /* 0x000fe40000011605 */
[----:B------:R-:W-:Y:S02]  /*2550*/  @P0 R2UR UR7, R2 ;  /* 0x00000000020702ca */ /* 0x000fe400000e0000 */
[----:B------:R-:W-:-:S02]  /*2560*/  PRMT R0, RZ, 0x654, R0 ;  /* 0x00000654ff007816 */ /* 0x000fc40000000000 */
[----:B------:R-:W-:Y:S02]  /*2570*/  @P0 R2UR UR4, R4 ;  /* 0x00000000040402ca */ /* 0x000fe400000e0000 */
[----:B------:R1:W-:Y:S03]  /*2580*/  SYNCS.ARRIVE.TRANS64.RED.A1T0 RZ, [R0+URZ], RZ ;  /* 0x000000ff00ff79a7 */ /* 0x0003e600081004ff */
[----:B------:R-:W-:-:S04]  /*2590*/  @UP1 UMOV UR37, UR5 ;  /* 0x0000000500251c82 */ /* 0x000fc80008000000 */
[----:B------:R-:W-:-:S04]  /*25a0*/  @UP1 UMOV UR38, UR7 ;  /* 0x0000000700261c82 */ /* 0x000fc80008000000 */
[----:B------:R-:W-:Y:S01]  /*25b0*/  @UP1 UMOV UR36, UR4 ;  /* 0x0000000400241c82 */ /* 0x000fe20008000000 */
[----:B------:R-:W-:Y:S05]  /*25c0*/  BRA.U !UP0, `(.L_x_41) ;  /* 0x0000000108d47547 */ /* 0x000fea000b800000 */
[----:B------:R-:W2:Y:S01]  /*25d0*/  LDCU.128 UR16, c[0x0][0xb10] ;  /* 0x00016200ff1077ac */ /* 0x000ea20008000c00 */
[----:B------:R-:W3:Y:S01]  /*25e0*/  LDCU UR12, c[0x0][0xb20] ;  /* 0x00016400ff0c77ac */ /* 0x000ee20008000800 */
[----:B------:R-:W4:Y:S01]  /*25f0*/  LDCU UR20, c[0x0][0xb0c] ;  /* 0x00016180ff1477ac */ /* 0x000f220008000800 */
[----:B------:R-:W1:Y:S01]  /*2600*/  LDCU.64 UR8, c[0x0][0xb28] ;  /* 0x00016500ff0877ac */ /* 0x000e620008000a00 */
[----:B------:R-:W-:Y:S02]  /*2610*/  UISETP.NE.AND UP3, UPT, UR45, 0x1, UPT ;  /* 0x000000012d00788c */ /* 0x000fe4000bf65270 */
[----:B--2---:R-:W-:Y:S02]  /*2620*/  UIMAD.WIDE.U32 UR10, UR39, UR19, URZ ;  /* 0x00000013270a72a5 */ /* 0x004fe4000f8e00ff */
[----:B------:R-:W-:Y:S02]  /*2630*/  UIMAD.WIDE.U32 UR4, UR40, UR16, URZ ;  /* 0x00000010280472a5 */ /* 0x000fe4000f8e00ff */
[----:B------:R-:W-:-:S02]  /*2640*/  UISETP.NE.AND UP0, UPT, UR18, 0x1, UPT ;  /* 0x000000011200788c */ /* 0x000fc4000bf05270 */
[----:B------:R-:W-:Y:S01]  /*2650*/  UIMAD.WIDE.U32 UR22, UR37, UR19, URZ ;  /* 0x00000013251672a5 */ /* 0x000fe2000f8e00ff */
[----:B------:R-:W-:Y:S02]  /*2660*/  UMOV UR10, UR11 ;  /* 0x0000000b000a7c82 */ /* 0x000fe40008000000 */
[----:B------:R-:W-:Y:S01]  /*2670*/  UMOV UR4, UR5 ;  /* 0x0000000500047c82 */ /* 0x000fe20008000000 */
[----:B---3--:R-:W-:Y:S02]  /*2680*/  USHF.R.U32.HI UR10, URZ, UR12, UR10 ;  /* 0x0000000cff0a7299 */ /* 0x008fe4000801160a */
[----:B----4-:R-:W-:Y:S02]  /*2690*/  UISETP.NE.AND UP2, UPT, UR20, 0x1, UPT ;  /* 0x000000011400788c */ /* 0x010fe4000bf45270 */
[----:B------:R-:W-:Y:S02]  /*26a0*/  USHF.R.U32.HI UR4, URZ, UR17, UR4 ;  /* 0x00000011ff047299 */ /* 0x000fe40008011604 */
[----:B------:R-:W-:-:S02]  /*26b0*/  USEL UR5, UR39, UR10, !UP0 ;  /* 0x0000000a27057287 */ /* 0x000fc4000c000000 */
[----:B------:R-:W-:Y:S02]  /*26c0*/  USEL UR7, UR40, UR4, !UP2 ;  /* 0x0000000428077287 */ /* 0x000fe4000d000000 */
[----:B-1----:R-:W-:Y:S01]  /*26d0*/  UIMAD.WIDE.U32 UR10, UR5, UR8, URZ ;  /* 0x00000008050a72a5 */ /* 0x002fe2000f8e00ff */
[----:B------:R-:W-:Y:S01]  /*26e0*/  UMOV UR4, UR23 ;  /* 0x0000001700047c82 */ /* 0x000fe20008000000 */
[----:B------:R-:W-:Y:S02]  /*26f0*/  UIMAD.WIDE.U32 UR14, UR38, UR16, URZ ;  /* 0x00000010260e72a5 */ /* 0x000fe4000f8e00ff */
[----:B------:R-:W-:-:S03]  /*2700*/  UIMAD.WIDE.U32 UR22, UR7, UR8, URZ ;  /* 0x00000008071672a5 */ /* 0x000fc6000f8e00ff */
[----:B------:R-:W-:Y:S01]  /*2710*/  UMOV UR10, UR11 ;  /* 0x0000000b000a7c82 */ /* 0x000fe20008000000 */
[----:B------:R-:W-:Y:S02]  /*2720*/  USHF.R.U32.HI UR4, URZ, UR12, UR4 ;  /* 0x0000000cff047299 */ /* 0x000fe40008011604 */
[----:B------:R-:W-:Y:S01]  /*2730*/  @UP3 USHF.R.U32.HI UR5, URZ, UR9, UR10 ;  /* 0x00000009ff053299 */ /* 0x000fe2000801160a */
[----:B------:R-:W-:Y:S01]  /*2740*/  UMOV UR14, UR15 ;  /* 0x0000000f000e7c82 */ /* 0x000fe20008000000 */
[----:B------:R-:W-:Y:S01]  /*2750*/  UMOV UR22, UR23 ;  /* 0x0000001700167c82 */ /* 0x000fe20008000000 */
[----:B------:R-:W-:Y:S02]  /*2760*/  USHF.R.U32.HI UR17, URZ, UR17, UR14 ;  /* 0x00000011ff117299 */ /* 0x000fe4000801160e */
[----:B------:R-:W-:Y:S02]  /*2770*/  USEL UR4, UR37, UR4, !UP0 ;  /* 0x0000000425047287 */ /* 0x000fe4000c000000 */
[----:B------:R-:W-:-:S02]  /*2780*/  @UP3 USHF.R.U32.HI UR7, URZ, UR9, UR22 ;  /* 0x00000009ff073299 */ /* 0x000fc40008011616 */
[----:B------:R-:W-:Y:S02]  /*2790*/  UIMAD UR10, UR45, UR5, URZ ;  /* 0x000000052d0a72a4 */ /* 0x000fe4000f8e02ff */
[----:B------:R-:W-:Y:S02]  /*27a0*/  USEL UR5, UR38, UR17, !UP2 ;  /* 0x0000001126057287 */ /* 0x000fe4000d000000 */
[----:B------:R-:W-:Y:S02]  /*27b0*/  UIMAD UR12, UR45, UR7, URZ ;  /* 0x000000072d0c72a4 */ /* 0x000fe4000f8e02ff */
[----:B------:R-:W-:Y:S02]  /*27c0*/  UISETP.GE.AND UP0, UPT, UR4, UR10, UPT ;  /* 0x0000000a0400728c */ /* 0x000fe4000bf06270 */
[----:B------:R-:W-:Y:S02]  /*27d0*/  UIMAD.WIDE.U32 UR10, UR4, UR8, URZ ;  /* 0x00000008040a72a5 */ /* 0x000fe4000f8e00ff */
[----:B------:R-:W-:-:S02]  /*27e0*/  UISETP.GE.OR UP0, UPT, UR5, UR12, UP0 ;  /* 0x0000000c0500728c */ /* 0x000fc40008706670 */
[----:B------:R-:W-:Y:S02]  /*27f0*/  UIMAD.WIDE.U32 UR14, UR5, UR8, URZ ;  /* 0x00000008050e72a5 */ /* 0x000fe4000f8e00ff */
[----:B------:R-:W-:Y:S01]  /*2800*/  UIADD3 UR12, UPT, UPT, -UR5, URZ, URZ ;  /* 0x000000ff050c7290 */ /* 0x000fe2000fffe1ff */
[----:B------:R-:W-:Y:S01]  /*2810*/  UMOV UR10, UR11 ;  /* 0x0000000b000a7c82 */ /* 0x000fe20008000000 */
[----:B------:R-:W-:Y:S02]  /*2820*/  UIADD3 UR11, UPT, UPT, -UR4, URZ, URZ ;  /* 0x000000ff040b7290 */ /* 0x000fe4000fffe1ff */
[----:B------:R-:W-:-:S03]  /*2830*/  USHF.R.U32.HI UR10, URZ, UR9, UR10 ;  /* 0x00000009ff0a7299 */ /* 0x000fc6000801160a */
[----:B------:R-:W-:Y:S01]  /*2840*/  @!UP0 UMOV UR8, UR15 ;  /* 0x0000000f00088c82 */ /* 0x000fe20008000000 */
[----:B------:R-:W-:Y:S02]  /*2850*/  UIMAD UR11, UR18, UR11, UR37 ;  /* 0x0000000b120b72a4 */ /* 0x000fe4000f8e0225 */
[----:B------:R-:W-:Y:S02]  /*2860*/  USEL UR10, UR4, UR10, !UP3 ;  /* 0x0000000a040a7287 */ /* 0x000fe4000d800000 */
[----:B------:R-:W-:Y:S02]  /*2870*/  @!UP0 USHF.R.U32.HI UR8, URZ, UR9, UR8 ;  /* 0x00000009ff088299 */ /* 0x000fe40008011608 */
[----:B------:R-:W-:Y:S02]  /*2880*/  UIADD3 UR9, UPT, UPT, -UR10, URZ, URZ ;  /* 0x000000ff0a097290 */ /* 0x000fe4000fffe1ff */
[----:B------:R-:W-:Y:S02]  /*2890*/  @!UP0 USEL UR8, UR5, UR8, !UP3 ;  /* 0x0000000805088287 */ /* 0x000fe4000d800000 */
[----:B------:R-:W-:-:S02]  /*28a0*/  UIMAD UR9, UR45, UR9, UR4 ;  /* 0x000000092d0972a4 */ /* 0x000fc4000f8e0204 */
[----:B------:R-:W-:Y:S02]  /*28b0*/  @!UP0 UIADD3 UR10, UPT, UPT, UR10, -UR8, URZ ;  /* 0x800000080a0a8290 */ /* 0x000fe4000fffe0ff */
[----:B------:R-:W-:Y:S02]  /*28c0*/  @!UP0 UIMAD UR8, UR9, UR7, UR8 ;  /* 0x00000007090882a4 */ /* 0x000fe4000f8e0208 */
[----:B------:R-:W-:Y:S02]  /*28d0*/  @!UP0 UIMAD UR4, UR45, UR10, UR5 ;  /* 0x0000000a2d0482a4 */ /* 0x000fe4000f8e0205 */
[----:B------:R-:W-:Y:S02]  /*28e0*/  UIMAD UR7, UR20, UR12, UR38 ;  /* 0x0000000c140772a4 */ /* 0x000fe4000f8e0226 */
[----:B------:R-:W-:Y:S01]  /*28f0*/  UIMAD UR37, UR4, UR18, UR11 ;  /* 0x00000012042572a4 */ /* 0x000fe2000f8e020b */
[----:B------:R-:W-:Y:S02]  /*2900*/  @!UP0 UMOV UR5, UR8 ;  /* 0x0000000800058c82 */ /* 0x000fe40008000000 */
[----:B------:R-:W-:-:S12]  /*2910*/  UIMAD UR38, UR5, UR20, UR7 ;  /* 0x00000014052672a4 */ /* 0x000fd8000f8e0207 */
.L_x_41:
[----:B------:R-:W3:Y:S02]  /*2920*/  LDCU UR4, c[0x0][0xb30] ;  /* 0x00016600ff0477ac */ /* 0x000ee40008000800 */
[----:B---3--:R-:W-:-:S09]  /*2930*/  UISETP.NE.AND UP0, UPT, UR4, 0x1, UPT ;  /* 0x000000010400788c */ /* 0x008fd2000bf05270 */
[----:B------:R-:W-:Y:S05]  /*2940*/  BRA.U UP0, `(.L_x_42) ;  /* 0x0000000100447547 */ /* 0x000fea000b800000 */
[----:B------:R-:W3:Y:S01]  /*2950*/  LDCU.128 UR16, c[0x0][0xb10] ;  /* 0x00016200ff1077ac */ /* 0x000ee20008000c00 */
[----:B------:R-:W4:Y:S01]  /*2960*/  LDCU UR10, c[0x0][0xb0c] ;  /* 0x00016180ff0a77ac */ /* 0x000f220008000800 */
[----:B------:R-:W1:Y:S01]  /*2970*/  LDCU UR7, c[0x0][0xb20] ;  /* 0x00016400ff0777ac */ /* 0x000e620008000800 */
[----:B---3--:R-:W-:Y:S02]  /*2980*/  UIMAD.WIDE.U32 UR8, UR38, UR16, URZ ;  /* 0x00000010260872a5 */ /* 0x008fe4000f8e00ff */
[----:B------:R-:W-:Y:S02]  /*2990*/  UIMAD.WIDE.U32 UR4, UR37, UR19, URZ ;  /* 0x00000013250472a5 */ /* 0x000fe4000f8e00ff */
[----:B----4-:R-:W-:Y:S02]  /*29a0*/  UISETP.NE.AND UP2, UPT, UR10, 0x1, UPT ;  /* 0x000000010a00788c */ /* 0x010fe4000bf45270 */
[----:B------:R-:W-:Y:S01]  /*29b0*/  UISETP.NE.AND UP0, UPT, UR18, 0x1, UPT ;  /* 0x000000011200788c */ /* 0x000fe2000bf05270 */
[----:B------:R-:W-:-:S02]  /*29c0*/  UMOV UR8, UR9 ;  /* 0x0000000900087c82 */ /* 0x000fc40008000000 */
[----:B------:R-:W-:Y:S01]  /*29d0*/  UMOV UR4, UR5 ;  /* 0x0000000500047c82 */ /* 0x000fe20008000000 */
[----:B------:R-:W-:Y:S02]  /*29e0*/  USHF.R.U32.HI UR17, URZ, UR17, UR8 ;  /* 0x00000011ff117299 */ /* 0x000fe40008011608 */
[----:B-1----:R-:W-:Y:S02]  /*29f0*/  USHF.R.U32.HI UR4, URZ, UR7, UR4 ;  /* 0x00000007ff047299 */ /* 0x002fe40008011604 */
[----:B------:R-:W-:Y:S02]  /*2a00*/  USEL UR5, UR38, UR17, !UP2 ;  /* 0x0000001126057287 */ /* 0x000fe4000d000000 */
[----:B------:R-:W-:-:S04]  /*2a10*/  USEL UR4, UR37, UR4, !UP0 ;  /* 0x0000000425047287 */ /* 0x000fc8000c000000 */
[----:B------:R-:W-:Y:S02]  /*2a20*/  UIADD3 UR7, UPT, UPT, UR5, -UR4, URZ ;  /* 0x8000000405077290 */ /* 0x000fe4000fffe0ff */
[----:B------:R-:W-:Y:S02]  /*2a30*/  UIADD3 UR4, UPT, UPT, -UR5, UR4, URZ ;  /* 0x0000000405047290 */ /* 0x000fe4000fffe1ff */
[----:B------:R-:W-:Y:S02]  /*2a40*/  UIMAD UR37, UR7, UR18, UR37 ;  /* 0x00000012072572a4 */ /* 0x000fe4000f8e0225 */
[----:B------:R-:W-:-:S12]  /*2a50*/  UIMAD UR38, UR4, UR10, UR38 ;  /* 0x0000000a042672a4 */ /* 0x000fd8000f8e0226 */
.L_x_42:
[----:B------:R-:W-:Y:S01]  /*2a60*/  VIADD R11, R11, 0x1 ;  /* 0x000000010b0b7836 */ /* 0x000fe20000000000 */
[----:B------:R-:W-:Y:S02]  /*2a70*/  R2UR UR5, R83 ;  /* 0x00000000530572ca */ /* 0x000fe400000e0000 */
[----:B------:R-:W-:Y:S02]  /*2a80*/  R2UR UR4, R82 ;  /* 0x00000000520472ca */ /* 0x000fe400000e0000 */
[C---:B------:R-:W-:Y:S02]  /*2a90*/  ISETP.NE.AND P0, PT, R11.reuse, 0x2, PT ;  /* 0x000000020b00780c */ /* 0x040fe40003f05270 */
[----:B------:R-:W-:Y:S02]  /*2aa0*/  PLOP3.LUT P1, PT, PT, PT, PT, 0x80, 0x8 ;  /* 0x000000000008781c */ /* 0x000fe40003f2f070 */
[----:B------:R-:W-:Y:S02]  /*2ab0*/  SEL R3, RZ, 0x1, P0 ;  /* 0x00000001ff037807 */ /* 0x000fe40000000000 */
[----:B------:R-:W-:-:S02]  /*2ac0*/  SEL R11, R11, RZ, P0 ;  /* 0x000000ff0b0b7207 */ /* 0x000fc40000000000 */
[----:B------:R-:W-:Y:S01]  /*2ad0*/  LOP3.LUT R10, R10, R3, RZ, 0x3c, !PT ;  /* 0x000000030a0a7212 */ /* 0x000fe200078e3cff */
[----:B------:R-:W-:Y:S02]  /*2ae0*/  UIADD3 UR26, UPT, UPT, UR38, UR5, URZ ;  /* 0x00000005261a7290 */ /* 0x000fe4000fffe0ff */
[----:B------:R-:W-:Y:S01]  /*2af0*/  UIADD3 UR30, UPT, UPT, UR37, UR4, URZ ;  /* 0x00000004251e7290 */ /* 0x000fe2000fffe0ff */
[----:B------:R-:W-:Y:S11]  /*2b00*/  BRA.U UP1, `(.L_x_43) ;  /* 0xfffffff101407547 */ /* 0x000ff6000b83ffff */
[----:B------:R-:W-:Y:S01]  /*2b10*/  UIADD3 UR13, UPT, UPT, UR13, 0x80, URZ ;  /* 0x000000800d0d7890 */ /* 0x000fe2000fffe0ff */
[----:B------:R-:W-:-:S03]  /*2b20*/  SHF.L.U32 R3, R12, 0x1f, RZ ;  /* 0x0000001f0c037819 */ /* 0x000fc600000006ff */
[----:B------:R-:W-:-:S09]  /*2b30*/  ULEA UR4, UR6, UR13, 0x3 ;  /* 0x0000000d06047291 */ /* 0x000fd2000f8e18ff */
[----:B------:R-:W3:Y:S02]  /*2b40*/  SYNCS.PHASECHK.TRANS64.TRYWAIT P0, [UR4], R3 ;  /* 0x00000003ff0075a7 */ /* 0x000ee40008001104 */
[----:B---3--:R-:W-:Y:S05]  /*2b50*/  @!P0 BRA `(.L_x_44) ;  /* 0x0000007c00088947 */ /* 0x008fea0003800000 */
.L_x_167:
[----:B------:R-:W-:-:S04]  /*2b60*/  UIADD3 UR4, UPT, UPT, UR6, 0x1, URZ ;  /* 0x0000000106047890 */ /* 0x000fc8000fffe0ff */
[----:B------:R-:W-:-:S04]  /*2b70*/  UISETP.NE.AND UP0, UPT, UR4, 0x10, UPT ;  /* 0x000000100400788c */ /* 0x000fc8000bf05270 */
[----:B------:R-:W-:Y:S02]  /*2b80*/  USEL UR6, URZ, 0x1, UP0 ;  /* 0x00000001ff067887 */ /* 0x000fe40008000000 */
[----:B------:R-:W-:-:S04]  /*2b90*/  USEL UR4, UR4, URZ, UP0 ;  /* 0x000000ff04047287 */ /* 0x000fc80008000000 */
[----:B------:R-:W-:Y:S01]  /*2ba0*/  ULEA UR5, UR4, UR13, 0x3 ;  /* 0x0000000d04057291 */ /* 0x000fe2000f8e18ff */
[----:B------:R-:W-:-:S04]  /*2bb0*/  LOP3.LUT R2, R12, UR6, RZ, 0x3c, !PT ;  /* 0x000000060c027c12 */ /* 0x000fc8000f8e3cff */
[----:B-1----:R-:W-:-:S04]  /*2bc0*/  SHF.L.U32 R3, R2, 0x1f, RZ ;  /* 0x0000001f02037819 */ /* 0x002fc800000006ff */
[----:B------:R-:W1:Y:S02]  /*2bd0*/  SYNCS.PHASECHK.TRANS64.TRYWAIT P0, [UR5], R3 ;  /* 0x00000003ff0075a7 */ /* 0x000e640008001105 */
[----:B-1----:R-:W-:Y:S05]  /*2be0*/  @!P0 BRA `(.L_x_45) ;  /* 0x0000007800fc8947 */ /* 0x002fea0003800000 */
.L_x_169:
        /* <DEDUP_REMOVED lines=9> */
.L_x_171:
        /* <DEDUP_REMOVED lines=9> */
.L_x_173:
        /* <DEDUP_REMOVED lines=9> */
.L_x_175:
        /* <DEDUP_REMOVED lines=9> */
.L_x_177:
        /* <DEDUP_REMOVED lines=9> */
.L_x_179:
        /* <DEDUP_REMOVED lines=9> */
.L_x_181:
        /* <DEDUP_REMOVED lines=9> */
.L_x_183:
        /* <DEDUP_REMOVED lines=9> */
.L_x_185:
        /* <DEDUP_REMOVED lines=9> */
.L_x_187:
        /* <DEDUP_REMOVED lines=9> */
.L_x_189:
        /* <DEDUP_REMOVED lines=9> */
.L_x_191:
        /* <DEDUP_REMOVED lines=9> */
.L_x_193:
        /* <DEDUP_REMOVED lines=9> */
.L_x_195:
[----:B------:R-:W-:-:S04]  /*3340*/  UIADD3 UR4, UPT, UPT, UR4, 0x1, URZ ;  /* 0x0000000104047890 */ /* 0x000fc8000fffe0ff */
[----:B------:R-:W-:-:S04]  /*3350*/  UISETP.NE.AND UP0, UPT, UR4, 0x10, UPT ;  /* 0x000000100400788c */ /* 0x000fc8000bf05270 */
[----:B------:R-:W-:Y:S02]  /*3360*/  USEL UR5, URZ, 0x1, UP0 ;  /* 0x00000001ff057887 */ /* 0x000fe40008000000 */
[----:B------:R-:W-:-:S04]  /*3370*/  USEL UR4, UR4, URZ, UP0 ;  /* 0x000000ff04047287 */ /* 0x000fc80008000000 */
[----:B------:R-:W-:Y:S01]  /*3380*/  ULEA UR4, UR4, UR13, 0x3 ;  /* 0x0000000d04047291 */ /* 0x000fe2000f8e18ff */
[----:B-1----:R-:W-:-:S04]  /*3390*/  LOP3.LUT R3, R2, UR5, RZ, 0x3c, !PT ;  /* 0x0000000502037c12 */ /* 0x002fc8000f8e3cff */
[----:B------:R-:W-:Y:S01]  /*33a0*/  SHF.L.U32 R3, R3, 0x1f, RZ ;  /* 0x0000001f03037819 */ /* 0x000fe200000006ff */
[----:B------:R-:W-:-:S07]  /*33b0*/  IMAD.U32 R0, RZ, RZ, UR4 ;  /* 0x00000004ff007e24 */ /* 0x000fce000f8e00ff */
.L_x_59:
[----:B-1----:R1:W3:Y:S02]  /*33c0*/  SYNCS.PHASECHK.TRANS64.TRYWAIT P0, [R0+URZ], R3 ;  /* 0x00000003000075a7 */ /* 0x0022e400080011ff */
[----:B---3--:R-:W-:Y:S05]  /*33d0*/  @!P0 NANOSLEEP.SYNCS 0x989680 ;  /* 0x009896800000895d */ /* 0x008fea0003900000 */
[----:B------:R-:W3:Y:S02]  /*33e0*/  @!P0 SYNCS.PHASECHK.TRANS64 P0, [R0+URZ], R3 ;  /* 0x00000003000085a7 */ /* 0x000ee400080010ff */
[----:B--23--:R-:W-:Y:S05]  /*33f0*/  @P0 EXIT ;  /* 0x000000000000094d */ /* 0x00cfea0003800000 */
[----:B------:R-:W-:Y:S05]  /*3400*/  BRA `(.L_x_59) ;  /* 0xfffffffc00ec7947 */ /* 0x000fea000383ffff */
.L_x_23:
[----:B------:R-:W2:Y:S02]  /*3410*/  S2UR UR4, SR_CgaCtaId ;  /* 0x00000000000479c3 */ /* 0x000ea40000008800 */
[----:B--2---:R-:W-:-:S04]  /*3420*/  UISETP.NE.AND UP0, UPT, UR4, URZ, UPT ;  /* 0x000000ff0400728c */ /* 0x004fc8000bf05270 */
[----:B------:R-:W-:-:S09]  /*3430*/  UISETP.NE.OR UP0, UPT, UR20, 0x1, UP0 ;  /* 0x000000011400788c */ /* 0x000fd20008705670 */
[----:B------:R-:W-:Y:S05]  /*3440*/  BRA.U UP0, `(.L_x_60) ;  /* 0x00000005004c7547 */ /* 0x000fea000b800000 */
[----:B------:R-:W2:Y:S01]  /*3450*/  S2UR UR5, SR_CgaCtaId ;  /* 0x00000000000579c3 */ /* 0x000ea20000008800 */
[----:B------:R-:W-:Y:S01]  /*3460*/  UMOV UR4, 0x400 ;  /* 0x0000040000047882 */ /* 0x000fe20000000000 */
[----:B------:R-:W-:Y:S01]  /*3470*/  ISETP.GE.U32.AND P2, PT, R3, 0x4, PT ;  /* 0x000000040300780c */ /* 0x000fe20003f46070 */
[----:B------:R-:W-:Y:S01]  /*3480*/  IMAD.MOV.U32 R12, RZ, RZ, 0x1 ;  /* 0x00000001ff0c7424 */ /* 0x000fe200078e00ff */
[----:B------:R-:W-:Y:S02]  /*3490*/  CS2R R10, SRZ ;  /* 0x00000000000a7805 */ /* 0x000fe4000001ff00 */
[----:B------:R-:W-:Y:S01]  /*34a0*/  CS2R R8, SRZ ;  /* 0x0000000000087805 */ /* 0x000fe2000001ff00 */
[----:B--2---:R-:W-:-:S03]  /*34b0*/  ULEA UR6, UR5, UR4, 0x18 ;  /* 0x0000000405067291 */ /* 0x004fc6000f8ec0ff */
[----:B------:R-:W-:-:S09]  /*34c0*/  UMOV UR5, URZ ;  /* 0x000000ff00057c82 */ /* 0x000fd20008000000 */
.L_x_64:
[----:B------:R-:W-:Y:S02]  /*34d0*/  LEA R0, R8, UR6, 0x3 ;  /* 0x0000000608007c11 */ /* 0x000fe4000f8e18ff */
[----:B------:R-:W-:-:S03]  /*34e0*/  SHF.L.U32 R5, R9, 0x1f, RZ ;  /* 0x0000001f09057819 */ /* 0x000fc600000006ff */
[----:B------:R-:W-:Y:S01]  /*34f0*/  VIADD R4, R0, 0x1c0 ;  /* 0x000001c000047836 */ /* 0x000fe20000000000 */
[----:B------:R-:W2:Y:S02]  /*3500*/  SYNCS.PHASECHK.TRANS64.TRYWAIT P0, [R0+URZ+0x1b0], R5 ;  /* 0x0001b005000075a7 */ /* 0x000ea400080011ff */
[----:B--2---:R-:W-:Y:S05]  /*3510*/  @!P0 BRA `(.L_x_61) ;  /* 0x0000007800008947 */ /* 0x004fea0003800000 */
.L_x_196:
[----:B------:R-:W-:Y:S01]  /*3520*/  ULEA UR4, UR5, UR6, 0x3 ;  /* 0x0000000605047291 */ /* 0x000fe2000f8e18ff */
[----:B------:R-:W-:Y:S01]  /*3530*/  PRMT R4, RZ, 0x654, R4 ;  /* 0x00000654ff047816 */ /* 0x000fe20000000004 */
[----:B--2---:R-:W-:Y:S01]  /*3540*/  @!P2 IMAD.MOV.U32 R5, RZ, RZ, 0x10 ;  /* 0x00000010ff05a424 */ /* 0x004fe200078e00ff */
[----:B------:R-:W-:Y:S01]  /*3550*/  SHF.L.U32 R7, R12, 0x1f, RZ ;  /* 0x0000001f0c077819 */ /* 0x000fe200000006ff */
[----:B------:R-:W-:Y:S01]  /*3560*/  UIADD3 UR7, UPT, UPT, UR4, 0x150, URZ ;  /* 0x0000015004077890 */ /* 0x000fe2000fffe0ff */
[----:B------:R2:W-:Y:S05]  /*3570*/  SYNCS.ARRIVE.TRANS64.RED.A1T0 RZ, [R4+URZ], RZ ;  /* 0x000000ff04ff79a7 */ /* 0x0005ea00081004ff */
[----:B------:R-:W-:Y:S01]  /*3580*/  IMAD.U32 R0, RZ, RZ, UR7 ;  /* 0x00000007ff007e24 */ /* 0x000fe2000f8e00ff */
[----:B------:R-:W3:Y:S04]  /*3590*/  SYNCS.PHASECHK.TRANS64.TRYWAIT P0, [UR4+0x160], R7 ;  /* 0x00016007ff0075a7 */ /* 0x000ee80008001104 */
[----:B------:R-:W-:Y:S01]  /*35a0*/  PRMT R13, R3, 0x654, R0 ;  /* 0x00000654030d7816 */ /* 0x000fe20000000000 */
[----:B--23--:R-:W-:Y:S06]  /*35b0*/  @!P0 BRA `(.L_x_62) ;  /* 0x0000007400ec8947 */ /* 0x00cfec0003800000 */
.L_x_198:
[----:B------:R-:W-:Y:S01]  /*35c0*/  ULEA UR8, UR5, UR6, 0x4 ;  /* 0x0000000605087291 */ /* 0x000fe2000f8e20ff */
[----:B------:R-:W-:Y:S01]  /*35d0*/  SEL R2, R13, R2, !P2 ;  /* 0x000000020d027207 */ /* 0x000fe20005000000 */
[----:B------:R-:W-:Y:S01]  /*35e0*/  UIADD3 UR9, UPT, UPT, UR4, 0x150, URZ ;  /* 0x0000015004097890 */ /* 0x000fe2000fffe0ff */
[----:B--2---:R-:W-:Y:S01]  /*35f0*/  LEA R0, R11, UR6, 0x3 ;  /* 0x000000060b007c11 */ /* 0x004fe2000f8e18ff */
[----:B------:R-:W-:Y:S01]  /*3600*/  UIADD3 UR8, UPT, UPT, UR8, 0x1e0, URZ ;  /* 0x000001e008087890 */ /* 0x000fe2000fffe0ff */
[----:B------:R2:W-:Y:S01]  /*3610*/  @!P2 SYNCS.ARRIVE.TRANS64.RED RZ, [R2+URZ], R5 ;  /* 0x0000000502ffa9a7 */ /* 0x0005e200080004ff */
[----:B------:R-:W-:Y:S01]  /*3620*/  UIADD3 UR4, UPT, UPT, UR5, 0x1, URZ ;  /* 0x0000000105047890 */ /* 0x000fe2000fffe0ff */
[----:B------:R-:W-:-:S03]  /*3630*/  VIADD R8, R8, 0x1 ;  /* 0x0000000108087836 */ /* 0x000fc60000000000 */
[----:B------:R-:W-:Y:S02]  /*3640*/  UISETP.NE.AND UP0, UPT, UR4, 0x2, UPT ;  /* 0x000000020400788c */ /* 0x000fe4000bf05270 */
[----:B------:R-:W-:Y:S01]  /*3650*/  ISETP.NE.AND P0, PT, R8, 0x2, PT ;  /* 0x000000020800780c */ /* 0x000fe20003f05270 */
[----:B------:R-:W-:Y:S06]  /*3660*/  UGETNEXTWORKID.BROADCAST [UR8], [UR9] ;  /* 0x00000000080073ca */ /* 0x000fec0008000100 */
[----:B------:R-:W-:Y:S02]  /*3670*/  USEL UR7, URZ, 0x1, UP0 ;  /* 0x00000001ff077887 */ /* 0x000fe40008000000 */
[----:B------:R-:W-:-:S04]  /*3680*/  USEL UR5, UR4, URZ, UP0 ;  /* 0x000000ff04057287 */ /* 0x000fc80008000000 */
[----:B------:R-:W-:Y:S02]  /*3690*/  LOP3.LUT R12, R12, UR7, RZ, 0x3c, !PT ;  /* 0x000000070c0c7c12 */ /* 0x000fe4000f8e3cff */
[----:B--2---:R-:W-:-:S04]  /*36a0*/  SHF.L.U32 R5, R10, 0x1f, RZ ;  /* 0x0000001f0a057819 */ /* 0x004fc800000006ff */
[----:B------:R-:W2:Y:S02]  /*36b0*/  SYNCS.PHASECHK.TRANS64.TRYWAIT P1, [R0+URZ+0x150], R5 ;  /* 0x00015005000075a7 */ /* 0x000ea400080211ff */
[----:B--2---:R-:W-:Y:S05]  /*36c0*/  @!P1 BRA `(.L_x_63) ;  /* 0x0000007400c09947 */ /* 0x004fea0003800000 */
.L_x_199:
[C---:B------:R-:W-:Y:S01]  /*36d0*/  LEA R4, R11.reuse, UR6, 0x4 ;  /* 0x000000060b047c11 */ /* 0x040fe2000f8e20ff */
[----:B--2---:R-:W-:Y:S01]  /*36e0*/  VIADD R0, R0, 0x160 ;  /* 0x0000016000007836 */ /* 0x004fe20000000000 */
[----:B------:R-:W-:Y:S01]  /*36f0*/  SEL R8, R8, RZ, P0 ;  /* 0x000000ff08087207 */ /* 0x000fe20000000000 */
[----:B------:R-:W-:-:S03]  /*3700*/  VIADD R11, R11, 0x1 ;  /* 0x000000010b0b7836 */ /* 0x000fc60000000000 */
[----:B------:R-:W2:Y:S01]  /*3710*/  LDS.128 R4, [R4+0x1e0] ;  /* 0x0001e00004047984 */ /* 0x000ea20000000c00 */
[----:B------:R-:W-:Y:S02]  /*3720*/  PRMT R0, RZ, 0x654, R0 ;  /* 0x00000654ff007816 */ /* 0x000fe40000000000 */
[C---:B------:R-:W-:Y:S01]  /*3730*/  ISETP.NE.AND P1, PT, R11.reuse, 0x2, PT ;  /* 0x000000020b00780c */ /* 0x040fe20003f25270 */
[----:B------:R-:W-:Y:S01]  /*3740*/  @!PT LDS RZ, [RZ] ;  /* 0x00000000fffff984 */ /* 0x000fe20000000800 */
[----:B------:R-:W-:Y:S01]  /*3750*/  @!PT LDS RZ, [RZ] ;  /* 0x00000000fffff984 */ /* 0x000fe20000000800 */
[----:B------:R-:W-:Y:S01]  /*3760*/  @!PT LDS RZ, [RZ] ;  /* 0x00000000fffff984 */ /* 0x000fe20000000800 */
[----:B------:R-:W-:Y:S01]  /*3770*/  @!PT LDS RZ, [RZ] ;  /* 0x00000000fffff984 */ /* 0x000fe20000000800 */
[----:B------:R3:W-:Y:S06]  /*3780*/  MEMBAR.ALL.CTA ;  /* 0x0000000000007992 */ /* 0x0007ec0000008000 */
[----:B---3--:R-:W3:Y:S01]  /*3790*/  FENCE.VIEW.ASYNC.S ;  /* 0x00000000000073c6 */ /* 0x008ee20000000000 */
[----:B------:R-:W-:Y:S01]  /*37a0*/  SEL R11, R11, RZ, P1 ;  /* 0x000000ff0b0b7207 */ /* 0x000fe20000800000 */
[----:B---3--:R3:W-:Y:S01]  /*37b0*/  SYNCS.ARRIVE.TRANS64.RED.A1T0 RZ, [R0+URZ], RZ ;  /* 0x000000ff00ff79a7 */ /* 0x0087e200081004ff */
[----:B--2---:R-:W-:-:S02]  /*37c0*/  LOP3.LUT P3, RZ, R6, 0x1, RZ, 0xc0, !PT ;  /* 0x0000000106ff7812 */ /* 0x004fc4000786c0ff */
[----:B------:R-:W-:-:S04]  /*37d0*/  SEL R5, RZ, 0x1, P1 ;  /* 0x00000001ff057807 */ /* 0x000fc80000800000 */
[----:B------:R-:W-:Y:S02]  /*37e0*/  LOP3.LUT R10, R10, R5, RZ, 0x3c, !PT ;  /* 0x000000050a0a7212 */ /* 0x000fe400078e3cff */
[----:B---3--:R-:W-:-:S04]  /*37f0*/  SEL R0, RZ, 0x1, P0 ;  /* 0x00000001ff007807 */ /* 0x008fc80000000000 */
[----:B------:R-:W-:Y:S01]  /*3800*/  LOP3.LUT R9, R9, R0, RZ, 0x3c, !PT ;  /* 0x0000000009097212 */ /* 0x000fe200078e3cff */
[----:B------:R-:W-:Y:S06]  /*3810*/  @P3 BRA `(.L_x_64) ;  /* 0xfffffffc002c3947 */ /* 0x000fec000383ffff */
[----:B------:R-:W-:Y:S01]  /*3820*/  ULEA UR4, UR5, UR6, 0x3 ;  /* 0x0000000605047291 */ /* 0x000fe2000f8e18ff */
[----:B------:R-:W-:-:S08]  /*3830*/  SHF.L.U32 R3, R12, 0x1f, RZ ;  /* 0x0000001f0c037819 */ /* 0x000fd000000006ff */
[----:B------:R-:W2:Y:S02]  /*3840*/  SYNCS.PHASECHK.TRANS64 P0, [UR4+0x160], R3 ;  /* 0x00016003ff0075a7 */ /* 0x000ea40008001004 */
[----:B--2---:R-:W-:Y:S05]  /*3850*/  @P0 BRA `(.L_x_65) ;  /* 0x0000000000080947 */ /* 0x004fea0003800000 */
[----:B------:R-:W2:Y:S02]  /*3860*/  SYNCS.PHASECHK.TRANS64.TRYWAIT P0, [UR4+0x160], R3 ;  /* 0x00016003ff0075a7 */ /* 0x000ea40008001104 */
[----:B--2---:R-:W-:Y:S05]  /*3870*/  @!P0 BRA `(.L_x_66) ;  /* 0x0000007400688947 */ /* 0x004fea0003800000 */
.L_x_65:
[----:B------:R-:W-:-:S04]  /*3880*/  UIADD3 UR7, UPT, UPT, UR5, 0x1, URZ ;  /* 0x0000000105077890 */ /* 0x000fc8000fffe0ff */
[----:B------:R-:W-:-:S04]  /*3890*/  UISETP.NE.AND UP0, UPT, UR7, 0x2, UPT ;  /* 0x000000020700788c */ /* 0x000fc8000bf05270 */
[----:B------:R-:W-:Y:S02]  /*38a0*/  USEL UR8, URZ, 0x1, UP0 ;  /* 0x00000001ff087887 */ /* 0x000fe40008000000 */
[----:B------:R-:W-:-:S04]  /*38b0*/  USEL UR7, UR7, URZ, UP0 ;  /* 0x000000ff07077287 */ /* 0x000fc80008000000 */
[----:B------:R-:W-:Y:S01]  /*38c0*/  ULEA UR7, UR7, UR6, 0x3 ;  /* 0x0000000607077291 */ /* 0x000fe2000f8e18ff */
[----:B--2---:R-:W-:-:S04]  /*38d0*/  LOP3.LUT R3, R12, UR8, RZ, 0x3c, !PT ;  /* 0x000000080c037c12 */ /* 0x004fc8000f8e3cff */
[----:B------:R-:W-:-:S04]  /*38e0*/  SHF.L.U32 R0, R3, 0x1f, RZ ;  /* 0x0000001f03007819 */ /* 0x000fc800000006ff */
[----:B------:R-:W2:Y:S02]  /*38f0*/  SYNCS.PHASECHK.TRANS64 P0, [UR7+0x160], R0 ;  /* 0x00016000ff0075a7 */ /* 0x000ea40008001007 */
[----:B-12---:R-:W-:Y:S05]  /*3900*/  @P0 EXIT ;  /* 0x000000000000094d */ /* 0x006fea0003800000 */
[----:B------:R-:W-:Y:S02]  /*3910*/  SHF.L.U32 R3, R3, 0x1f, RZ ;  /* 0x0000001f03037819 */ /* 0x000fe400000006ff */
[----:B------:R-:W-:-:S07]  /*3920*/  MOV R0, UR7 ;  /* 0x0000000700007c02 */ /* 0x000fce0008000f00 */
.L_x_67:
[----:B-1----:R1:W2:Y:S02]  /*3930*/  SYNCS.PHASECHK.TRANS64.TRYWAIT P0, [R0+URZ+0x160], R3 ;  /* 0x00016003000075a7 */ /* 0x0022a400080011ff */
[----:B--2---:R-:W-:Y:S05]  /*3940*/  @!P0 NANOSLEEP.SYNCS 0x989680 ;  /* 0x009896800000895d */ /* 0x004fea0003900000 */
[----:B------:R-:W2:Y:S02]  /*3950*/  @!P0 SYNCS.PHASECHK.TRANS64 P0, [R0+URZ+0x160], R3 ;  /* 0x00016003000085a7 */ /* 0x000ea400080010ff */
[----:B--2---:R-:W-:Y:S05]  /*3960*/  @P0 EXIT ;  /* 0x000000000000094d */ /* 0x004fea0003800000 */
[----:B------:R-:W-:Y:S05]  /*3970*/  BRA `(.L_x_67) ;  /* 0xfffffffc00ec7947 */ /* 0x000fea000383ffff */
.L_x_60:
[----:B------:R-:W-:Y:S05]  /*3980*/  BRA.U UP5, `(.L_x_68) ;  /* 0x0000001105a47547 */ /* 0x000fea000b800000 */
[----:B------:R-:W2:Y:S01]  /*3990*/  S2UR UR7, SR_CgaCtaId ;  /* 0x00000000000779c3 */ /* 0x000ea20000008800 */
[----:B------:R-:W-:Y:S01]  /*39a0*/  UMOV UR4, 0x40 ;  /* 0x0000004000047882 */ /* 0x000fe20000000000 */
[----:B------:R-:W-:Y:S01]  /*39b0*/  NOP ;  /* 0x0000000000007918 */ /* 0x000fe20000000000 */
[----:B------:R-:W-:Y:S01]  /*39c0*/  UMOV UR6, 0x400 ;  /* 0x0000040000067882 */ /* 0x000fe20000000000 */
[----:B--2---:R-:W-:Y:S02]  /*39d0*/  ULEA UR5, UR7, UR4, 0x18 ;  /* 0x0000000407057291 */ /* 0x004fe4000f8ec0ff */
[----:B------:R-:W-:-:S07]  /*39e0*/  ULEA UR6, UR7, UR6, 0x18 ;  /* 0x0000000607067291 */ /* 0x000fce000f8ec0ff */
[----:B------:R-:W2:Y:S02]  /*39f0*/  LDS.U8 R3, [UR5+0x1c] ;  /* 0x00001c05ff037984 */ /* 0x000ea40008000000 */
[----:B--2---:R-:W-:-:S13]  /*3a00*/  ISETP.NE.AND P0, PT, R3, RZ, PT ;  /* 0x000000ff0300720c */ /* 0x004fda0003f05270 */
[----:B------:R-:W-:Y:S05]  /*3a10*/  @P0 BRA `(.L_x_69) ;  /* 0x0000000400080947 */ /* 0x000fea0003800000 */
[----:B------:R-:W-:Y:S02]  /*3a20*/  UISETP.NE.U32.AND UP1, UPT, UR33, 0x1, UPT ;  /* 0x000000012100788c */ /* 0x000fe4000bf25070 */
[----:B------:R-:W-:-:S07]  /*3a30*/  UIADD3 UR7, UPT, UPT, UR5, 0x8, URZ ;  /* 0x0000000805077890 */ /* 0x000fce000fffe0ff */
[----:B------:R-:W-:Y:S05]  /*3a40*/  BRA.U !UP1, `(.L_x_70) ;  /* 0x00000001099c7547 */ /* 0x000fea000b800000 */
[----:B------:R-:W-:Y:S01]  /*3a50*/  ELECT P0, URZ, PT ;  /* 0x0000000000ff782f */ /* 0x000fe20003800000 */
[----:B------:R-:W-:-:S12]  /*3a60*/  BSSY B0, `(.L_x_70) ;  /* 0x0000025000007945 */ /* 0x000fd80003800000 */
[----:B------:R-:W-:Y:S05]  /*3a70*/  @!P0 BRA `(.L_x_71) ;  /* 0x00000000008c8947 */ /* 0x000fea0003800000 */
[----:B------:R-:W-:-:S05]  /*3a80*/  UMOV UR4, 0x10 ;  /* 0x0000001000047882 */ /* 0x000fca0000000000 */
[----:B------:R-:W-:Y:S04]  /*3a90*/  DEPBAR.LE SB2, 0x36 ;  /* 0x0000ad800000791a */ /* 0x000fe80000000000 */
[----:B------:R-:W2:Y:S02]  /*3aa0*/  UTCATOMSWS.2CTA.FIND_AND_SET.ALIGN UP0, UR4, UR4 ;  /* 0x00000004000475e3 */ /* 0x000ea40008200800 */
[----:B--2---:R-:W-:Y:S01]  /*3ab0*/  MOV R10, UR4 ;  /* 0x00000004000a7c02 */ /* 0x004fe20008000f00 */
[----:B------:R-:W-:Y:S06]  /*3ac0*/  BRA.U UP0, `(.L_x_72) ;  /* 0x0000000100187547 */ /* 0x000fec000b800000 */
.L_x_73:
[----:B------:R-:W-:Y:S05]  /*3ad0*/  NANOSLEEP 0x64 ;  /* 0x000000640000795d */ /* 0x000fea0003800000 */
[----:B------:R-:W-:-:S05]  /*3ae0*/  UMOV UR4, 0x10 ;  /* 0x0000001000047882 */ /* 0x000fca0000000000 */
[----:B------:R-:W-:Y:S04]  /*3af0*/  DEPBAR.LE SB2, 0x36 ;  /* 0x0000ad800000791a */ /* 0x000fe80000000000 */
[----:B------:R-:W2:Y:S02]  /*3b00*/  UTCATOMSWS.2CTA.FIND_AND_SET.ALIGN UP0, UR4, UR4 ;  /* 0x00000004000475e3 */ /* 0x000ea40008200800 */
[----:B--2---:R-:W-:Y:S01]  /*3b10*/  MOV R10, UR4 ;  /* 0x00000004000a7c02 */ /* 0x004fe20008000f00 */
[----:B------:R-:W-:Y:S05]  /*3b20*/  BRA.U !UP0, `(.L_x_73) ;  /* 0xfffffffd08e87547 */ /* 0x000fea000b83ffff */
.L_x_72:
[----:B------:R-:W2:Y:S01]  /*3b30*/  LDS R6, [UR5+0x10] ;  /* 0x00001005ff067984 */ /* 0x000ea20008000800 */
[----:B------:R-:W-:Y:S01]  /*3b40*/  IMAD.U32 R3, RZ, RZ, UR6 ;  /* 0x00000006ff037e24 */ /* 0x000fe2000f8e00ff */
[----:B------:R-:W-:-:S03]  /*3b50*/  MOV R4, UR34 ;  /* 0x0000002200047c02 */ /* 0x000fc60008000f00 */
[----:B------:R-:W-:Y:S01]  /*3b60*/  VIADD R3, R3, 0x200 ;  /* 0x0000020003037836 */ /* 0x000fe20000000000 */
[----:B--2---:R-:W-:-:S04]  /*3b70*/  SHF.L.U32 R6, R6, 0x1f, RZ ;  /* 0x0000001f06067819 */ /* 0x004fc800000006ff */
[----:B------:R-:W2:Y:S02]  /*3b80*/  SYNCS.PHASECHK.TRANS64.TRYWAIT P0, [UR5+0x8], R6 ;  /* 0x00000806ff0075a7 */ /* 0x000ea40008001105 */
[----:B--2---:R-:W-:Y:S05]  /*3b90*/  @P0 BRA `(.L_x_74) ;  /* 0x0000000000080947 */ /* 0x004fea0003800000 */
[----:B------:R-:W2:Y:S02]  /*3ba0*/  SYNCS.PHASECHK.TRANS64.TRYWAIT P0, [UR5+0x8], R6 ;  /* 0x00000806ff0075a7 */ /* 0x000ea40008001105 */
[----:B--2---:R-:W-:Y:S05]  /*3bb0*/  @!P0 BRA `(.L_x_75) ;  /* 0x0000007000b08947 */ /* 0x004fea0003800000 */
.L_x_74:
[----:B------:R-:W-:Y:S01]  /*3bc0*/  PRMT R4, R4, 0x654, R3 ;  /* 0x0000065404047816 */ /* 0x000fe20000000003 */
[----:B------:R-:W-:Y:S01]  /*3bd0*/  HFMA2 R3, -RZ, RZ, 0, 5.9604644775390625e-08 ;  /* 0x00000001ff037431 */ /* 0x000fe200000001ff */
[----:B------:R-:W-:Y:S01]  /*3be0*/  UPRMT UR4, UR34, 0x654, UR7 ;  /* 0x0000065422047896 */ /* 0x000fe20008000007 */
[----:B------:R-:W-:Y:S02]  /*3bf0*/  IMAD.MOV.U32 R7, RZ, RZ, 0xffff ;  /* 0x0000ffffff077424 */ /* 0x000fe400078e00ff */
[----:B--2---:R-:W-:Y:S02]  /*3c00*/  IMAD.MOV.U32 R6, RZ, RZ, 0x4 ;  /* 0x00000004ff067424 */ /* 0x004fe400078e00ff */
[----:B------:R-:W-:Y:S01]  /*3c10*/  IMAD.SHL.U32 R9, R10, 0x20, RZ ;  /* 0x000000200a097824 */ /* 0x000fe200078e00ff */
[----:B------:R-:W-:Y:S02]  /*3c20*/  MOV R5, UR4 ;  /* 0x0000000400057c02 */ /* 0x000fe40008000f00 */
[-C--:B------:R-:W-:Y:S01]  /*3c30*/  SHF.L.U32 R8, R7, R10.reuse, RZ ;  /* 0x0000000a07087219 */ /* 0x080fe200000006ff */
[----:B------:R2:W-:Y:S01]  /*3c40*/  SYNCS.ARRIVE.TRANS64.RED RZ, [UR4], R6 ;  /* 0x00000006ffff79a7 */ /* 0x0005e20008000404 */
[----:B------:R-:W-:Y:S01]  /*3c50*/  SHF.L.U32 R7, R3, R10, RZ ;  /* 0x0000000a03077219 */ /* 0x000fe200000006ff */
[----:B------:R2:W-:Y:S04]  /*3c60*/  STS [UR6+0x200], R9 ;  /* 0x00020009ff007988 */ /* 0x0005e80008000806 */
[----:B------:R2:W-:Y:S04]  /*3c70*/  STAS [R4.64], R10 ;  /* 0x0000000a04007dbd */ /* 0x0005e8000c0008ff */
[----:B------:R2:W-:Y:S04]  /*3c80*/  ATOMS.OR RZ, [UR5+0x14], R8 ;  /* 0x00001408ffff798c */ /* 0x0005e8000b000005 */
[----:B------:R2:W-:Y:S04]  /*3c90*/  ATOMS.OR RZ, [UR5+0x18], R7 ;  /* 0x00001807ffff798c */ /* 0x0005e8000b000005 */
[----:B------:R2:W-:Y:S02]  /*3ca0*/  ATOMS.XOR RZ, [UR5+0x10], R3 ;  /* 0x00001003ffff798c */ /* 0x0005e4000b800005 */
.L_x_71:
[----:B-1----:R-:W-:Y:S05]  /*3cb0*/  BSYNC B0 ;  /* 0x0000000000007941 */ /* 0x002fea0003800000 */
.L_x_70:
[----:B------:R-:W-:Y:S05]  /*3cc0*/  BRA.U UP1, `(.L_x_76) ;  /* 0x00000001016c7547 */ /* 0x000fea000b800000 */
[----:B------:R-:W-:-:S03]  /*3cd0*/  UMOV UR4, 0xffffffff ;  /* 0xffffffff00047882 */ /* 0x000fc60000000000 */
[----:B------:R-:W-:Y:S05]  /*3ce0*/  BRA.DIV UR4, `(.L_x_77) ;  /* 0x00000072047c7947 */ /* 0x000fea000b800000 */
[----:B------:R-:W-:-:S13]  /*3cf0*/  ELECT P0, URZ, PT ;  /* 0x0000000000ff782f */ /* 0x000fda0003800000 */
.L_x_203:
[----:B------:R-:W-:Y:S05]  /*3d00*/  @!P0 BRA `(.L_x_76) ;  /* 0x00000000005c8947 */ /* 0x000fea0003800000 */
[----:B--2---:R-:W2:Y:S02]  /*3d10*/  LDS R4, [UR5+0x10] ;  /* 0x00001005ff047984 */ /* 0x004ea40008000800 */
[----:B--2---:R-:W-:-:S04]  /*3d20*/  SHF.L.U32 R4, R4, 0x1f, RZ ;  /* 0x0000001f04047819 */ /* 0x004fc800000006ff */
[----:B------:R-:W2:Y:S02]  /*3d30*/  SYNCS.PHASECHK.TRANS64.TRYWAIT P0, [UR5+0x8], R4 ;  /* 0x00000804ff0075a7 */ /* 0x000ea40008001105 */
[----:B--2---:R-:W-:Y:S05]  /*3d40*/  @P0 BRA `(.L_x_78) ;  /* 0x0000000000080947 */ /* 0x004fea0003800000 */
[----:B------:R-:W2:Y:S02]  /*3d50*/  SYNCS.PHASECHK.TRANS64.TRYWAIT P0, [UR5+0x8], R4 ;  /* 0x00000804ff0075a7 */ /* 0x000ea40008001105 */
[----:B--2---:R-:W-:Y:S05]  /*3d60*/  @!P0 BRA `(.L_x_79) ;  /* 0x0000007000808947 */ /* 0x004fea0003800000 */
.L_x_78:
[----:B------:R-:W3:Y:S01]  /*3d70*/  LDS R6, [UR6+0x200] ;  /* 0x00020006ff067984 */ /* 0x000ee20008000800 */
[----:B--2---:R-:W-:Y:S02]  /*3d80*/  HFMA2 R3, -RZ, RZ, 0, 5.9604644775390625e-08 ;  /* 0x00000001ff037431 */ /* 0x004fe400000001ff */
[----:B------:R-:W-:Y:S01]  /*3d90*/  IMAD.MOV.U32 R4, RZ, RZ, 0xffff ;  /* 0x0000ffffff047424 */ /* 0x000fe200078e00ff */
[----:B------:R-:W-:Y:S01]  /*3da0*/  UPRMT UR4, UR34, 0x654, UR7 ;  /* 0x0000065422047896 */ /* 0x000fe20008000007 */
[----:B---3--:R-:W-:-:S03]  /*3db0*/  IMAD.SHL.U32 R5, R6, 0x20, RZ ;  /* 0x0000002006057824 */ /* 0x008fc600078e00ff */
[-C--:B------:R-:W-:Y:S02]  /*3dc0*/  SHF.L.U32 R4, R4, R6.reuse, RZ ;  /* 0x0000000604047219 */ /* 0x080fe400000006ff */
[----:B------:R-:W-:Y:S01]  /*3dd0*/  SHF.L.U32 R6, R3, R6, RZ ;  /* 0x0000000603067219 */ /* 0x000fe200000006ff */
[----:B------:R3:W-:Y:S04]  /*3de0*/  STS [UR6+0x200], R5 ;  /* 0x00020005ff007988 */ /* 0x0007e80008000806 */
[----:B------:R3:W-:Y:S04]  /*3df0*/  ATOMS.OR RZ, [UR5+0x14], R4 ;  /* 0x00001404ffff798c */ /* 0x0007e8000b000005 */
[----:B------:R3:W-:Y:S01]  /*3e00*/  ATOMS.OR RZ, [UR5+0x18], R6 ;  /* 0x00001806ffff798c */ /* 0x0007e2000b000005 */
[----:B------:R-:W-:Y:S03]  /*3e10*/  SYNCS.ARRIVE.TRANS64.RED.A1T0 RZ, [UR4], RZ ;  /* 0x000000ffffff79a7 */ /* 0x000fe60008100404 */
[----:B------:R3:W-:Y:S01]  /*3e20*/  ATOMS.XOR RZ, [UR5+0x10], R3 ;  /* 0x00001003ffff798c */ /* 0x0007e2000b800005 */
[----:B------:R-:W-:Y:S05]  /*3e30*/  BRA `(.L_x_76) ;  /* 0x0000000000107947 */ /* 0x000fea0003800000 */
.L_x_69:
[----:B------:R-:W-:Y:S02]  /*3e40*/  MOV R3, 0xffffffff ;  /* 0xffffffff00037802 */ /* 0x000fe40000000f00 */
[----:B------:R-:W-:-:S03]  /*3e50*/  MOV R4, 0x3e80 ;  /* 0x00003e8000047802 */ /* 0x000fc60000000f00 */
[----:B------:R2:W-:Y:S04]  /*3e60*/  STS [UR6+0x200], R3 ;  /* 0x00020003ff007988 */ /* 0x0005e80008000806 */
[----:B-12--5:R-:W-:Y:S05]  /*3e70*/  CALL.REL.NOINC `($__internal_1_$__cuda_sm10x_tcgen05_guardrail_trap_phase_invalid_during_alloc) ;  /* 0x0000007800547944 */ /* 0x026fea0003c00000 */
.L_x_76:
[----:B------:R-:W-:Y:S05]  /*3e80*/  WARPSYNC.ALL ;  /* 0x0000000000007948 */ /* 0x000fea0003800000 */
[----:B------:R-:W4:Y:S01]  /*3e90*/  S2UR UR4, SR_CgaCtaId ;  /* 0x00000000000479c3 */ /* 0x000f220000008800 */
[----:B------:R-:W-:Y:S01]  /*3ea0*/  UMOV UR17, 0x400 ;  /* 0x0000040000117882 */ /* 0x000fe20000000000 */
[----:B------:R-:W-:-:S06]  /*3eb0*/  NOP ;  /* 0x0000000000007918 */ /* 0x000fcc0000000000 */
[----:B------:R-:W-:Y:S06]  /*3ec0*/  BAR.ARV 0x6, 0xa0 ;  /* 0x0182800000007b1d */ /* 0x000fec0000002000 */
[----:B------:R-:W1:Y:S01]  /*3ed0*/  LDCU UR6, c[0x0][0x38c] ;  /* 0x00007180ff0677ac */ /* 0x000e620008000800 */
[----:B------:R-:W-:Y:S01]  /*3ee0*/  LOP3.LUT R0, R0, 0xffff, RZ, 0xc0, !PT ;  /* 0x0000ffff00007812 */ /* 0x000fe200078ec0ff */
[----:B--2---:R-:W-:Y:S01]  /*3ef0*/  IMAD.MOV.U32 R9, RZ, RZ, 0x1 ;  /* 0x00000001ff097424 */ /* 0x004fe200078e00ff */
[----:B------:R-:W-:Y:S01]  /*3f00*/  LOP3.LUT R2, R2, 0xffff, RZ, 0xc0, !PT ;  /* 0x0000ffff02027812 */ /* 0x000fe200078ec0ff */
[----:B------:R-:W-:Y:S01]  /*3f10*/  IMAD.MOV.U32 R8, RZ, RZ, RZ ;  /* 0x000000ffff087224 */ /* 0x000fe200078e00ff */
[----:B------:R-:W-:Y:S01]  /*3f20*/  R2UR UR30, R0 ;  /* 0x00000000001e72ca */ /* 0x000fe200000e0000 */
[----:B------:R-:W-:Y:S01]  /*3f30*/  UMOV UR24, URZ ;  /* 0x000000ff00187c82 */ /* 0x000fe20008000000 */
[----:B------:R-:W-:Y:S01]  /*3f40*/  R2UR UR20, R2 ;  /* 0x00000000021472ca */ /* 0x000fe200000e0000 */
[----:B------:R-:W-:Y:S01]  /*3f50*/  UMOV UR15, URZ ;  /* 0x000000ff000f7c82 */ /* 0x000fe20008000000 */
[----:B------:R-:W-:Y:S01]  /*3f60*/  UMOV UR14, URZ ;  /* 0x000000ff000e7c82 */ /* 0x000fe20008000000 */
[----:B----4-:R-:W-:-:S02]  /*3f70*/  ULEA UR17, UR4, UR17, 0x18 ;  /* 0x0000001104117291 */ /* 0x010fc4000f8ec0ff */
[----:B------:R-:W-:Y:S02]  /*3f80*/  UISETP.NE.AND UP3, UPT, UR33, URZ, UPT ;  /* 0x000000ff2100728c */ /* 0x000fe4000bf65270 */
[----:B------:R-:W-:Y:S02]  /*3f90*/  UIADD3 UR5, UPT, UPT, UR17, 0x8600, URZ ;  /* 0x0000860011057890 */ /* 0x000fe4000fffe0ff */
[----:B------:R-:W-:Y:S02]  /*3fa0*/  UIADD3 UR4, UPT, UPT, UR17, 0x18600, URZ ;  /* 0x0001860011047890 */ /* 0x000fe4000fffe0ff */
[----:B-1----:R-:W-:Y:S01]  /*3fb0*/  UIADD3 UR6, UPT, UPT, UR6, 0x1f, URZ ;  /* 0x0000001f06067890 */ /* 0x002fe2000fffe0ff */
[----:B---3--:R-:W1:Y:S01]  /*3fc0*/  LDS R3, [UR17+0x200] ;  /* 0x00020011ff037984 */ /* 0x008e620008000800 */
[----:B------:R-:W-:Y:S02]  /*3fd0*/  USHF.R.U32.HI UR5, URZ, 0x4, UR5 ;  /* 0x00000004ff057899 */ /* 0x000fe40008011605 */
[----:B------:R-:W-:-:S02]  /*3fe0*/  USHF.R.S32.HI UR25, URZ, 0x1f, UR6 ;  /* 0x0000001fff197899 */ /* 0x000fc40008011406 */
[----:B------:R-:W-:Y:S02]  /*3ff0*/  USHF.R.U32.HI UR4, URZ, 0x4, UR4 ;  /* 0x00000004ff047899 */ /* 0x000fe40008011604 */
[----:B------:R-:W-:Y:S02]  /*4000*/  ULEA.HI UR25, UR25, UR6, URZ, 0x5 ;  /* 0x0000000619197291 */ /* 0x000fe4000f8f28ff */
[----:B------:R-:W-:Y:S02]  /*4010*/  ULOP3.LUT UR5, UR5, 0x3fff, URZ, 0xc0, !UPT ;  /* 0x00003fff05057892 */ /* 0x000fe4000f8ec0ff */
[----:B------:R-:W-:Y:S02]  /*4020*/  USHF.R.S32.HI UR25, URZ, 0x5, UR25 ;  /* 0x00000005ff197899 */ /* 0x000fe40008011419 */
[----:B------:R-:W-:Y:S02]  /*4030*/  ULOP3.LUT UR22, UR4, 0x3fff, URZ, 0xc0, !UPT ;  /* 0x00003fff04167892 */ /* 0x000fe4000f8ec0ff */
[----:B------:R-:W-:-:S02]  /*4040*/  UISETP.LT.AND UP0, UPT, UR25, 0x1, UPT ;  /* 0x000000011900788c */ /* 0x000fc4000bf01270 */
[----:B------:R-:W-:Y:S02]  /*4050*/  ULOP3.LUT UR21, UR5, 0x10000, URZ, 0xfc, !UPT ;  /* 0x0001000005157892 */ /* 0x000fe4000f8efcff */
[----:B------:R-:W-:Y:S02]  /*4060*/  ULOP3.LUT UR22, UR22, 0x10000, URZ, 0xfc, !UPT ;  /* 0x0001000016167892 */ /* 0x000fe4000f8efcff */
[----:B------:R-:W-:Y:S01]  /*4070*/  USEL UR31, UR25, 0x1, !UP0 ;  /* 0x00000001191f7887 */ /* 0x000fe2000c000000 */
[----:B------:R-:W-:Y:S01]  /*4080*/  UMOV UR28, 0x0 ;  /* 0x00000000001c7882 */ /* 0x000fe20000000000 */
[----:B------:R-:W-:Y:S01]  /*4090*/  UMOV UR29, 0x8400490 ;  /* 0x08400490001d7882 */ /* 0x000fe20000000000 */
[----:B------:R-:W-:Y:S01]  /*40a0*/  UMOV UR26, 0x0 ;  /* 0x00000000001a7882 */ /* 0x000fe20000000000 */
[----:B------:R-:W-:Y:S01]  /*40b0*/  UMOV UR27, 0x8400490 ;  /* 0x08400490001b7882 */ /* 0x000fe20000000000 */
[----:B-1----:R-:W-:Y:S02]  /*40c0*/  R2UR UR32, R3 ;  /* 0x00000000032072ca */ /* 0x002fe400000e0000 */
[----:B------:R-:W-:-:S13]  /*40d0*/  CS2R R2, SRZ ;  /* 0x0000000000027805 */ /* 0x000fda000001ff00 */
.L_x_87:
[C---:B------:R-:W-:Y:S02]  /*40e0*/  LEA R0, R8.reuse, UR17, 0x3 ;  /* 0x0000001108007c11 */ /* 0x040fe4000f8e18ff */
[----:B------:R-:W-:Y:S02]  /*40f0*/  SHF.L.U32 R5, R3, 0x1f, RZ ;  /* 0x0000001f03057819 */ /* 0x000fe400000006ff */
[----:B------:R-:W-:Y:S02]  /*4100*/  LEA R4, R8, UR17, 0x4 ;  /* 0x0000001108047c11 */ /* 0x000fe4000f8e20ff */
[----:B------:R-:W1:Y:S02]  /*4110*/  SYNCS.PHASECHK.TRANS64.TRYWAIT P0, [R0+URZ+0x150], R5 ;  /* 0x00015005000075a7 */ /* 0x000e6400080011ff */
[----:B-1-3--:R-:W-:Y:S05]  /*4120*/  @!P0 BRA `(.L_x_80) ;  /* 0x0000006c00a88947 */ /* 0x00afea0003800000 */
.L_x_204:
[----:B-1----:R-:W1:Y:S01]  /*4130*/  LDS.128 R4, [R4+0x1e0] ;  /* 0x0001e00004047984 */ /* 0x002e620000000c00 */
[----:B------:R-:W-:Y:S02]  /*4140*/  VIADD R0, R0, 0x160 ;  /* 0x0000016000007836 */ /* 0x000fe40000000000 */
[----:B------:R-:W-:Y:S01]  /*4150*/  VIADD R8, R8, 0x1 ;  /* 0x0000000108087836 */ /* 0x000fe20000000000 */
[----:B------:R-:W-:Y:S01]  /*4160*/  @!PT LDS RZ, [RZ] ;  /* 0x00000000fffff984 */ /* 0x000fe20000000800 */
[----:B------:R-:W-:Y:S01]  /*4170*/  @!PT LDS RZ, [RZ] ;  /* 0x00000000fffff984 */ /* 0x000fe20000000800 */
[----:B------:R-:W-:Y:S01]  /*4180*/  @!PT LDS RZ, [RZ] ;  /* 0x00000000fffff984 */ /* 0x000fe20000000800 */
[----:B------:R-:W-:Y:S01]  /*4190*/  @!PT LDS RZ, [RZ] ;  /* 0x00000000fffff984 */ /* 0x000fe20000000800 */
[----:B------:R2:W-:Y:S06]  /*41a0*/  MEMBAR.ALL.CTA ;  /* 0x0000000000007992 */ /* 0x0005ec0000008000 */
[----:B--2---:R-:W2:Y:S01]  /*41b0*/  FENCE.VIEW.ASYNC.S ;  /* 0x00000000000073c6 */ /* 0x004ea20000000000 */
[----:B------:R-:W-:-:S04]  /*41c0*/  PRMT R0, RZ, 0x654, R0 ;  /* 0x00000654ff007816 */ /* 0x000fc80000000000 */
[----:B--2---:R2:W-:Y:S01]  /*41d0*/  SYNCS.ARRIVE.TRANS64.RED.A1T0 RZ, [R0+URZ], RZ ;  /* 0x000000ff00ff79a7 */ /* 0x0045e200081004ff */
[----:B-1----:R-:W-:Y:S01]  /*41e0*/  LOP3.LUT P1, RZ, R6, 0x1, RZ, 0xc0, !PT ;  /* 0x0000000106ff7812 */ /* 0x002fe2000782c0ff */
[----:B--2---:R-:W-:-:S12]  /*41f0*/  BRA.U UP3, `(.L_x_81) ;  /* 0x0000000103e07547 */ /* 0x004fd8000b800000 */
[----:B------:R-:W1:Y:S01]  /*4200*/  LDCU UR4, c[0x0][0x38c] ;  /* 0x00007180ff0477ac */ /* 0x000e620008000800 */
[----:B------:R-:W-:Y:S02]  /*4210*/  PLOP3.LUT P2, PT, PT, PT, PT, 0x80, 0x8 ;  /* 0x000000000008781c */ /* 0x000fe40003f4f070 */
[----:B------:R-:W-:Y:S01]  /*4220*/  SHF.L.U32 R5, R9, 0x1f, RZ ;  /* 0x0000001f09057819 */ /* 0x000fe200000006ff */
[----:B------:R-:W-:Y:S02]  /*4230*/  ULEA UR23, UR24, UR17, 0x3 ;  /* 0x0000001118177291 */ /* 0x000fe4000f8e18ff */
[----:B------:R-:W-:Y:S02]  /*4240*/  ULEA UR18, UR24, UR32, 0x7 ;  /* 0x0000002018127291 */ /* 0x000fe4000f8e38ff */
[----:B-1----:R-:W-:-:S06]  /*4250*/  UISETP.GE.AND UP0, UPT, UR4, 0x1, UPT ;  /* 0x000000010400788c */ /* 0x002fcc000bf06270 */
[----:B------:R-:W-:-:S05]  /*4260*/  PLOP3.LUT P0, PT, PT, PT, UP0, 0x80, 0x8 ;  /* 0x000000000008781c */ /* 0x000fca0003f0f008 */
[----:B------:R-:W-:-:S08]  /*4270*/  @UP0 ULEA UR4, UR15, UR17, 0x3 ;  /* 0x000000110f040291 */ /* 0x000fd0000f8e18ff */
[----:B------:R-:W-:-:S04]  /*4280*/  @P0 SHF.L.U32 R0, R2, 0x1f, RZ ;  /* 0x0000001f02000819 */ /* 0x000fc800000006ff */
[----:B------:R1:W2:Y:S01]  /*4290*/  @P0 SYNCS.PHASECHK.TRANS64.TRYWAIT P2, [UR4], R0 ;  /* 0x00000000ff0005a7 */ /* 0x0002a20008041104 */
[----:B------:R-:W3:Y:S02]  /*42a0*/  SYNCS.PHASECHK.TRANS64.TRYWAIT P0, [UR23+0x190], R5 ;  /* 0x00019005ff0075a7 */ /* 0x000ee40008001117 */
[----:B-123--:R-:W-:Y:S05]  /*42b0*/  @!P0 BRA `(.L_x_82) ;  /* 0x0000006c00588947 */ /* 0x00efea0003800000 */
.L_x_206:
[----:B------:R-:W-:Y:S01]  /*42c0*/  UMOV UR19, UR14 ;  /* 0x0000000e00137c82 */ /* 0x000fe20008000000 */
[----:B------:R-:W-:Y:S05]  /*42d0*/  BRA.U !UP0, `(.L_x_83) ;  /* 0x0000000108987547 */ /* 0x000fea000b800000 */
[----:B------:R-:W-:Y:S02]  /*42e0*/  UIADD3 UR19, UPT, UPT, UR31, UR14, URZ ;  /* 0x0000000e1f137290 */ /* 0x000fe4000fffe0ff */
[----:B------:R-:W-:Y:S01]  /*42f0*/  UPLOP3.LUT UP2, UPT, UPT, UPT, UPT, 0x40, 0x4 ;  /* 0x000000000004789c */ /* 0x000fe20003f4e870 */
[----:B------:R-:W-:Y:S01]  /*4300*/  UMOV UR16, UR25 ;  /* 0x0000001900107c82 */ /* 0x000fe20008000000 */
[----:B------:R-:W-:-:S09]  /*4310*/  UMOV UR6, UR15 ;  /* 0x0000000f00067c82 */ /* 0x000fd20008000000 */
.L_x_86:
[----:B--2---:R-:W-:Y:S01]  /*4320*/  ULEA UR5, UR6, UR17, 0x3 ;  /* 0x0000001106057291 */ /* 0x004fe2000f8e18ff */
[----:B---3--:R-:W-:Y:S11]  /*4330*/  @P2 BRA `(.L_x_84) ;  /* 0x00000000000c2947 */ /* 0x008ff60003800000 */
[----:B-1----:R-:W-:Y:S04]  /*4340*/  SHF.L.U32 R5, R2, 0x1f, RZ ;  /* 0x0000001f02057819 */ /* 0x002fe800000006ff */
[----:B------:R-:W1:Y:S02]  /*4350*/  SYNCS.PHASECHK.TRANS64.TRYWAIT P0, [UR5], R5 ;  /* 0x00000005ff0075a7 */ /* 0x000e640008001105 */
[----:B-1----:R-:W-:Y:S05]  /*4360*/  @!P0 BRA `(.L_x_85) ;  /* 0x0000006c00448947 */ /* 0x002fea0003800000 */
.L_x_84:
[----:B------:R-:W-:Y:S01]  /*4370*/  UISETP.NE.AND UP0, UPT, UR16, 0x1, UPT ;  /* 0x000000011000788c */ /* 0x000fe2000bf05270 */
[----:B------:R-:W-:Y:S01]  /*4380*/  PLOP3.LUT P2, PT, PT, PT, PT, 0x80, 0x8 ;  /* 0x000000000008781c */ /* 0x000fe20003f4f070 */
[----:B------:R-:W-:Y:S02]  /*4390*/  UIADD3 UR4, UPT, UPT, UR6, 0x1, URZ ;  /* 0x0000000106047890 */ /* 0x000fe4000fffe0ff */
[----:B------:R-:W-:Y:S02]  /*43a0*/  ULEA UR12, UR6, UR22, 0x9 ;  /* 0x00000016060c7291 */ /* 0x000fe4000f8e48ff */
[----:B------:R-:W-:Y:S01]  /*43b0*/  UISETP.NE.AND UP1, UPT, UR4, 0x10, UPT ;  /* 0x000000100400788c */ /* 0x000fe2000bf25270 */
[----:B------:R-:W-:Y:S01]  /*43c0*/  PLOP3.LUT P0, PT, PT, PT, UP0, 0x80, 0x8 ;  /* 0x000000000008781c */ /* 0x000fe20003f0f008 */
[----:B------:R-:W-:Y:S02]  /*43d0*/  UIADD3 UR10, UPT, UPT, UR12, 0x2, URZ ;  /* 0x000000020c0a7890 */ /* 0x000fe4000fffe0ff */
[----:B------:R-:W-:Y:S02]  /*43e0*/  USEL UR7, URZ, 0x1, UP1 ;  /* 0x00000001ff077887 */ /* 0x000fe40008800000 */
[----:B------:R-:W-:Y:S02]  /*43f0*/  USEL UR15, UR4, URZ, UP1 ;  /* 0x000000ff040f7287 */ /* 0x000fe40008800000 */
[----:B------:R-:W-:Y:S02]  /*4400*/  UIADD3 UR14, UPT, UPT, UR14, 0x1, URZ ;  /* 0x000000010e0e7890 */ /* 0x000fe4000fffe0ff */
[----:B------:R-:W-:Y:S01]  /*4410*/  @UP0 ULEA UR4, UR15, UR17, 0x3 ;  /* 0x000000110f040291 */ /* 0x000fe2000f8e18ff */
[----:B------:R-:W-:Y:S01]  /*4420*/  LOP3.LUT R2, R2, UR7, RZ, 0x3c, !PT ;  /* 0x0000000702027c12 */ /* 0x000fe2000f8e3cff */
[----:B------:R-:W-:Y:S01]  /*4430*/  UIADD3 UR7, UPT, UPT, UR5, 0x80, URZ ;  /* 0x0000008005077890 */ /* 0x000fe2000fffe0ff */
[----:B------:R-:W-:Y:S02]  /*4440*/  UMOV UR13, 0x80004020 ;  /* 0x80004020000d7882 */ /* 0x000fe40000000000 */
[----:B-1----:R-:W-:Y:S01]  /*4450*/  @P0 SHF.L.U32 R0, R2, 0x1f, RZ ;  /* 0x0000001f02000819 */ /* 0x002fe200000006ff */
[----:B------:R-:W-:Y:S01]  /*4460*/  UMOV UR5, 0x80004020 ;  /* 0x8000402000057882 */ /* 0x000fe20000000000 */
[----:B------:R-:W-:Y:S01]  /*4470*/  UMOV UR11, 0x80004020 ;  /* 0x80004020000b7882 */ /* 0x000fe20000000000 */
[----:B------:R-:W-:Y:S01]  /*4480*/  UMOV UR9, 0x80004020 ;  /* 0x8000402000097882 */ /* 0x000fe20000000000 */
[----:B------:R2:W3:Y:S01]  /*4490*/  @P0 SYNCS.PHASECHK.TRANS64.TRYWAIT P2, [UR4], R0 ;  /* 0x00000000ff0005a7 */ /* 0x0004e20008041104 */
[----:B------:R-:W-:Y:S02]  /*44a0*/  ULEA UR4, UR6, UR21, 0x8 ;  /* 0x0000001506047291 */ /* 0x000fe4000f8e40ff */
[----:B------:R-:W-:Y:S02]  /*44b0*/  UISETP.NE.AND UP0, UPT, UR14, UR19, UPT ;  /* 0x000000130e00728c */ /* 0x000fe4000bf05270 */
[----:B------:R-:W-:Y:S02]  /*44c0*/  UIADD3 UR8, UPT, UPT, UR4, 0x2, URZ ;  /* 0x0000000204087890 */ /* 0x000fe4000fffe0ff */
[----:B------:R-:W-:Y:S01]  /*44d0*/  UIADD3 UR16, UPT, UPT, UR16, -0x1, URZ ;  /* 0xffffffff10107890 */ /* 0x000fe2000fffe0ff */
[----:B------:R-:W-:Y:S02]  /*44e0*/  UMOV UR6, UR15 ;  /* 0x0000000f00067c82 */ /* 0x000fe40008000000 */
[----:B------:R2:W-:Y:S01]  /*44f0*/  UTCHMMA.2CTA gdesc[UR4], gdesc[UR12], tmem[UR18], tmem[UR28], idesc[UR29], UP2 ;  /* 0x00ff1c0c040075ea */ /* 0x0005e20009200012 */
[----:B------:R-:W-:Y:S03]  /*4500*/  UPLOP3.LUT UP2, UPT, UPT, UPT, UPT, 0x80, 0x8 ;  /* 0x000000000008789c */ /* 0x000fe60003f4f070 */
[----:B------:R2:W-:Y:S01]  /*4510*/  UTCHMMA.2CTA gdesc[UR8], gdesc[UR10], tmem[UR18], tmem[UR26], idesc[UR27], UPT ;  /* 0x00ff1a0a080075ea */ /* 0x0005e2000ba00012 */
[----:B------:R2:W-:Y:S01]  /*4520*/  UTCBAR.2CTA.MULTICAST [UR7], URZ, UR20 ;  /* 0x000000ff070073e9 */ /* 0x0005e20008200814 */
[----:B------:R-:W-:Y:S06]  /*4530*/  BRA.U UP0, `(.L_x_86) ;  /* 0xfffffffd00787547 */ /* 0x000fec000b83ffff */
.L_x_83:
[----:B--2---:R-:W-:Y:S01]  /*4540*/  UIADD3 UR4, UPT, UPT, UR23, 0x170, URZ ;  /* 0x0000017017047890 */ /* 0x004fe2000fffe0ff */
[----:B------:R-:W-:-:S08]  /*4550*/  UMOV UR14, UR19 ;  /* 0x00000013000e7c82 */ /* 0x000fd00008000000 */
[----:B------:R2:W-:Y:S01]  /*4560*/  UTCBAR.2CTA.MULTICAST [UR4], URZ, UR30 ;  /* 0x000000ff040073e9 */ /* 0x0005e2000820081e */
[----:B------:R-:W-:Y:S02]  /*4570*/  NOP ;  /* 0x0000000000007918 */ /* 0x000fe40000000000 */
.L_x_81:
[----:B--2---:R-:W-:Y:S01]  /*4580*/  UIADD3 UR4, UPT, UPT, UR24, 0x1, URZ ;  /* 0x0000000118047890 */ /* 0x004fe2000fffe0ff */
[----:B------:R-:W-:-:S03]  /*4590*/  ISETP.NE.AND P0, PT, R8, 0x2, PT ;  /* 0x000000020800780c */ /* 0x000fc60003f05270 */
[----:B------:R-:W-:Y:S01]  /*45a0*/  UISETP.NE.AND UP0, UPT, UR4, 0x4, UPT ;  /* 0x000000040400788c */ /* 0x000fe2000bf05270 */
[----:B-1----:R-:W-:Y:S02]  /*45b0*/  SEL R0, RZ, 0x1, P0 ;  /* 0x00000001ff007807 */ /* 0x002fe40000000000 */
[----:B------:R-:W-:Y:S01]  /*45c0*/  SEL R8, R8, RZ, P0 ;  /* 0x000000ff08087207 */ /* 0x000fe20000000000 */
[----:B------:R-:W-:Y:S01]  /*45d0*/  USEL UR5, URZ, 0x1, UP0 ;  /* 0x00000001ff057887 */ /* 0x000fe20008000000 */
[----:B------:R-:W-:Y:S01]  /*45e0*/  LOP3.LUT R3, R3, R0, RZ, 0x3c, !PT ;  /* 0x0000000003037212 */ /* 0x000fe200078e3cff */
[----:B------:R-:W-:-:S04]  /*45f0*/  USEL UR24, UR4, URZ, UP0 ;  /* 0x000000ff04187287 */ /* 0x000fc80008000000 */
[----:B------:R-:W-:Y:S01]  /*4600*/  LOP3.LUT R9, R9, UR5, RZ, 0x3c, !PT ;  /* 0x0000000509097c12 */ /* 0x000fe2000f8e3cff */
[----:B------:R-:W-:Y:S07]  /*4610*/  @P1 BRA `(.L_x_87) ;  /* 0xfffffff800b01947 */ /* 0x000fee000383ffff */
[----:B------:R-:W1:Y:S01]  /*4620*/  S2UR UR8, SR_CgaCtaId ;  /* 0x00000000000879c3 */ /* 0x000e620000008800 */
[----:B------:R-:W-:Y:S01]  /*4630*/  ELECT P0, URZ, PT ;  /* 0x0000000000ff782f */ /* 0x000fe20003800000 */
[----:B------:R-:W-:Y:S01]  /*4640*/  HFMA2 R0, -RZ, RZ, 0, 5.9604644775390625e-08 ;  /* 0x00000001ff007431 */ /* 0x000fe200000001ff */
[----:B------:R-:W-:-:S05]  /*4650*/  UMOV UR4, 0x40 ;  /* 0x0000004000047882 */ /* 0x000fca0000000000 */
[----:B------:R-:W-:Y:S01]  /*4660*/  UVIRTCOUNT.DEALLOC.SMPOOL 0x80 ;  /* 0x000000800000784c */ /* 0x000fe20000000000 */
[----:B------:R-:W-:Y:S02]  /*4670*/  UISETP.NE.AND UP1, UPT, UR33, URZ, UPT ;  /* 0x000000ff2100728c */ /* 0x000fe4000bf25270 */
[----:B-1----:R-:W-:-:S09]  /*4680*/  ULEA UR8, UR8, UR4, 0x18 ;  /* 0x0000000408087291 */ /* 0x002fd2000f8ec0ff */
[----:B------:R1:W-:Y:S01]  /*4690*/  @P0 STS.U8 [UR8+0x1c], R0 ;  /* 0x00001c00ff000988 */ /* 0x0003e20008000008 */
[----:B------:R-:W-:Y:S05]  /*46a0*/  BRA.U UP1, `(.L_x_88) ;  /* 0x0000000101a07547 */ /* 0x000fea000b800000 */
[----:B------:R-:W-:Y:S01]  /*46b0*/  UIADD3 UR7, UPT, UPT, UR17, 0x190, URZ ;  /* 0x0000019011077890 */ /* 0x000fe2000fffe0ff */
[----:B------:R-:W-:-:S03]  /*46c0*/  SHF.L.U32 R3, R9, 0x1f, RZ ;  /* 0x0000001f09037819 */ /* 0x000fc600000006ff */
[----:B------:R-:W-:-:S09]  /*46d0*/  ULEA UR4, UR24, UR7, 0x3 ;  /* 0x0000000718047291 */ /* 0x000fd2000f8e18ff */
[----:B------:R-:W2:Y:S02]  /*46e0*/  SYNCS.PHASECHK.TRANS64.TRYWAIT P0, [UR4], R3 ;  /* 0x00000003ff0075a7 */ /* 0x000ea40008001104 */
[----:B--2---:R-:W-:Y:S05]  /*46f0*/  @!P0 BRA `(.L_x_89) ;  /* 0x0000006800788947 */ /* 0x004fea0003800000 */
.L_x_209:
        /* <DEDUP_REMOVED lines=9> */
.L_x_211:
        /* <DEDUP_REMOVED lines=9> */
.L_x_213:
[----:B------:R-:W-:-:S04]  /*4820*/  UIADD3 UR4, UPT, UPT, UR4, 0x1, URZ ;  /* 0x0000000104047890 */ /* 0x000fc8000fffe0ff */
[----:B------:R-:W-:-:S04]  /*4830*/  UISETP.NE.AND UP0, UPT, UR4, 0x4, UPT ;  /* 0x000000040400788c */ /* 0x000fc8000bf05270 */
[----:B------:R-:W-:Y:S02]  /*4840*/  USEL UR5, URZ, 0x1, UP0 ;  /* 0x00000001ff057887 */ /* 0x000fe40008000000 */
[----:B------:R-:W-:-:S04]  /*4850*/  USEL UR4, UR4, URZ, UP0 ;  /* 0x000000ff04047287 */ /* 0x000fc80008000000 */
[----:B------:R-:W-:Y:S01]  /*4860*/  ULEA UR4, UR4, UR7, 0x3 ;  /* 0x0000000704047291 */ /* 0x000fe2000f8e18ff */
[----:B-1----:R-:W-:-:S04]  /*4870*/  LOP3.LUT R3, R2, UR5, RZ, 0x3c, !PT ;  /* 0x0000000502037c12 */ /* 0x002fc8000f8e3cff */
[----:B------:R-:W-:Y:S01]  /*4880*/  SHF.L.U32 R3, R3, 0x1f, RZ ;  /* 0x0000001f03037819 */ /* 0x000fe200000006ff */
[----:B------:R-:W-:-:S04]  /*4890*/  IMAD.U32 R0, RZ, RZ, UR4 ;  /* 0x00000004ff007e24 */ /* 0x000fc8000f8e00ff */
[----:B------:R1:W2:Y:S03]  /*48a0*/  SYNCS.PHASECHK.TRANS64.TRYWAIT P0, [R0+URZ], R3 ;  /* 0x00000003000075a7 */ /* 0x0002a600080011ff */
[----:B--2---:R-:W-:Y:S05]  /*48b0*/  @!P0 NANOSLEEP.SYNCS 0x989680 ;  /* 0x009896800000895d */ /* 0x004fea0003900000 */
[----:B------:R-:W2:Y:S02]  /*48c0*/  @!P0 SYNCS.PHASECHK.TRANS64 P0, [R0+URZ], R3 ;  /* 0x00000003000085a7 */ /* 0x000ea400080010ff */
[----:B--2---:R-:W-:Y:S05]  /*48d0*/  @P0 BRA `(.L_x_92) ;  /* 0x0000000000200947 */ /* 0x004fea0003800000 */
.L_x_93:
[----:B--2---:R2:W4:Y:S02]  /*48e0*/  SYNCS.PHASECHK.TRANS64.TRYWAIT P0, [R0+URZ], R3 ;  /* 0x00000003000075a7 */ /* 0x00452400080011ff */
[----:B----4-:R-:W-:Y:S05]  /*48f0*/  @!P0 NANOSLEEP.SYNCS 0x989680 ;  /* 0x009896800000895d */ /* 0x010fea0003900000 */
[----:B------:R-:W4:Y:S02]  /*4900*/  @!P0 SYNCS.PHASECHK.TRANS64 P0, [R0+URZ], R3 ;  /* 0x00000003000085a7 */ /* 0x000f2400080010ff */
[----:B----4-:R-:W-:Y:S05]  /*4910*/  @!P0 BRA `(.L_x_93) ;  /* 0xfffffffc00f08947 */ /* 0x010fea000383ffff */
[----:B------:R-:W-:Y:S05]  /*4920*/  BRA `(.L_x_92) ;  /* 0x00000000000c7947 */ /* 0x000fea0003800000 */
.L_x_88:
[----:B------:R-:W-:-:S04]  /*4930*/  UIADD3 UR4, UPT, UPT, UR17, 0x1d0, URZ ;  /* 0x000001d011047890 */ /* 0x000fc8000fffe0ff */
[----:B------:R-:W-:-:S09]  /*4940*/  UPRMT UR4, UR34, 0x654, UR4 ;  /* 0x0000065422047896 */ /* 0x000fd20008000004 */
[----:B------:R-:W-:Y:S03]  /*4950*/  SYNCS.ARRIVE.TRANS64.RED.A1T0 RZ, [UR4], RZ ;  /* 0x000000ffffff79a7 */ /* 0x000fe60008100404 */
.L_x_92:
[----:B-12---:R-:W-:Y:S01]  /*4960*/  SHF.L.U32 R3, RZ, 0x1f, RZ ;  /* 0x0000001fff037819 */ /* 0x006fe200000006ff */
[----:B------:R-:W-:Y:S01]  /*4970*/  UIADD3 UR4, UPT, UPT, UR17, 0x1d0, URZ ;  /* 0x000001d011047890 */ /* 0x000fe2000fffe0ff */
[----:B------:R-:W-:Y:S02]  /*4980*/  PLOP3.LUT P0, PT, PT, PT, UP1, 0x80, 0x8 ;  /* 0x000000000008781c */ /* 0x000fe40003f0f018 */
[----:B------:R-:W1:Y:S02]  /*4990*/  SYNCS.PHASECHK.TRANS64.TRYWAIT P1, [UR17+0x1d0], R3 ;  /* 0x0001d003ff0075a7 */ /* 0x000e640008021111 */
[----:B-1----:R-:W-:Y:S09]  /*49a0*/  @!P1 BRA `(.L_x_94) ;  /* 0x0000006800149947 */ /* 0x002ff20003800000 */
.L_x_215:
[----:B------:R-:W-:Y:S01]  /*49b0*/  @!UP1 UPRMT UR4, UR34, 0x654, UR4 ;  /* 0x0000065422049896 */ /* 0x000fe20008000004 */
[----:B------:R-:W-:Y:S01]  /*49c0*/  UMOV UR5, 0xffff ;  /* 0x0000ffff00057882 */ /* 0x000fe20000000000 */
[----:B------:R-:W-:-:S07]  /*49d0*/  UMOV UR6, 0x1 ;  /* 0x0000000100067882 */ /* 0x000fce0000000000 */
[----:B------:R-:W-:Y:S01]  /*49e0*/  @!P0 SYNCS.ARRIVE.TRANS64.RED.A1T0 RZ, [UR4], RZ ;  /* 0x000000ffffff89a7 */ /* 0x000fe20008100404 */
[----:B------:R-:W-:Y:S01]  /*49f0*/  NOP ;  /* 0x0000000000007918 */ /* 0x000fe20000000000 */
[----:B-1----:R-:W1:Y:S01]  /*4a00*/  LDS R0, [UR8+0x14] ;  /* 0x00001408ff007984 */ /* 0x002e620008000800 */
[----:B------:R-:W-:-:S04]  /*4a10*/  ULOP3.LUT UR4, UR32, 0xffff, URZ, 0xc0, !UPT ;  /* 0x0000ffff20047892 */ /* 0x000fc8000f8ec0ff */
[----:B------:R-:W-:-:S04]  /*4a20*/  USHF.R.U32.HI UR4, URZ, 0x5, UR4 ;  /* 0x00000005ff047899 */ /* 0x000fc80008011604 */
[----:B------:R-:W-:Y:S02]  /*4a30*/  USHF.L.U32 UR5, UR5, UR4, URZ ;  /* 0x0000000405057299 */ /* 0x000fe400080006ff */
[----:B------:R-:W-:-:S04]  /*4a40*/  USHF.L.U32 UR4, UR6, UR4, URZ ;  /* 0x0000000406047299 */ /* 0x000fc800080006ff */
[----:B-1----:R-:W-:-:S04]  /*4a50*/  LOP3.LUT R0, R0, UR5, RZ, 0xc0, !PT ;  /* 0x0000000500007c12 */ /* 0x002fc8000f8ec0ff */
[----:B------:R-:W-:-:S13]  /*4a60*/  ISETP.NE.AND P0, PT, R0, UR5, PT ;  /* 0x0000000500007c0c */ /* 0x000fda000bf05270 */
[----:B------:R-:W-:Y:S05]  /*4a70*/  @P0 BRA `(.L_x_95) ;  /* 0x0000000000580947 */ /* 0x000fea0003800000 */
[----:B------:R-:W1:Y:S02]  /*4a80*/  LDS R0, [UR8+0x18] ;  /* 0x00001808ff007984 */ /* 0x000e640008000800 */
[----:B-1----:R-:W-:-:S04]  /*4a90*/  LOP3.LUT R0, R0, UR4, RZ, 0xc0, !PT ;  /* 0x0000000400007c12 */ /* 0x002fc8000f8ec0ff */
[----:B------:R-:W-:-:S13]  /*4aa0*/  ISETP.NE.AND P0, PT, R0, UR4, PT ;  /* 0x0000000400007c0c */ /* 0x000fda000bf05270 */
[----:B------:R-:W-:Y:S05]  /*4ab0*/  @P0 BRA `(.L_x_96) ;  /* 0x00000000003c0947 */ /* 0x000fea0003800000 */
[----:B------:R-:W1:Y:S01]  /*4ac0*/  S2R R2, SR_LANEID ;  /* 0x0000000000027919 */ /* 0x000e620000000000 */
[----:B------:R-:W-:Y:S01]  /*4ad0*/  ULOP3.LUT UR5, URZ, UR5, URZ, 0x33, !UPT ;  /* 0x00000005ff057292 */ /* 0x000fe2000f8e33ff */
[----:B------:R-:W-:Y:S01]  /*4ae0*/  LOP3.LUT R4, RZ, UR4, RZ, 0x33, !PT ;  /* 0x00000004ff047c12 */ /* 0x000fe2000f8e33ff */
[----:B------:R-:W-:Y:S02]  /*4af0*/  VOTEU.ANY UR4, UPT, PT ;  /* 0x0000000000047886 */ /* 0x000fe400038e0100 */
[----:B------:R-:W-:Y:S01]  /*4b00*/  UFLO.U32 UR4, UR4 ;  /* 0x00000004000472bd */ /* 0x000fe200080e0000 */
[----:B------:R-:W2:Y:S01]  /*4b10*/  REDUX UR6, R4 ;  /* 0x00000000040673c4 */ /* 0x000ea20000000000 */
[----:B------:R-:W-:-:S06]  /*4b20*/  IMAD.U32 R0, RZ, RZ, UR5 ;  /* 0x00000005ff007e24 */ /* 0x000fcc000f8e00ff */
[----:B------:R4:W-:Y:S01]  /*4b30*/  UTCATOMSWS.AND URZ, UR5 ;  /* 0x0000000500ff79e3 */ /* 0x0009e20008000000 */
[----:B------:R-:W3:Y:S01]  /*4b40*/  REDUX UR7, R0 ;  /* 0x00000000000773c4 */ /* 0x000ee20000000000 */
[----:B-1----:R-:W-:Y:S01]  /*4b50*/  ISETP.EQ.U32.AND P0, PT, R2, UR4, PT ;  /* 0x0000000402007c0c */ /* 0x002fe2000bf02070 */
[----:B--2---:R-:W-:Y:S01]  /*4b60*/  IMAD.U32 R2, RZ, RZ, UR6 ;  /* 0x00000006ff027e24 */ /* 0x004fe2000f8e00ff */
[----:B---3--:R-:W-:-:S11]  /*4b70*/  MOV R3, UR7 ;  /* 0x0000000700037c02 */ /* 0x008fd60008000f00 */
[----:B------:R4:W-:Y:S04]  /*4b80*/  @P0 ATOMS.AND RZ, [UR8+0x14], R3 ;  /* 0x00001403ffff098c */ /* 0x0009e8000a800008 */
[----:B------:R4:W-:Y:S01]  /*4b90*/  @P0 ATOMS.AND RZ, [UR8+0x18], R2 ;  /* 0x00001802ffff098c */ /* 0x0009e2000a800008 */
[----:B------:R-:W-:Y:S05]  /*4ba0*/  BRA `(.L_x_97) ;  /* 0x0000000000147947 */ /* 0x000fea0003800000 */
.L_x_96:
[----:B------:R-:W-:Y:S02]  /*4bb0*/  MOV R2, 0x4bd0 ;  /* 0x00004bd000027802 */ /* 0x000fe40000000f00 */
[----:B---3-5:R-:W-:Y:S05]  /*4bc0*/  CALL.REL.NOINC `($__internal_0_$__cuda_sm10x_tcgen05_guardrail_trap_col_being_dealloced_not_returned_by_alloc) ;  /* 0x0000006800f47944 */ /* 0x028fea0003c00000 */
[----:B------:R-:W-:Y:S05]  /*4bd0*/  BRA `(.L_x_97) ;  /* 0x0000000000087947 */ /* 0x000fea0003800000 */
.L_x_95:
[----:B------:R-:W-:Y:S02]  /*4be0*/  MOV R2, 0x4c00 ;  /* 0x00004c0000027802 */ /* 0x000fe40000000f00 */
[----:B---3-5:R-:W-:Y:S05]  /*4bf0*/  CALL.REL.NOINC `($__internal_2_$__cuda_sm10x_tcgen05_guardrail_trap_unallocated_columns_being_dealloced) ;  /* 0x0000006c00007944 */ /* 0x028fea0003c00000 */
.L_x_97:
[----:B------:R-:W-:Y:S01]  /*4c00*/  NOP ;  /* 0x0000000000007918 */ /* 0x000fe20000000000 */
[----:B----4-:R-:W-:Y:S05]  /*4c10*/  EXIT ;  /* 0x000000000000794d */ /* 0x010fea0003800000 */
.L_x_68:
[----:B------:R-:W-:-:S09]  /*4c20*/  UISETP.NE.OR UP0, UPT, UR20, 0x3, !UP4 ;  /* 0x000000031400788c */ /* 0x000fd2000e705670 */
[----:B------:R-:W-:Y:S05]  /*4c30*/  BRA.U UP0, `(.L_x_98) ;  /* 0x0000001100f07547 */ /* 0x000fea000b800000 */
[----:B------:R-:W2:Y:S01]  /*4c40*/  LDCU.64 UR4, c[0x0][0x888] ;  /* 0x00011100ff0477ac */ /* 0x000ea20008000a00 */
[----:B------:R-:W3:Y:S01]  /*4c50*/  S2UR UR10, SR_CgaCtaId ;  /* 0x00000000000a79c3 */ /* 0x000ee20000008800 */
[----:B------:R-:W-:Y:S02]  /*4c60*/  HFMA2 R9, -RZ, RZ, 0, 0 ;  /* 0x00000000ff097431 */ /* 0x000fe400000001ff */
[----:B------:R-:W-:Y:S01]  /*4c70*/  IMAD.MOV.U32 R11, RZ, RZ, 0x1 ;  /* 0x00000001ff0b7424 */ /* 0x000fe200078e00ff */
[----:B------:R-:W4:Y:S01]  /*4c80*/  LDCU UR37, c[0x0][0x370] ;  /* 0x00006e00ff2577ac */ /* 0x000f220008000800 */
[----:B------:R-:W-:Y:S01]  /*4c90*/  IMAD.MOV.U32 R10, RZ, RZ, RZ ;  /* 0x000000ffff0a7224 */ /* 0x000fe200078e00ff */
[----:B------:R-:W-:Y:S01]  /*4ca0*/  MOV R3, 0x2000 ;  /* 0x0000200000037802 */ /* 0x000fe20000000f00 */
[----:B------:R-:W4:Y:S01]  /*4cb0*/  LDCU.128 UR48, c[0x0][0xb10] ;  /* 0x00016200ff3077ac */ /* 0x000f220008000c00 */
[----:B------:R-:W1:Y:S01]  /*4cc0*/  LDC.64 R12, c[0x0][0x348] ;  /* 0x0000d200ff0c7b82 */ /* 0x000e620000000a00 */
[----:B------:R-:W3:Y:S01]  /*4cd0*/  LDCU UR31, c[0x0][0x374] ;  /* 0x00006e80ff1f77ac */ /* 0x000ee20008000800 */
[----:B------:R-:W3:Y:S01]  /*4ce0*/  LDCU.64 UR38, c[0x0][0x890] ;  /* 0x00011200ff2677ac */ /* 0x000ee20008000a00 */
[----:B--2---:R-:W-:Y:S01]  /*4cf0*/  UISETP.NE.U32.AND UP0, UPT, UR4, URZ, UPT ;  /* 0x000000ff0400728c */ /* 0x004fe2000bf05070 */
[----:B------:R-:W2:Y:S01]  /*4d00*/  LDCU UR15, c[0x0][0xb0c] ;  /* 0x00016180ff0f77ac */ /* 0x000ea20008000800 */
[----:B------:R-:W2:Y:S01]  /*4d10*/  LDCU UR57, c[0x0][0xb20] ;  /* 0x00016400ff3977ac */ /* 0x000ea20008000800 */
[----:B------:R-:W2:Y:S01]  /*4d20*/  LDCU UR4, c[0x0][0xb30] ;  /* 0x00016600ff0477ac */ /* 0x000ea20008000800 */
[----:B------:R-:W-:Y:S01]  /*4d30*/  UMOV UR21, 0x400 ;  /* 0x0000040000157882 */ /* 0x000fe20000000000 */
[----:B----4-:R-:W-:-:S02]  /*4d40*/  UIMAD.WIDE.U32 UR6, UR37, UR48, URZ ;  /* 0x00000030250672a5 */ /* 0x010fc4000f8e00ff */
[----:B---3--:R-:W-:Y:S02]  /*4d50*/  UIMAD.WIDE.U32 UR8, UR31, UR51, URZ ;  /* 0x000000331f0872a5 */ /* 0x008fe4000f8e00ff */
[----:B------:R-:W-:Y:S02]  /*4d60*/  ULEA UR21, UR10, UR21, 0x18 ;  /* 0x000000150a157291 */ /* 0x000fe4000f8ec0ff */
[----:B------:R-:W-:Y:S02]  /*4d70*/  UISETP.NE.AND.EX UP6, UPT, UR5, URZ, UPT, UP0 ;  /* 0x000000ff0500728c */ /* 0x000fe4000bfc5300 */
[----:B------:R-:W-:Y:S02]  /*4d80*/  UISETP.NE.AND UP0, UPT, UR45, 0x1, UPT ;  /* 0x000000012d00788c */ /* 0x000fe4000bf05270 */
[----:B------:R-:W-:Y:S02]  /*4d90*/  UISETP.NE.U32.AND UP0, UPT, UR38, URZ, UPT ;  /* 0x000000ff2600728c */ /* 0x000fe4000bf05070 */
[----:B------:R-:W-:-:S02]  /*4da0*/  UIADD3 UR46, UPT, UPT, UR21, 0x118, URZ ;  /* 0x00000118152e7890 */ /* 0x000fc4000fffe0ff */
[----:B------:R-:W-:Y:S02]  /*4db0*/  UIADD3 UR41, UPT, UPT, UR21, 0x100, URZ ;  /* 0x0000010015297890 */ /* 0x000fe4000fffe0ff */
[----:B------:R-:W-:Y:S02]  /*4dc0*/  UIADD3 UR33, UPT, UPT, UR21, 0x108, URZ ;  /* 0x0000010815217890 */ /* 0x000fe4000fffe0ff */
[----:B------:R-:W-:Y:S01]  /*4dd0*/  UIADD3 UR25, UPT, UPT, UR21, 0x110, URZ ;  /* 0x0000011015197890 */ /* 0x000fe2000fffe0ff */
[----:B------:R-:W-:Y:S01]  /*4de0*/  UMOV UR55, UR7 ;  /* 0x0000000700377c82 */ /* 0x000fe20008000000 */
[----:B------:R-:W-:Y:S01]  /*4df0*/  UMOV UR54, UR9 ;  /* 0x0000000900367c82 */ /* 0x000fe20008000000 */
[----:B------:R-:W-:Y:S02]  /*4e00*/  UISETP.GE.AND UP2, UPT, UR45, 0x1, UPT ;  /* 0x000000012d00788c */ /* 0x000fe4000bf46270 */
[----:B------:R-:W-:Y:S02]  /*4e10*/  UISETP.NE.AND.EX UP5, UPT, UR39, URZ, UPT, UP0 ;  /* 0x000000ff2700728c */ /* 0x000fe4000bfa5300 */
[----:B------:R-:W-:Y:S01]  /*4e20*/  UPLOP3.LUT UP3, UPT, UPT, UPT, UPT, 0x40, 0x4 ;  /* 0x000000000004789c */ /* 0x000fe20003f6e870 */
[----:B------:R-:W3:Y:S01]  /*4e30*/  LDCU.64 UR22, c[0x0][0xb28] ;  /* 0x00016500ff1677ac */ /* 0x000ee20008000a00 */
[----:B--2---:R-:W-:-:S02]  /*4e40*/  UISETP.NE.AND UP2, UPT, UR15, 0x1, UPT ;  /* 0x000000010f00788c */ /* 0x004fc4000bf45270 */
[----:B------:R-:W-:Y:S02]  /*4e50*/  UPRMT UR46, UR10, 0x654, UR46 ;  /* 0x000006540a2e7896 */ /* 0x000fe4000800002e */
[----:B------:R-:W-:Y:S02]  /*4e60*/  UPRMT UR53, UR10, 0x654, UR41 ;  /* 0x000006540a357896 */ /* 0x000fe40008000029 */
[----:B------:R-:W-:Y:S02]  /*4e70*/  UPRMT UR52, UR10, 0x654, UR33 ;  /* 0x000006540a347896 */ /* 0x000fe40008000021 */
[----:B------:R-:W-:Y:S02]  /*4e80*/  UPRMT UR47, UR10, 0x654, UR25 ;  /* 0x000006540a2f7896 */ /* 0x000fe40008000019 */
[----:B------:R-:W-:Y:S02]  /*4e90*/  USHF.R.U32.HI UR55, URZ, UR49, UR55 ;  /* 0x00000031ff377299 */ /* 0x000fe40008011637 */
[----:B------:R-:W-:-:S02]  /*4ea0*/  USHF.R.U32.HI UR54, URZ, UR57, UR54 ;  /* 0x00000039ff367299 */ /* 0x000fc40008011636 */
[----:B------:R-:W-:Y:S02]  /*4eb0*/  UISETP.NE.AND UP0, UPT, UR50, 0x1, UPT ;  /* 0x000000013200788c */ /* 0x000fe4000bf05270 */
[----:B-1----:R-:W-:-:S11]  /*4ec0*/  UISETP.NE.AND UP4, UPT, UR4, 0x1, UPT ;  /* 0x000000010400788c */ /* 0x002fd6000bf85270 */
.L_x_109:
[C---:B------:R-:W-:Y:S02]  /*4ed0*/  LEA R8, R10.reuse, UR21, 0x3 ;  /* 0x000000150a087c11 */ /* 0x040fe4000f8e18ff */
[----:B------:R-:W-:Y:S02]  /*4ee0*/  SHF.L.U32 R5, R9, 0x1f, RZ ;  /* 0x0000001f09057819 */ /* 0x000fe400000006ff */
[----:B------:R-:W-:Y:S02]  /*4ef0*/  LEA R6, R10, UR21, 0x4 ;  /* 0x000000150a067c11 */ /* 0x000fe4000f8e20ff */
[----:B-1----:R-:W1:Y:S02]  /*4f00*/  SYNCS.PHASECHK.TRANS64.TRYWAIT P0, [R8+URZ+0x150], R5 ;  /* 0x00015005080075a7 */ /* 0x002e6400080011ff */
[----:B-1----:R-:W-:Y:S05]  /*4f10*/  @!P0 BRA `(.L_x_99) ;  /* 0x0000006000d08947 */ /* 0x002fea0003800000 */
.L_x_216:
[----:B-1----:R-:W1:Y:S01]  /*4f20*/  LDS.128 R4, [R6+0x1e0] ;  /* 0x0001e00006047984 */ /* 0x002e620000000c00 */
[----:B------:R-:W-:Y:S01]  /*4f30*/  UISETP.GE.AND UP0, UPT, UR45, 0x1, UPT ;  /* 0x000000012d00788c */ /* 0x000fe2000bf06270 */
[----:B------:R-:W-:Y:S01]  /*4f40*/  @!PT LDS RZ, [RZ] ;  /* 0x00000000fffff984 */ /* 0x000fe20000000800 */
[----:B------:R-:W-:Y:S01]  /*4f50*/  @!PT LDS RZ, [RZ] ;  /* 0x00000000fffff984 */ /* 0x000fe20000000800 */
[----:B------:R-:W-:Y:S01]  /*4f60*/  @!PT LDS RZ, [RZ] ;  /* 0x00000000fffff984 */ /* 0x000fe20000000800 */
[----:B------:R-:W-:Y:S01]  /*4f70*/  @!PT LDS RZ, [RZ] ;  /* 0x00000000fffff984 */ /* 0x000fe20000000800 */
[----:B------:R2:W-:Y:S06]  /*4f80*/  MEMBAR.ALL.CTA ;  /* 0x0000000000007992 */ /* 0x0005ec0000008000 */
[----:B--2---:R-:W2:Y:S01]  /*4f90*/  FENCE.VIEW.ASYNC.S ;  /* 0x00000000000073c6 */ /* 0x004ea20000000000 */
[----:B-1----:R-:W-:Y:S11]  /*4fa0*/  LOP3.LUT P0, RZ, R6, 0x1, RZ, 0xc0, !PT ;  /* 0x0000000106ff7812 */ /* 0x002ff6000780c0ff */
[----:B------:R-:W-:Y:S02]  /*4fb0*/  @!UPT UIADD3 URZ, UPT, UPT, URZ, URZ, URZ ;  /* 0x000000fffffff290 */ /* 0x000fe4000fffe0ff */
[----:B--2---:R-:W-:Y:S01]  /*4fc0*/  VOTEU.ANY UP2, P0 ;  /* 0x0000000000ff7886 */ /* 0x004fe20000040100 */
[----:B------:R-:W-:Y:S11]  /*4fd0*/  PLOP3.LUT P0, PT, PT, PT, UP2, 0x80, 0x8 ;  /* 0x000000000008781c */ /* 0x000ff60003f0f028 */
[----:B------:R-:W-:Y:S02]  /*4fe0*/  @!UPT UIADD3 URZ, UPT, UPT, URZ, URZ, URZ ;  /* 0x000000fffffff290 */ /* 0x000fe4000fffe0ff */
[----:B------:R-:W-:Y:S02]  /*4ff0*/  @P0 SHF.R.U32.HI R0, RZ, 0x10, R5 ;  /* 0x00000010ff000819 */ /* 0x000fe40000011605 */
[----:B------:R-:W-:Y:S02]  /*5000*/  @P0 MOV R2, R4 ;  /* 0x0000000400020202 */ /* 0x000fe40000000f00 */
[----:B------:R-:W-:Y:S01]  /*5010*/  @P0 R2UR UR4, R0 ;  /* 0x00000000000402ca */ /* 0x000fe200000e0000 */
[----:B------:R-:W-:Y:S01]  /*5020*/  VIADD R0, R8, 0x160 ;  /* 0x0000016008007836 */ /* 0x000fe20000000000 */
[----:B------:R-:W-:Y:S02]  /*5030*/  @P0 LOP3.LUT R4, R5, 0xffff, RZ, 0xc0, !PT ;  /* 0x0000ffff05040812 */ /* 0x000fe400078ec0ff */
[----:B------:R-:W-:Y:S02]  /*5040*/  @P0 R2UR UR6, R2 ;  /* 0x00000000020602ca */ /* 0x000fe400000e0000 */
[----:B------:R-:W-:Y:S02]  /*5050*/  PRMT R0, RZ, 0x654, R0 ;  /* 0x00000654ff007816 */ /* 0x000fe40000000000 */
[----:B------:R-:W-:Y:S02]  /*5060*/  @P0 R2UR UR5, R4 ;  /* 0x00000000040502ca */ /* 0x000fe400000e0000 */
[----:B------:R1:W-:Y:S03]  /*5070*/  SYNCS.ARRIVE.TRANS64.RED.A1T0 RZ, [R0+URZ], RZ ;  /* 0x000000ff00ff79a7 */ /* 0x0003e600081004ff */
[----:B------:R-:W-:Y:S04]  /*5080*/  @UP2 UMOV UR29, UR4 ;  /* 0x00000004001d2c82 */ /* 0x000fe80008000000 */
[----:B------:R-:W-:Y:S04]  /*5090*/  @UP2 UMOV UR14, UR6 ;  /* 0x00000006000e2c82 */ /* 0x000fe80008000000 */
[----:B------:R-:W-:Y:S01]  /*50a0*/  @UP2 UMOV UR13, UR5 ;  /* 0x00000005000d2c82 */ /* 0x000fe20008000000 */
[----:B------:R-:W-:Y:S05]  /*50b0*/  BRA.U !UP0, `(.L_x_100) ;  /* 0x0000000108c07547 */ /* 0x000fea000b800000 */
[----:B------:R-:W-:Y:S02]  /*50c0*/  UIMAD.WIDE.U32 UR16, UR13, UR51, URZ ;  /* 0x000000330d1072a5 */ /* 0x000fe4000f8e00ff */
[----:B------:R-:W-:Y:S02]  /*50d0*/  UP2UR UR20, UPR, URZ, 0x4 ;  /* 0x00000004ff147883 */ /* 0x000fe40008000000 */
[----:B------:R-:W-:Y:S02]  /*50e0*/  UISETP.NE.AND UP2, UPT, UR50, 0x1, UPT ;  /* 0x000000013200788c */ /* 0x000fe4000bf45270 */
[----:B------:R-:W-:Y:S02]  /*50f0*/  UIMAD.WIDE.U32 UR18, UR14, UR48, URZ ;  /* 0x000000300e1272a5 */ /* 0x000fe4000f8e00ff */
[----:B------:R-:W-:Y:S02]  /*5100*/  USEL UR4, UR31, UR54, !UP2 ;  /* 0x000000361f047287 */ /* 0x000fe4000d000000 */
[----:B------:R-:W-:Y:S02]  /*5110*/  UISETP.NE.AND UP0, UPT, UR15, 0x1, UPT ;  /* 0x000000010f00788c */ /* 0x000fe4000bf05270 */
[----:B------:R-:W-:Y:S02]  /*5120*/  UP2UR UR24, UPR, URZ, 0x2 ;  /* 0x00000002ff187883 */ /* 0x000fe40008000000 */
[----:B------:R-:W-:Y:S02]  /*5130*/  UISETP.NE.AND UP1, UPT, UR45, 0x1, UPT ;  /* 0x000000012d00788c */ /* 0x000fe4000bf25270 */
[----:B---3--:R-:W-:Y:S02]  /*5140*/  UIMAD.WIDE.U32 UR8, UR4, UR22, URZ ;  /* 0x00000016040872a5 */ /* 0x008fe4000f8e00ff */
[----:B------:R-:W-:Y:S01]  /*5150*/  USEL UR7, UR37, UR55, !UP0 ;  /* 0x0000003725077287 */ /* 0x000fe2000c000000 */
[----:B------:R-:W-:Y:S02]  /*5160*/  UMOV UR5, UR17 ;  /* 0x0000001100057c82 */ /* 0x000fe40008000000 */
[----:B------:R-:W-:Y:S02]  /*5170*/  USHF.R.U32.HI UR6, URZ, UR57, UR5 ;  /* 0x00000039ff067299 */ /* 0x000fe40008011605 */
[----:B------:R-:W-:Y:S02]  /*5180*/  UIMAD.WIDE.U32 UR10, UR7, UR22, URZ ;  /* 0x00000016070a72a5 */ /* 0x000fe4000f8e00ff */
[----:B------:R-:W-:Y:S02]  /*5190*/  USEL UR6, UR13, UR6, !UP2 ;  /* 0x000000060d067287 */ /* 0x000fe4000d000000 */
[----:B------:R-:W-:Y:S01]  /*51a0*/  UISETP.NE.AND UP2, UPT, UR20, URZ, UPT ;  /* 0x000000ff1400728c */ /* 0x000fe2000bf45270 */
[----:B------:R-:W-:Y:S02]  /*51b0*/  UMOV UR5, UR19 ;  /* 0x0000001300057c82 */ /* 0x000fe40008000000 */
[----:B------:R-:W-:Y:S03]  /*51c0*/  USHF.R.U32.HI UR12, URZ, UR49, UR5 ;  /* 0x00000031ff0c7299 */ /* 0x000fe60008011605 */
[----:B------:R-:W-:Y:S02]  /*51d0*/  UMOV UR5, UR9 ;  /* 0x0000000900057c82 */ /* 0x000fe40008000000 */
[----:B------:R-:W-:Y:S03]  /*51e0*/  @UP1 USHF.R.U32.HI UR4, URZ, UR23, UR5 ;  /* 0x00000017ff041299 */ /* 0x000fe60008011605 */
[----:B------:R-:W-:Y:S01]  /*51f0*/  UMOV UR5, UR11 ;  /* 0x0000000b00057c82 */ /* 0x000fe20008000000 */
[----:B------:R-:W-:Y:S02]  /*5200*/  UIMAD UR4, UR45, UR4, URZ ;  /* 0x000000042d0472a4 */ /* 0x000fe4000f8e02ff */
[----:B------:R-:W-:Y:S02]  /*5210*/  @UP1 USHF.R.U32.HI UR7, URZ, UR23, UR5 ;  /* 0x00000017ff071299 */ /* 0x000fe40008011605 */
[----:B------:R-:W-:Y:S02]  /*5220*/  USEL UR5, UR14, UR12, !UP0 ;  /* 0x0000000c0e057287 */ /* 0x000fe4000c000000 */
[----:B------:R-:W-:Y:S02]  /*5230*/  UIMAD.WIDE.U32 UR10, UR6, UR22, URZ ;  /* 0x00000016060a72a5 */ /* 0x000fe4000f8e00ff */
[----:B------:R-:W-:Y:S02]  /*5240*/  UIMAD UR8, UR45, UR7, URZ ;  /* 0x000000072d0872a4 */ /* 0x000fe4000f8e02ff */
[----:B------:R-:W-:Y:S03]  /*5250*/  UISETP.GE.AND UP0, UPT, UR6, UR4, UPT ;  /* 0x000000040600728c */ /* 0x000fe6000bf06270 */
[----:B------:R-:W-:Y:S01]  /*5260*/  UMOV UR4, UR11 ;  /* 0x0000000b00047c82 */ /* 0x000fe20008000000 */
[----:B------:R-:W-:Y:S02]  /*5270*/  UISETP.GE.OR UP0, UPT, UR5, UR8, UP0 ;  /* 0x000000080500728c */ /* 0x000fe40008706670 */
[----:B------:R-:W-:Y:S02]  /*5280*/  USHF.R.U32.HI UR4, URZ, UR23, UR4 ;  /* 0x00000017ff047299 */ /* 0x000fe40008011604 */
[----:B------:R-:W-:Y:S02]  /*5290*/  UIMAD.WIDE.U32 UR8, UR5, UR22, URZ ;  /* 0x00000016050872a5 */ /* 0x000fe4000f8e00ff */
[----:B------:R-:W-:Y:S04]  /*52a0*/  USEL UR10, UR6, UR4, !UP1 ;  /* 0x00000004060a7287 */ /* 0x000fe8000c800000 */
[----:B------:R-:W-:Y:S01]  /*52b0*/  UIADD3 UR11, UPT, UPT, -UR10, URZ, URZ ;  /* 0x000000ff0a0b7290 */ /* 0x000fe2000fffe1ff */
[----:B------:R-:W-:Y:S02]  /*52c0*/  @!UP0 UMOV UR4, UR9 ;  /* 0x0000000900048c82 */ /* 0x000fe40008000000 */
[----:B------:R-:W-:Y:S02]  /*52d0*/  @!UP0 USHF.R.U32.HI UR4, URZ, UR23, UR4 ;  /* 0x00000017ff048299 */ /* 0x000fe40008011604 */
[----:B------:R-:W-:Y:S02]  /*52e0*/  UIMAD UR8, UR45, UR11, UR6 ;  /* 0x0000000b2d0872a4 */ /* 0x000fe4000f8e0206 */
[----:B------:R-:W-:Y:S02]  /*52f0*/  @!UP0 USEL UR4, UR5, UR4, !UP1 ;  /* 0x0000000405048287 */ /* 0x000fe4000c800000 */
[----:B------:R-:W-:Y:S02]  /*5300*/  UISETP.NE.AND UP1, UPT, UR24, URZ, UPT ;  /* 0x000000ff1800728c */ /* 0x000fe4000bf25270 */
[----:B------:R-:W-:Y:S02]  /*5310*/  @!UP0 UIMAD UR7, UR7, UR8, UR4 ;  /* 0x00000008070782a4 */ /* 0x000fe4000f8e0204 */
[----:B------:R-:W-:Y:S02]  /*5320*/  @!UP0 UIADD3 UR9, UPT, UPT, UR10, -UR4, URZ ;  /* 0x800000040a098290 */ /* 0x000fe4000fffe0ff */
[----:B------:R-:W-:Y:S02]  /*5330*/  UIADD3 UR8, UPT, UPT, -UR6, URZ, URZ ;  /* 0x000000ff06087290 */ /* 0x000fe4000fffe1ff */
[----:B------:R-:W-:Y:S02]  /*5340*/  UIADD3 UR4, UPT, UPT, -UR5, URZ, URZ ;  /* 0x000000ff05047290 */ /* 0x000fe4000fffe1ff */
[----:B------:R-:W-:Y:S03]  /*5350*/  @!UP0 UIMAD UR6, UR9, UR45, UR5 ;  /* 0x0000002d090682a4 */ /* 0x000fe6000f8e0205 */
[----:B------:R-:W-:Y:S01]  /*5360*/  @!UP0 UMOV UR5, UR7 ;  /* 0x0000000700058c82 */ /* 0x000fe20008000000 */
[----:B------:R-:W-:Y:S02]  /*5370*/  UIMAD UR7, UR15, UR4, UR14 ;  /* 0x000000040f0772a4 */ /* 0x000fe4000f8e020e */
[----:B------:R-:W-:Y:S02]  /*5380*/  UIMAD UR4, UR50, UR8, UR13 ;  /* 0x00000008320472a4 */ /* 0x000fe4000f8e020d */
[----:B------:R-:W-:Y:S02]  /*5390*/  UIMAD UR14, UR5, UR15, UR7 ;  /* 0x0000000f050e72a4 */ /* 0x000fe4000f8e0207 */
[----:B------:R-:W-:Y:S11]  /*53a0*/  UIMAD UR13, UR6, UR50, UR4 ;  /* 0x00000032060d72a4 */ /* 0x000ff6000f8e0204 */
[----:B------:R-:W-:Y:S01]  /*53b0*/  @!UPT UIADD3 URZ, UPT, UPT, URZ, URZ, URZ ;  /* 0x000000fffffff290 */ /* 0x000fe2000fffe0ff */
.L_x_100:
[----:B------:R-:W2:Y:S01]  /*53c0*/  @!UP4 LDCU.128 UR8, c[0x0][0xb10] ;  /* 0x00016200ff08c7ac */ /* 0x000ea20008000c00 */
[----:B------:R-:W-:Y:S02]  /*53d0*/  ISETP.NE.U32.AND P0, PT, RZ, UR38, PT ;  /* 0x00000026ff007c0c */ /* 0x000fe4000bf05070 */
[----:B------:R-:W-:Y:S02]  /*53e0*/  SHF.L.U32 R4, R11, 0x1f, RZ ;  /* 0x0000001f0b047819 */ /* 0x000fe400000006ff */
[----:B------:R-:W-:Y:S01]  /*53f0*/  ISETP.NE.AND.EX P0, PT, RZ, UR39, PT, P0 ;  /* 0x00000027ff007c0c */ /* 0x000fe2000bf05300 */
[----:B------:R-:W4:Y:S01]  /*5400*/  @!UP4 LDCU UR5, c[0x0][0xb0c] ;  /* 0x00016180ff05c7ac */ /* 0x000f220008000800 */
[----:B------:R-:W-:Y:S02]  /*5410*/  USHF.L.U32 UR42, UR30, 0x8, URZ ;  /* 0x000000081e2a7899 */ /* 0x000fe400080006ff */
[----:B------:R-:W-:Y:S02]  /*5420*/  USHF.L.U32 UR43, UR26, 0x6, URZ ;  /* 0x000000061a2b7899 */ /* 0x000fe400080006ff */
[----:B--2---:R-:W-:Y:S07]  /*5430*/  UIMAD.WIDE.U32 UR6, UR14, UR8, URZ ;  /* 0x000000080e0672a5 */ /* 0x004fee000f8e00ff */
[----:B------:R-:W-:Y:S01]  /*5440*/  @!UP4 UMOV UR4, UR7 ;  /* 0x000000070004cc82 */ /* 0x000fe20008000000 */
[----:B----4-:R-:W-:Y:S02]  /*5450*/  @!UP4 UISETP.NE.AND UP0, UPT, UR5, 0x1, UPT ;  /* 0x000000010500c88c */ /* 0x010fe4000bf05270 */
[----:B------:R-:W-:Y:S02]  /*5460*/  @!UP4 USHF.R.U32.HI UR4, URZ, UR9, UR4 ;  /* 0x00000009ff04c299 */ /* 0x000fe40008011604 */
[----:B------:R-:W-:Y:S02]  /*5470*/  UIMAD.WIDE.U32 UR6, UR13, UR11, URZ ;  /* 0x0000000b0d0672a5 */ /* 0x000fe4000f8e00ff */
[----:B------:R-:W-:Y:S02]  /*5480*/  @!UP4 USEL UR8, UR14, UR4, !UP0 ;  /* 0x000000040e08c287 */ /* 0x000fe4000c000000 */
[----:B------:R-:W-:Y:S03]  /*5490*/  @!UP4 UISETP.NE.AND UP0, UPT, UR10, 0x1, UPT ;  /* 0x000000010a00c88c */ /* 0x000fe6000bf05270 */
[----:B------:R-:W-:Y:S02]  /*54a0*/  @!UP4 UMOV UR6, UR7 ;  /* 0x000000070006cc82 */ /* 0x000fe40008000000 */
[----:B------:R-:W2:Y:S02]  /*54b0*/  @!UP4 LDCU UR4, c[0x0][0xb20] ;  /* 0x00016400ff04c7ac */ /* 0x000ea40008000800 */
[----:B--2---:R-:W-:Y:S04]  /*54c0*/  @!UP4 USHF.R.U32.HI UR6, URZ, UR4, UR6 ;  /* 0x00000004ff06c299 */ /* 0x004fe80008011606 */
[----:B------:R-:W-:Y:S04]  /*54d0*/  @!UP4 USEL UR6, UR13, UR6, !UP0 ;  /* 0x000000060d06c287 */ /* 0x000fe8000c000000 */
[----:B------:R-:W-:Y:S02]  /*54e0*/  @!UP4 UIADD3 UR4, UPT, UPT, -UR8, UR6, URZ ;  /* 0x000000060804c290 */ /* 0x000fe4000fffe1ff */
[----:B------:R-:W-:Y:S02]  /*54f0*/  @!UP4 UIADD3 UR6, UPT, UPT, UR8, -UR6, URZ ;  /* 0x800000060806c290 */ /* 0x000fe4000fffe0ff */
[----:B------:R-:W-:Y:S02]  /*5500*/  @!UP4 UIMAD UR14, UR4, UR5, UR14 ;  /* 0x00000005040ec2a4 */ /* 0x000fe4000f8e020e */
[----:B------:R-:W-:Y:S01]  /*5510*/  @!UP4 UIMAD UR13, UR6, UR10, UR13 ;  /* 0x0000000a060dc2a4 */ /* 0x000fe2000f8e020d */
[----:B------:R-:W-:Y:S11]  /*5520*/  BRA.U UP3, `(.L_x_101) ;  /* 0x0000000103107547 */ /* 0x000ff6000b800000 */
[----:B-1----:R-:W-:Y:S04]  /*5530*/  MOV R0, UR56 ;  /* 0x0000003800007c02 */ /* 0x002fe80008000f00 */
[----:B------:R-:W-:Y:S04]  /*5540*/  SHF.L.U32 R5, R0, 0x1f, RZ ;  /* 0x0000001f00057819 */ /* 0x000fe800000006ff */
[----:B------:R-:W1:Y:S02]  /*5550*/  SYNCS.PHASECHK.TRANS64.TRYWAIT P1, [UR21+0x148], R5 ;  /* 0x00014805ff0075a7 */ /* 0x000e640008021115 */
[----:B-1----:R-:W-:Y:S05]  /*5560*/  @!P1 BRA `(.L_x_102) ;  /* 0x0000005c00509947 */ /* 0x002fea0003800000 */
.L_x_101:
[----:B------:R-:W-:Y:S05]  /*5570*/  BRA.U !UP5, `(.L_x_103) ;  /* 0x000000010d387547 */ /* 0x000fea000b800000 */
[----:B------:R-:W-:Y:S01]  /*5580*/  UPLOP3.LUT UP1, UPT, UPT, UPT, UP6, 0x80, 0x8 ;  /* 0x000000000008789c */ /* 0x000fe20003f2f060 */
[----:B-1----:R-:W-:Y:S01]  /*5590*/  HFMA2 R0, -RZ, RZ, 0, 5.9604644775390625e-08 ;  /* 0x00000001ff007431 */ /* 0x002fe200000001ff */
[----:B------:R-:W1:Y:S01]  /*55a0*/  LDCU.64 UR8, c[0x0][0x358] ;  /* 0x00006b00ff0877ac */ /* 0x000e620008000a00 */
[----:B------:R-:W-:Y:S03]  /*55b0*/  IMAD.MOV.U32 R80, RZ, RZ, 0x1 ;  /* 0x00000001ff507424 */ /* 0x000fe600078e00ff */
[----:B------:R-:W-:Y:S05]  /*55c0*/  PLOP3.LUT P1, PT, PT, PT, UP1, 0x80, 0x8 ;  /* 0x000000000008781c */ /* 0x000fea0003f2f018 */
[----:B------:R-:W2:Y:S01]  /*55d0*/  @UP1 LDCU.64 UR4, c[0x0][0x888] ;  /* 0x00011100ff0417ac */ /* 0x000ea20008000a00 */
[----:B------:R-:W-:Y:S07]  /*55e0*/  @UP1 UIMAD UR6, UR36, UR38, URZ ;  /* 0x00000026240612a4 */ /* 0x000fee000f8e02ff */
[----:B------:R-:W-:Y:S01]  /*55f0*/  @!P1 PRMT R80, R0, 0x7610, R80 ;  /* 0x0000761000509816 */ /* 0x000fe20000000050 */
[----:B--2---:R-:W-:Y:S06]  /*5600*/  @UP1 UIMAD.WIDE UR4, UR6, 0x4, UR4 ;  /* 0x00000004060418a5 */ /* 0x004fec000f8e0204 */
[----:B------:R-:W-:Y:S01]  /*5610*/  IMAD.U32 R6, RZ, RZ, UR4 ;  /* 0x00000004ff067e24 */ /* 0x000fe2000f8e00ff */
[----:B------:R-:W-:Y:S04]  /*5620*/  MOV R7, UR5 ;  /* 0x0000000500077c02 */ /* 0x000fe80008000f00 */
[----:B------:R-:W2:Y:S01]  /*5630*/  @!UP1 LDCU UR4, c[0x0][0x880] ;  /* 0x00011000ff0497ac */ /* 0x000ea20008000800 */
[----:B-1---5:R4:W5:Y:S02]  /*5640*/  @P1 LDG.E R41, desc[UR8][R6.64] ;  /* 0x0000000806291981 */ /* 0x022964000c1e1900 */
[----:B--2-4-:R-:W-:Y:S07]  /*5650*/  @!P1 IMAD.U32 R41, RZ, RZ, UR4 ;  /* 0x00000004ff299e24 */ /* 0x014fee000f8e00ff */
.L_x_103:
[----:B-----5:R-:W-:Y:S01]  /*5660*/  @!P0 FSETP.EQ.AND P2, PT, R41, RZ, PT ;  /* 0x000000ff2900820b */ /* 0x020fe20003f42000 */
[----:B------:R-:W-:Y:S01]  /*5670*/  @!UPT UIADD3 URZ, UPT, UPT, URZ, URZ, URZ ;  /* 0x000000fffffff290 */ /* 0x000fe2000fffe0ff */
[----:B------:R-:W-:Y:S11]  /*5680*/  @!P0 BRA `(.L_x_104) ;  /* 0x0000000000148947 */ /* 0x000ff60003800000 */
[----:B------:R-:W-:Y:S02]  /*5690*/  LOP3.LUT P0, RZ, R80, 0xff, RZ, 0xc0, !PT ;  /* 0x000000ff50ff7812 */ /* 0x000fe4000780c0ff */
[----:B------:R-:W-:Y:S04]  /*56a0*/  PLOP3.LUT P2, PT, PT, PT, UP1, 0x80, 0x8 ;  /* 0x000000000008781c */ /* 0x000fe80003f4f018 */
[----:B------:R-:W-:Y:S07]  /*56b0*/  PLOP3.LUT P2, PT, P2, PT, PT, 0x8, 0x80 ;  /* 0x000000000080781c */ /* 0x000fee000174e170 */
[----:B------:R-:W-:Y:S11]  /*56c0*/  @P0 FSETP.EQ.AND P2, PT, R41, RZ, PT ;  /* 0x000000ff2900020b */ /* 0x000ff60003f42000 */
[----:B------:R-:W-:Y:S02]  /*56d0*/  @!UPT UIADD3 URZ, UPT, UPT, URZ, URZ, URZ ;  /* 0x000000fffffff290 */ /* 0x000fe4000fffe0ff */
.L_x_104:
[----:B------:R-:W2:Y:S01]  /*56e0*/  SYNCS.PHASECHK.TRANS64.TRYWAIT P0, [UR21+0x120], R4 ;  /* 0x00012004ff0075a7 */ /* 0x000ea20008001115 */
[----:B------:R-:W-:Y:S04]  /*56f0*/  ELECT P1, URZ, PT ;  /* 0x0000000000ff782f */ /* 0x000fe80003820000 */
[----:B------:R-:W-:Y:S01]  /*5700*/  PLOP3.LUT P1, PT, P2, P1, PT, 0xf2, 0x2f ;  /* 0x00000000002f781c */ /* 0x000fe20001723e72 */
[----:B------:R-:W-:Y:S01]  /*5710*/  @!UPT UIADD3 URZ, UPT, UPT, URZ, URZ, URZ ;  /* 0x000000fffffff290 */ /* 0x000fe2000fffe0ff */
[----:B--2---:R-:W-:Y:S11]  /*5720*/  @!P0 BRA `(.L_x_105) ;  /* 0x0000005800f88947 */ /* 0x004ff60003800000 */
.L_x_219:
[----:B------:R-:W-:Y:S01]  /*5730*/  @!P1 IADD3 R2, P0, PT, R12, 0x580, RZ ;  /* 0x000005800c029810 */ /* 0x000fe20007f1e0ff */
[----:B------:R-:W-:Y:S01]  /*5740*/  VOTEU.ALL UP0, P1 ;  /* 0x0000000000ff7886 */ /* 0x000fe20000800000 */
[----:B------:R-:W-:Y:S01]  /*5750*/  UMOV UR6, 0x0 ;  /* 0x0000000000067882 */ /* 0x000fe20000000000 */
[----:B------:R-:W-:Y:S01]  /*5760*/  UMOV UR7, 0x10000000 ;  /* 0x1000000000077882 */ /* 0x000fe20000000000 */
[----:B------:R-:W-:Y:S01]  /*5770*/  @!P1 R2UR UR5, R2 ;  /* 0x00000000020592ca */ /* 0x000fe200000e0000 */
[----:B-1----:R-:W-:Y:S01]  /*5780*/  @!P1 IMAD.X R0, RZ, RZ, R13, P0 ;  /* 0x000000ffff009224 */ /* 0x002fe200000e060d */
[----:B------:R-:W-:Y:S02]  /*5790*/  @!UP0 UIADD3 UR40, UPT, UPT, UR21, 0x400, URZ ;  /* 0x0000040015288890 */ /* 0x000fe4000fffe0ff */
[----:B------:R-:W-:Y:S02]  /*57a0*/  @!UP0 UIADD3 UR10, UPT, UPT, UR42, 0x80, URZ ;  /* 0x000000802a0a8890 */ /* 0x000fe4000fffe0ff */
[----:B------:R-:W-:Y:S01]  /*57b0*/  @!P1 R2UR UR4, R0 ;  /* 0x00000000000492ca */ /* 0x000fe200000e0000 */
[----:B------:R-:W-:Y:S01]  /*57c0*/  @!UP0 UIADD3 UR8, UPT, UPT, UR21, 0x1400, URZ ;  /* 0x0000140015088890 */ /* 0x000fe2000fffe0ff */
[----:B------:R-:W-:Y:S01]  /*57d0*/  @!P1 IMAD.MOV.U32 R0, RZ, RZ, 0x2000 ;  /* 0x00002000ff009424 */ /* 0x000fe200078e00ff */
[----:B------:R-:W-:Y:S01]  /*57e0*/  VOTEU.ALL UP0, P1 ;  /* 0x0000000000ff7886 */ /* 0x000fe20000800000 */
[----:B------:R-:W-:Y:S01]  /*57f0*/  UMOV UR44, UR36 ;  /* 0x00000024002c7c82 */ /* 0x000fe20008000000 */
[----:B------:R-:W-:Y:S01]  /*5800*/  UMOV UR9, UR41 ;  /* 0x0000002900097c82 */ /* 0x000fe20008000000 */
[----:B------:R-:W-:Y:S01]  /*5810*/  UMOV UR11, UR43 ;  /* 0x0000002b000b7c82 */ /* 0x000fe20008000000 */
[----:B------:R-:W-:Y:S01]  /*5820*/  IMAD.U32 R6, RZ, RZ, UR5 ;  /* 0x00000005ff067e24 */ /* 0x000fe2000f8e00ff */
[----:B------:R-:W-:Y:S05]  /*5830*/  UMOV UR12, UR36 ;  /* 0x00000024000c7c82 */ /* 0x000fea0008000000 */
[----:B------:R-:W-:Y:S01]  /*5840*/  IMAD.U32 R7, RZ, RZ, UR4 ;  /* 0x00000004ff077e24 */ /* 0x000fe2000f8e00ff */
[----:B------:R-:W-:Y:S04]  /*5850*/  @!P1 R2UR UR4, R6 ;  /* 0x00000000060492ca */ /* 0x000fe800000e0000 */
[----:B------:R-:W-:Y:S11]  /*5860*/  @!P1 R2UR UR5, R7 ;  /* 0x00000000070592ca */ /* 0x000ff600000e0000 */
[----:B------:R-:W-:Y:S02]  /*5870*/  @!UPT UIADD3 URZ, UPT, UPT, URZ, URZ, URZ ;  /* 0x000000fffffff290 */ /* 0x000fe4000fffe0ff */
[----:B------:R1:W-:Y:S01]  /*5880*/  @!UP0 UTMALDG.3D [UR40], [UR4], desc[UR6] ;  /* 0x00000628040085b4 */ /* 0x0003e20008011000 */
[----:B------:R-:W-:Y:S05]  /*5890*/  VOTEU.ALL UP0, P1 ;  /* 0x0000000000ff7886 */ /* 0x000fea0000800000 */
[----:B------:R1:W-:Y:S01]  /*58a0*/  @!UP0 UTMALDG.3D [UR8], [UR4], desc[UR6] ;  /* 0x00000608040085b4 */ /* 0x0003e20008011000 */
[----:B------:R1:W-:Y:S01]  /*58b0*/  @!P1 SYNCS.ARRIVE.TRANS64.RED.A0TR RZ, [UR21+0x100], R0 ;  /* 0x00010000ffff99a7 */ /* 0x0003e20008300415 */
[----:B------:R-:W-:Y:S01]  /*58c0*/  SYNCS.ARRIVE.TRANS64.RED.A1T0 RZ, [UR53], RZ ;  /* 0x000000ffffff79a7 */ /* 0x000fe20008100435 */
[----:B------:R-:W2:Y:S02]  /*58d0*/  SYNCS.PHASECHK.TRANS64.TRYWAIT P0, [UR21+0x128], R4 ;  /* 0x00012804ff0075a7 */ /* 0x000ea40008001115 */
[----:B-12---:R-:W-:Y:S05]  /*58e0*/  @!P0 BRA `(.L_x_106) ;  /* 0x0000005800a08947 */ /* 0x006fea0003800000 */
.L_x_221:
[----:B------:R-:W-:Y:S01]  /*58f0*/  @!P1 IADD3 R2, P0, PT, R12, 0x580, RZ ;  /* 0x000005800c029810 */ /* 0x000fe20007f1e0ff */
[----:B------:R-:W-:Y:S01]  /*5900*/  VOTEU.ALL UP0, P1 ;  /* 0x0000000000ff7886 */ /* 0x000fe20000800000 */
[----:B------:R-:W-:Y:S01]  /*5910*/  UMOV UR6, 0x0 ;  /* 0x0000000000067882 */ /* 0x000fe20000000000 */
[----:B------:R-:W-:Y:S01]  /*5920*/  UMOV UR7, 0x10000000 ;  /* 0x1000000000077882 */ /* 0x000fe20000000000 */
[----:B------:R-:W-:Y:S01]  /*5930*/  @!P1 R2UR UR5, R2 ;  /* 0x00000000020592ca */ /* 0x000fe200000e0000 */
[----:B------:R-:W-:Y:S01]  /*5940*/  @!P1 IMAD.X R0, RZ, RZ, R13, P0 ;  /* 0x000000ffff009224 */ /* 0x000fe200000e060d */
[----:B------:R-:W-:Y:S02]  /*5950*/  @!UP0 UIADD3 UR34, UPT, UPT, UR42, 0x20, URZ ;  /* 0x000000202a228890 */ /* 0x000fe4000fffe0ff */
[----:B------:R-:W-:Y:S02]  /*5960*/  @!UP0 UIADD3 UR32, UPT, UPT, UR21, 0x2400, URZ ;  /* 0x0000240015208890 */ /* 0x000fe4000fffe0ff */
[----:B------:R-:W-:Y:S01]  /*5970*/  @!P1 R2UR UR4, R0 ;  /* 0x00000000000492ca */ /* 0x000fe200000e0000 */
[----:B------:R-:W-:Y:S01]  /*5980*/  @!UP0 UIADD3 UR10, UPT, UPT, UR42, 0xa0, URZ ;  /* 0x000000a02a0a8890 */ /* 0x000fe2000fffe0ff */
[----:B------:R-:W-:Y:S01]  /*5990*/  @!P1 IMAD.MOV.U32 R0, RZ, RZ, 0x2000 ;  /* 0x00002000ff009424 */ /* 0x000fe200078e00ff */
[----:B------:R-:W-:Y:S01]  /*59a0*/  @!UP0 UIADD3 UR8, UPT, UPT, UR21, 0x3400, URZ ;  /* 0x0000340015088890 */ /* 0x000fe2000fffe0ff */
[----:B------:R-:W-:Y:S01]  /*59b0*/  VOTEU.ALL UP0, P1 ;  /* 0x0000000000ff7886 */ /* 0x000fe20000800000 */
[----:B------:R-:W-:Y:S02]  /*59c0*/  UMOV UR35, UR43 ;  /* 0x0000002b00237c82 */ /* 0x000fe40008000000 */
[----:B------:R-:W-:Y:S01]  /*59d0*/  IMAD.U32 R6, RZ, RZ, UR5 ;  /* 0x00000005ff067e24 */ /* 0x000fe2000f8e00ff */
[----:B------:R-:W-:Y:S01]  /*59e0*/  UMOV UR9, UR33 ;  /* 0x0000002100097c82 */ /* 0x000fe20008000000 */
[----:B------:R-:W-:Y:S01]  /*59f0*/  UMOV UR11, UR43 ;  /* 0x0000002b000b7c82 */ /* 0x000fe20008000000 */
[----:B------:R-:W-:Y:S03]  /*5a00*/  UMOV UR12, UR36 ;  /* 0x00000024000c7c82 */ /* 0x000fe60008000000 */
        /* <DEDUP_REMOVED lines=9> */
[----:B------:R-:W4:Y:S02]  /*5aa0*/  SYNCS.PHASECHK.TRANS64.TRYWAIT P0, [UR21+0x130], R4 ;  /* 0x00013004ff0075a7 */ /* 0x000f240008001115 */
[----:B--2-4-:R-:W-:Y:S05]  /*5ab0*/  @!P0 BRA `(.L_x_107) ;  /* 0x0000005800448947 */ /* 0x014fea0003800000 */
.L_x_223:
[----:B------:R-:W-:Y:S01]  /*5ac0*/  @!P1 IADD3 R2, P0, PT, R12, 0x580, RZ ;  /* 0x000005800c029810 */ /* 0x000fe20007f1e0ff */
[----:B------:R-:W-:Y:S01]  /*5ad0*/  VOTEU.ALL UP0, P1 ;  /* 0x0000000000ff7886 */ /* 0x000fe20000800000 */
[----:B------:R-:W-:Y:S01]  /*5ae0*/  UMOV UR6, 0x0 ;  /* 0x0000000000067882 */ /* 0x000fe20000000000 */
[----:B------:R-:W-:Y:S01]  /*5af0*/  UMOV UR7, 0x10000000 ;  /* 0x1000000000077882 */ /* 0x000fe20000000000 */
[----:B------:R-:W-:Y:S01]  /*5b00*/  @!P1 R2UR UR5, R2 ;  /* 0x00000000020592ca */ /* 0x000fe200000e0000 */
[----:B------:R-:W-:Y:S01]  /*5b10*/  @!P1 IMAD.X R0, RZ, RZ, R13, P0 ;  /* 0x000000ffff009224 */ /* 0x000fe200000e060d */
[----:B------:R-:W-:Y:S01]  /*5b20*/  @!UP0 UIADD3 UR26, UPT, UPT, UR42, 0x40, URZ ;  /* 0x000000402a1a8890 */ /* 0x000fe2000fffe0ff */
[----:B------:R-:W-:Y:S01]  /*5b30*/  VIADD R10, R10, 0x1 ;  /* 0x000000010a0a7836 */ /* 0x000fe20000000000 */
        /* <DEDUP_REMOVED lines=10> */
[----:B------:R-:W-:Y:S01]  /*5be0*/  UMOV UR11, UR43 ;  /* 0x0000002b000b7c82 */ /* 0x000fe20008000000 */
[----:B------:R-:W-:Y:S02]  /*5bf0*/  UMOV UR12, UR36 ;  /* 0x00000024000c7c82 */ /* 0x000fe40008000000 */
        /* <DEDUP_REMOVED lines=11> */
.L_x_225:
[----:B------:R-:W-:Y:S01]  /*5cb0*/  UPLOP3.LUT UP3, UPT, UPT, UPT, UPT, 0x80, 0x8 ;  /* 0x000000000008789c */ /* 0x000fe20003f6f070 */
[----:B------:R-:W-:Y:S01]  /*5cc0*/  @!P1 IADD3 R2, P0, PT, R12, 0x580, RZ ;  /* 0x000005800c029810 */ /* 0x000fe20007f1e0ff */
[----:B------:R-:W-:Y:S01]  /*5cd0*/  UMOV UR6, 0x0 ;  /* 0x0000000000067882 */ /* 0x000fe20000000000 */
[----:B------:R-:W-:Y:S01]  /*5ce0*/  UMOV UR7, 0x10000000 ;  /* 0x1000000000077882 */ /* 0x000fe20000000000 */
[----:B------:R-:W-:Y:S01]  /*5cf0*/  VOTEU.ALL UP0, P1 ;  /* 0x0000000000ff7886 */ /* 0x000fe20000800000 */
[----:B------:R-:W-:Y:S01]  /*5d00*/  @!P1 R2UR UR5, R2 ;  /* 0x00000000020592ca */ /* 0x000fe200000e0000 */
[----:B------:R-:W-:Y:S01]  /*5d10*/  @!P1 IMAD.X R0, RZ, RZ, R13, P0 ;  /* 0x000000ffff009224 */ /* 0x000fe200000e060d */
[----:B------:R-:W-:Y:S01]  /*5d20*/  UMOV UR19, UR43 ;  /* 0x0000002b00137c82 */ /* 0x000fe20008000000 */
[----:B------:R-:W-:Y:S01]  /*5d30*/  UMOV UR20, UR36 ;  /* 0x0000002400147c82 */ /* 0x000fe20008000000 */
[----:B------:R-:W-:Y:S01]  /*5d40*/  @!UP0 UIADD3 UR18, UPT, UPT, UR42, 0x60, URZ ;  /* 0x000000602a128890 */ /* 0x000fe2000fffe0ff */
[----:B------:R-:W-:Y:S01]  /*5d50*/  R2UR UR26, R82 ;  /* 0x00000000521a72ca */ /* 0x000fe200000e0000 */
[----:B------:R-:W-:Y:S01]  /*5d60*/  @!UP0 UIADD3 UR16, UPT, UPT, UR21, 0x6400, URZ ;  /* 0x0000640015108890 */ /* 0x000fe2000fffe0ff */
[----:B------:R-:W-:Y:S01]  /*5d70*/  @!P1 R2UR UR4, R0 ;  /* 0x00000000000492ca */ /* 0x000fe200000e0000 */
[----:B------:R-:W-:Y:S01]  /*5d80*/  @!UP0 UIADD3 UR17, UPT, UPT, UR21, 0x118, URZ ;  /* 0x0000011815118890 */ /* 0x000fe2000fffe0ff */
[----:B------:R-:W-:Y:S01]  /*5d90*/  R2UR UR24, R83 ;  /* 0x00000000531872ca */ /* 0x000fe200000e0000 */
[----:B------:R-:W-:Y:S01]  /*5da0*/  @!UP0 UIADD3 UR10, UPT, UPT, UR42, 0xe0, URZ ;  /* 0x000000e02a0a8890 */ /* 0x000fe2000fffe0ff */
[----:B------:R-:W-:Y:S01]  /*5db0*/  ISETP.NE.AND P0, PT, R10, 0x2, PT ;  /* 0x000000020a00780c */ /* 0x000fe20003f05270 */
[----:B------:R-:W-:Y:S01]  /*5dc0*/  @!UP0 UIADD3 UR8, UPT, UPT, UR21, 0x7400, URZ ;  /* 0x0000740015088890 */ /* 0x000fe2000fffe0ff */
[----:B-1----:R-:W-:Y:S01]  /*5dd0*/  IMAD.U32 R4, RZ, RZ, UR5 ;  /* 0x00000005ff047e24 */ /* 0x002fe2000f8e00ff */
[----:B------:R-:W-:Y:S01]  /*5de0*/  VOTEU.ALL UP0, P1 ;  /* 0x0000000000ff7886 */ /* 0x000fe20000800000 */
[----:B------:R-:W-:Y:S01]  /*5df0*/  UMOV UR11, UR43 ;  /* 0x0000002b000b7c82 */ /* 0x000fe20008000000 */
[----:B------:R-:W-:Y:S01]  /*5e00*/  UMOV UR12, UR36 ;  /* 0x00000024000c7c82 */ /* 0x000fe20008000000 */
[----:B------:R-:W-:Y:S01]  /*5e10*/  UMOV UR9, UR17 ;  /* 0x0000001100097c82 */ /* 0x000fe20008000000 */
[----:B------:R-:W-:Y:S01]  /*5e20*/  SEL R0, RZ, 0x1, P0 ;  /* 0x00000001ff007807 */ /* 0x000fe20000000000 */
[----:B------:R-:W-:Y:S01]  /*5e30*/  UIADD3 UR30, UPT, UPT, UR13, UR26, URZ ;  /* 0x0000001a0d1e7290 */ /* 0x000fe2000fffe0ff */
[----:B------:R-:W-:Y:S01]  /*5e40*/  IMAD.U32 R5, RZ, RZ, UR4 ;  /* 0x00000004ff057e24 */ /* 0x000fe2000f8e00ff */
[----:B------:R-:W-:Y:S01]  /*5e50*/  @!P1 R2UR UR4, R4 ;  /* 0x00000000040492ca */ /* 0x000fe200000e0000 */
[----:B------:R-:W-:Y:S01]  /*5e60*/  UIADD3 UR26, UPT, UPT, UR14, UR24, URZ ;  /* 0x000000180e1a7290 */ /* 0x000fe2000fffe0ff */
[----:B------:R-:W-:Y:S01]  /*5e70*/  LOP3.LUT R9, R9, R0, RZ, 0x3c, !PT ;  /* 0x0000000009097212 */ /* 0x000fe200078e3cff */
[----:B------:R-:W-:Y:S01]  /*5e80*/  UMOV UR36, UR29 ;  /* 0x0000001d00247c82 */ /* 0x000fe20008000000 */
[----:B------:R-:W-:Y:S02]  /*5e90*/  @!P1 R2UR UR5, R5 ;  /* 0x00000000050592ca */ /* 0x000fe400000e0000 */
[----:B------:R-:W-:Y:S02]  /*5ea0*/  LOP3.LUT R11, R11, 0x1, RZ, 0x3c, !PT ;  /* 0x000000010b0b7812 */ /* 0x000fe400078e3cff */
[----:B------:R-:W-:Y:S09]  /*5eb0*/  SEL R10, R10, RZ, P0 ;  /* 0x000000ff0a0a7207 */ /* 0x000ff20000000000 */
[----:B------:R1:W-:Y:S01]  /*5ec0*/  @!UP0 UTMALDG.3D [UR16], [UR4], desc[UR6] ;  /* 0x00000610040085b4 */ /* 0x0003e20008011000 */
[----:B------:R-:W-:Y:S05]  /*5ed0*/  VOTEU.ALL UP0, P1 ;  /* 0x0000000000ff7886 */ /* 0x000fea0000800000 */
[----:B------:R1:W-:Y:S01]  /*5ee0*/  @!UP0 UTMALDG.3D [UR8], [UR4], desc[UR6] ;  /* 0x00000608040085b4 */ /* 0x0003e20008011000 */
[----:B------:R1:W-:Y:S01]  /*5ef0*/  @!P1 SYNCS.ARRIVE.TRANS64.RED.A0TR RZ, [UR21+0x118], R3 ;  /* 0x00011803ffff99a7 */ /* 0x0003e20008300415 */
[----:B------:R-:W-:Y:S01]  /*5f00*/  SYNCS.ARRIVE.TRANS64.RED.A1T0 RZ, [UR46], RZ ;  /* 0x000000ffffff79a7 */ /* 0x000fe2000810042e */
[----:B------:R-:W-:Y:S05]  /*5f10*/  BRA.U UP2, `(.L_x_109) ;  /* 0xffffffed02ec7547 */ /* 0x000fea000b83ffff */
[----:B-1----:R-:W-:-:S04]  /*5f20*/  SHF.L.U32 R3, R11, 0x1f, RZ ;  /* 0x0000001f0b037819 */ /* 0x002fc800000006ff */
[----:B------:R-:W1:Y:S02]  /*5f30*/  SYNCS.PHASECHK.TRANS64.TRYWAIT P0, [UR21+0x120], R3 ;  /* 0x00012003ff0075a7 */ /* 0x000e640008001115 */
[----:B-1----:R-:W-:Y:S05]  /*5f40*/  @!P0 BRA `(.L_x_110) ;  /* 0x0000005400508947 */ /* 0x002fea0003800000 */
.L_x_227:
[----:B------:R-:W2:Y:S02]  /*5f50*/  SYNCS.PHASECHK.TRANS64.TRYWAIT P0, [UR21+0x128], R3 ;  /* 0x00012803ff0075a7 */ /* 0x000ea40008001115 */
[----:B--2---:R-:W-:Y:S05]  /*5f60*/  @!P0 BRA `(.L_x_111) ;  /* 0x0000005400608947 */ /* 0x004fea0003800000 */
.L_x_229:
[----:B------:R-:W2:Y:S02]  /*5f70*/  SYNCS.PHASECHK.TRANS64.TRYWAIT P0, [UR21+0x130], R3 ;  /* 0x00013003ff0075a7 */ /* 0x000ea40008001115 */
[----:B--2---:R-:W-:Y:S05]  /*5f80*/  @!P0 BRA `(.L_x_112) ;  /* 0x0000005400708947 */ /* 0x004fea0003800000 */
.L_x_231:
[----:B-1----:R-:W-:-:S07]  /*5f90*/  MOV R0, UR21 ;  /* 0x0000001500007c02 */ /* 0x002fce0008000f00 */
.L_x_113:
[----:B-1----:R-:W-:-:S04]  /*5fa0*/  SHF.L.U32 R3, R11, 0x1f, RZ ;  /* 0x0000001f0b037819 */ /* 0x002fc800000006ff */
[----:B------:R1:W2:Y:S03]  /*5fb0*/  SYNCS.PHASECHK.TRANS64.TRYWAIT P0, [R0+URZ+0x138], R3 ;  /* 0x00013803000075a7 */ /* 0x0002a600080011ff */
[----:B--2---:R-:W-:Y:S05]  /*5fc0*/  @!P0 NANOSLEEP.SYNCS 0x989680 ;  /* 0x009896800000895d */ /* 0x004fea0003900000 */
[----:B------:R-:W2:Y:S02]  /*5fd0*/  @!P0 SYNCS.PHASECHK.TRANS64 P0, [R0+URZ+0x138], R3 ;  /* 0x00013803000085a7 */ /* 0x000ea400080010ff */
[----:B--23--:R-:W-:Y:S05]  /*5fe0*/  @P0 EXIT ;  /* 0x000000000000094d */ /* 0x00cfea0003800000 */
[----:B------:R-:W-:Y:S05]  /*5ff0*/  BRA `(.L_x_113) ;  /* 0xfffffffc00e87947 */ /* 0x000fea000383ffff */
.L_x_98:
[----:B------:R-:W-:-:S06]  /*6000*/  UISETP.GE.AND UP0, UPT, UR20, 0x4, UPT ;  /* 0x000000041400788c */ /* 0x000fcc000bf06270 */
[----:B------:R-:W-:-:S13]  /*6010*/  PLOP3.LUT P0, PT, PT, PT, UP0, 0x80, 0x8 ;  /* 0x000000000008781c */ /* 0x000fda0003f0f008 */
[----:B-1----:R-:W-:Y:S05]  /*6020*/  @!P0 EXIT ;  /* 0x000000000000894d */ /* 0x002fea0003800000 */
[----:B------:R-:W1:Y:S08]  /*6030*/  S2UR UR4, SR_CgaCtaId ;  /* 0x00000000000479c3 */ /* 0x000e700000008800 */
[----:B------:R-:W-:Y:S01]  /*6040*/  BAR.SYNC.DEFER_BLOCKING 0x6, 0xa0 ;  /* 0x0182800000007b1d */ /* 0x000fe20000010000 */
[----:B------:R-:W-:Y:S01]  /*6050*/  IMAD.SHL.U32 R3, R95, 0x20, RZ ;  /* 0x000000205f037824 */ /* 0x000fe200078e00ff */
[C---:B------:R-:W-:Y:S01]  /*6060*/  SHF.L.U32 R4, R81.reuse, 0x15, RZ ;  /* 0x0000001551047819 */ /* 0x040fe200000006ff */
[----:B------:R-:W-:Y:S01]  /*6070*/  IMAD.SHL.U32 R5, R81, 0x400, RZ ;  /* 0x0000040051057824 */ /* 0x000fe200078e00ff */
[C---:B------:R-:W-:Y:S01]  /*6080*/  LOP3.LUT R96, R95.reuse, 0x60, RZ, 0xc0, !PT ;  /* 0x000000605f607812 */ /* 0x040fe200078ec0ff */
[----:B------:R-:W-:Y:S01]  /*6090*/  IMAD.SHL.U32 R2, R95, 0x4, RZ ;  /* 0x000000045f027824 */ /* 0x000fe200078e00ff */
[----:B------:R-:W-:-:S02]  /*60a0*/  UMOV UR43, 0x400 ;  /* 0x00000400002b7882 */ /* 0x000fc40000000000 */
[----:B------:R-:W2:Y:S01]  /*60b0*/  LDC.64 R78, c[0x0][0x8b0] ;  /* 0x00022c00ff4e7b82 */ /* 0x000ea20000000a00 */
[----:B------:R-:W-:Y:S01]  /*60c0*/  LOP3.LUT R94, R3, 0xb20, RZ, 0xc0, !PT ;  /* 0x00000b20035e7812 */ /* 0x000fe200078ec0ff */
[----:B------:R-:W-:Y:S01]  /*60d0*/  IMAD.U32 R37, R95, 0x10000, RZ ;  /* 0x000100005f257824 */ /* 0x000fe200078e00ff */
[----:B------:R-:W-:Y:S01]  /*60e0*/  LOP3.LUT R3, R3, 0xc0, RZ, 0xc0, !PT ;  /* 0x000000c003037812 */ /* 0x000fe200078ec0ff */
[----:B------:R-:W-:Y:S01]  /*60f0*/  HFMA2 R36, -RZ, RZ, 0, 0 ;  /* 0x00000000ff247431 */ /* 0x000fe200000001ff */
[----:B------:R-:W-:Y:S01]  /*6100*/  LOP3.LUT R94, R94, 0x400, R5, 0xf8, !PT ;  /* 0x000004005e5e7812 */ /* 0x000fe200078ef805 */
[----:B------:R-:W-:Y:S01]  /*6110*/  IMAD.MOV.U32 R91, RZ, RZ, 0x1 ;  /* 0x00000001ff5b7424 */ /* 0x000fe200078e00ff */
[----:B------:R-:W-:Y:S01]  /*6120*/  LOP3.LUT R3, R3, 0x18, R2, 0xf8, !PT ;  /* 0x0000001803037812 */ /* 0x000fe200078ef802 */
[----:B------:R-:W3:Y:S01]  /*6130*/  LDC.64 R76, c[0x0][0x8a8] ;  /* 0x00022a00ff4c7b82 */ /* 0x000ee20000000a00 */
[----:B------:R-:W-:Y:S01]  /*6140*/  LOP3.LUT R4, R4, 0x200000, RZ, 0xc0, !PT ;  /* 0x0020000004047812 */ /* 0x000fe200078ec0ff */
[----:B------:R-:W-:Y:S01]  /*6150*/  IMAD.MOV.U32 R90, RZ, RZ, RZ ;  /* 0x000000ffff5a7224 */ /* 0x000fe200078e00ff */
[----:B------:R-:W-:Y:S01]  /*6160*/  LOP3.LUT R94, R94, R3, RZ, 0xfc, !PT ;  /* 0x000000035e5e7212 */ /* 0x000fe200078efcff */
[----:B------:R-:W-:Y:S01]  /*6170*/  IMAD.MOV.U32 R87, RZ, RZ, RZ ;  /* 0x000000ffff577224 */ /* 0x000fe200078e00ff */
[----:B------:R-:W-:Y:S01]  /*6180*/  LOP3.LUT R93, R95, 0x2, RZ, 0xc0, !PT ;  /* 0x000000025f5d7812 */ /* 0x000fe200078ec0ff */
[----:B------:R-:W4:Y:S01]  /*6190*/  LDCU UR59, c[0x0][0x370] ;  /* 0x00006e00ff3b77ac */ /* 0x000f220008000800 */
[----:B------:R-:W-:-:S02]  /*61a0*/  LOP3.LUT R37, R4, 0x400000, R37, 0xf8, !PT ;  /* 0x0040000004257812 */ /* 0x000fc400078ef825 */
[----:B------:R-:W-:Y:S01]  /*61b0*/  LOP3.LUT R95, R95, 0x4, RZ, 0xc0, !PT ;  /* 0x000000045f5f7812 */ /* 0x000fe200078ec0ff */
[----:B-1----:R-:W-:Y:S01]  /*61c0*/  ULEA UR43, UR4, UR43, 0x18 ;  /* 0x0000002b042b7291 */ /* 0x002fe2000f8ec0ff */
[----:B------:R-:W-:Y:S01]  /*61d0*/  MOV R89, RZ ;  /* 0x000000ff00597202 */ /* 0x000fe20000000f00 */
[----:B------:R-:W1:Y:S02]  /*61e0*/  LDCU UR42, c[0x0][0xb0c] ;  /* 0x00016180ff2a77ac */ /* 0x000e640008000800 */
[----:B------:R-:W-:Y:S01]  /*61f0*/  UIADD3 UR4, UPT, UPT, UR43, 0x400, URZ ;  /* 0x000004002b047890 */ /* 0x000fe2000fffe0ff */
[----:B------:R-:W1:Y:S04]  /*6200*/  LDCU UR39, c[0x0][0xb30] ;  /* 0x00016600ff2777ac */ /* 0x000e680008000800 */
[----:B------:R-:W4:Y:S01]  /*6210*/  LDS R0, [UR43+0x200] ;  /* 0x0002002bff007984 */ /* 0x000f220008000800 */
[----:B------:R-:W-:Y:S01]  /*6220*/  MOV R85, UR4 ;  /* 0x0000000400557c02 */ /* 0x000fe20008000f00 */
[----:B------:R-:W1:Y:S04]  /*6230*/  LDCU.64 UR56, c[0x0][0x888] ;  /* 0x00011100ff3877ac */ /* 0x000e680008000a00 */
[----:B------:R-:W-:Y:S01]  /*6240*/  IMAD R94, R94, 0x2, R85 ;  /* 0x000000025e5e7824 */ /* 0x000fe200078e0255 */
[----:B------:R-:W1:Y:S03]  /*6250*/  LDCU.64 UR40, c[0x0][0xb28] ;  /* 0x00016500ff2877ac */ /* 0x000e660008000a00 */
[--C-:B------:R-:W-:Y:S01]  /*6260*/  IMAD R93, R93, -0x10, R94.reuse ;  /* 0xfffffff05d5d7824 */ /* 0x100fe200078e025e */
[----:B------:R-:W1:Y:S01]  /*6270*/  LDCU.64 UR62, c[0x0][0x890] ;  /* 0x00011200ff3e77ac */ /* 0x000e620008000a00 */
[----:B------:R-:W-:Y:S01]  /*6280*/  IMAD R92, R95, -0x10, R94 ;  /* 0xfffffff05f5c7824 */ /* 0x000fe200078e025e */
[----:B------:R-:W1:Y:S01]  /*6290*/  LDCU.128 UR52, c[0x0][0xb10] ;  /* 0x00016200ff3477ac */ /* 0x000e620008000c00 */
[----:B------:R-:W1:Y:S01]  /*62a0*/  LDCU UR58, c[0x0][0x374] ;  /* 0x00006e80ff3a77ac */ /* 0x000e620008000800 */
[----:B------:R-:W-:Y:S01]  /*62b0*/  UMOV UR47, URZ ;  /* 0x000000ff002f7c82 */ /* 0x000fe20008000000 */
[----:B------:R-:W-:Y:S01]  /*62c0*/  UMOV UR46, URZ ;  /* 0x000000ff002e7c82 */ /* 0x000fe20008000000 */
[----:B-1234-:R-:W-:-:S07]  /*62d0*/  IMAD.IADD R37, R0, 0x1, R37 ;  /* 0x0000000100257824 */ /* 0x01efce00078e0225 */
.L_x_157:
[----:B------:R-:W-:Y:S02]  /*62e0*/  LEA R3, R87, UR43, 0x3 ;  /* 0x0000002b57037c11 */ /* 0x000fe4000f8e18ff */
[----:B------:R-:W-:Y:S02]  /*62f0*/  SHF.L.U32 R0, R89, 0x1f, RZ ;  /* 0x0000001f59007819 */ /* 0x000fe400000006ff */
[----:B------:R-:W-:Y:S02]  /*6300*/  LEA R5, R87, UR43, 0x4 ;  /* 0x0000002b57057c11 */ /* 0x000fe4000f8e20ff */
[----:B-1----:R-:W1:Y:S02]  /*6310*/  SYNCS.PHASECHK.TRANS64.TRYWAIT P0, [R3+URZ+0x150], R0 ;  /* 0x00015000030075a7 */ /* 0x002e6400080011ff */
[----:B-12---:R-:W-:Y:S05]  /*6320*/  @!P0 BRA `(.L_x_114) ;  /* 0x0000005000a08947 */ /* 0x006fea0003800000 */
.L_x_232:
[----:B------:R-:W2:Y:S01]  /*6330*/  LDS.128 R4, [R5+0x1e0] ;  /* 0x0001e00005047984 */ /* 0x000ea20000000c00 */
[----:B------:R-:W-:Y:S01]  /*6340*/  UISETP.GE.AND UP0, UPT, UR45, 0x1, UPT ;  /* 0x000000012d00788c */ /* 0x000fe2000bf06270 */
[----:B------:R-:W-:Y:S01]  /*6350*/  @!PT LDS RZ, [RZ] ;  /* 0x00000000fffff984 */ /* 0x000fe20000000800 */
[----:B------:R-:W-:Y:S01]  /*6360*/  @!PT LDS RZ, [RZ] ;  /* 0x00000000fffff984 */ /* 0x000fe20000000800 */
[----:B------:R-:W-:Y:S01]  /*6370*/  @!PT LDS RZ, [RZ] ;  /* 0x00000000fffff984 */ /* 0x000fe20000000800 */
[----:B------:R-:W-:Y:S01]  /*6380*/  @!PT LDS RZ, [RZ] ;  /* 0x00000000fffff984 */ /* 0x000fe20000000800 */
[----:B------:R3:W-:Y:S06]  /*6390*/  MEMBAR.ALL.CTA ;  /* 0x0000000000007992 */ /* 0x0007ec0000008000 */
[----:B---3--:R-:W3:Y:S01]  /*63a0*/  FENCE.VIEW.ASYNC.S ;  /* 0x00000000000073c6 */ /* 0x008ee20000000000 */
[----:B--2---:R-:W-:Y:S11]  /*63b0*/  LOP3.LUT P0, RZ, R6, 0x1, RZ, 0xc0, !PT ;  /* 0x0000000106ff7812 */ /* 0x004ff6000780c0ff */
[----:B------:R-:W-:Y:S02]  /*63c0*/  @!UPT UIADD3 URZ, UPT, UPT, URZ, URZ, URZ ;  /* 0x000000fffffff290 */ /* 0x000fe4000fffe0ff */
[----:B---3--:R-:W-:Y:S01]  /*63d0*/  VOTEU.ANY UP1, P0 ;  /* 0x0000000000ff7886 */ /* 0x008fe20000020100 */
[----:B------:R-:W-:Y:S01]  /*63e0*/  PLOP3.LUT P0, PT, PT, PT, UP1, 0x80, 0x8 ;  /* 0x000000000008781c */ /* 0x000fe20003f0f018 */
[----:B------:R-:W-:Y:S11]  /*63f0*/  UP2UR UR61, UPR, URZ, 0x2 ;  /* 0x00000002ff3d7883 */ /* 0x000ff60008000000 */
[----:B------:R-:W-:Y:S01]  /*6400*/  @!UPT UIADD3 URZ, UPT, UPT, URZ, URZ, URZ ;  /* 0x000000fffffff290 */ /* 0x000fe2000fffe0ff */
[----:B-1----:R-:W-:Y:S02]  /*6410*/  @P0 SHF.R.U32.HI R0, RZ, 0x10, R5 ;  /* 0x00000010ff000819 */ /* 0x002fe40000011605 */
        /* <DEDUP_REMOVED lines=12> */
[----:B------:R-:W2:Y:S01]  /*64e0*/  LDCU UR12, c[0x0][0xb20] ;  /* 0x00016400ff0c77ac */ /* 0x000ea20008000800 */
[----:B------:R-:W-:Y:S02]  /*64f0*/  UIMAD.WIDE.U32 UR4, UR58, UR55, URZ ;  /* 0x000000373a0472a5 */ /* 0x000fe4000f8e00ff */
[----:B------:R-:W-:Y:S02]  /*6500*/  UIMAD.WIDE.U32 UR6, UR59, UR52, URZ ;  /* 0x000000343b0672a5 */ /* 0x000fe4000f8e00ff */
[----:B------:R-:W-:Y:S02]  /*6510*/  UISETP.NE.AND UP0, UPT, UR54, 0x1, UPT ;  /* 0x000000013600788c */ /* 0x000fe4000bf05270 */
[----:B------:R-:W-:Y:S02]  /*6520*/  UIMAD.WIDE.U32 UR8, UR37, UR55, URZ ;  /* 0x00000037250872a5 */ /* 0x000fe4000f8e00ff */
[----:B------:R-:W-:Y:S02]  /*6530*/  UIMAD.WIDE.U32 UR10, UR38, UR52, URZ ;  /* 0x00000034260a72a5 */ /* 0x000fe4000f8e00ff */
[----:B------:R-:W-:Y:S02]  /*6540*/  UISETP.NE.AND UP1, UPT, UR42, 0x1, UPT ;  /* 0x000000012a00788c */ /* 0x000fe4000bf25270 */
[----:B------:R-:W-:Y:S01]  /*6550*/  UISETP.NE.AND UP2, UPT, UR45, 0x1, UPT ;  /* 0x000000012d00788c */ /* 0x000fe2000bf45270 */
[----:B------:R-:W-:Y:S02]  /*6560*/  UMOV UR4, UR5 ;  /* 0x0000000500047c82 */ /* 0x000fe40008000000 */
[----:B--2---:R-:W-:Y:S03]  /*6570*/  USHF.R.U32.HI UR5, URZ, UR12, UR4 ;  /* 0x0000000cff057299 */ /* 0x004fe60008011604 */
[----:B------:R-:W-:Y:S02]  /*6580*/  UMOV UR4, UR7 ;  /* 0x0000000700047c82 */ /* 0x000fe40008000000 */
[----:B------:R-:W-:Y:S02]  /*6590*/  USHF.R.U32.HI UR7, URZ, UR53, UR4 ;  /* 0x00000035ff077299 */ /* 0x000fe40008011604 */
[----:B------:R-:W-:Y:S02]  /*65a0*/  USEL UR4, UR58, UR5, !UP0 ;  /* 0x000000053a047287 */ /* 0x000fe4000c000000 */
[----:B------:R-:W-:Y:S01]  /*65b0*/  USEL UR7, UR59, UR7, !UP1 ;  /* 0x000000073b077287 */ /* 0x000fe2000c800000 */
[----:B------:R-:W-:Y:S01]  /*65c0*/  UMOV UR5, UR9 ;  /* 0x0000000900057c82 */ /* 0x000fe20008000000 */
[----:B------:R-:W-:Y:S02]  /*65d0*/  UIMAD.WIDE.U32 UR8, UR4, UR40, URZ ;  /* 0x00000028040872a5 */ /* 0x000fe4000f8e00ff */
[----:B------:R-:W-:Y:S03]  /*65e0*/  USHF.R.U32.HI UR6, URZ, UR12, UR5 ;  /* 0x0000000cff067299 */ /* 0x000fe60008011605 */
[----:B------:R-:W-:Y:S01]  /*65f0*/  UMOV UR5, UR11 ;  /* 0x0000000b00057c82 */ /* 0x000fe20008000000 */
[----:B------:R-:W-:Y:S02]  /*6600*/  UIMAD.WIDE.U32 UR10, UR7, UR40, URZ ;  /* 0x00000028070a72a5 */ /* 0x000fe4000f8e00ff */
[----:B------:R-:W-:Y:S02]  /*6610*/  USHF.R.U32.HI UR12, URZ, UR53, UR5 ;  /* 0x00000035ff0c7299 */ /* 0x000fe40008011605 */
[----:B------:R-:W-:Y:S01]  /*6620*/  USEL UR6, UR37, UR6, !UP0 ;  /* 0x0000000625067287 */ /* 0x000fe2000c000000 */
[----:B------:R-:W-:Y:S02]  /*6630*/  UMOV UR5, UR9 ;  /* 0x0000000900057c82 */ /* 0x000fe40008000000 */
[----:B------:R-:W-:Y:S01]  /*6640*/  UMOV UR10, UR11 ;  /* 0x0000000b000a7c82 */ /* 0x000fe20008000000 */
[----:B------:R-:W-:Y:S02]  /*6650*/  @UP2 USHF.R.U32.HI UR4, URZ, UR41, UR5 ;  /* 0x00000029ff042299 */ /* 0x000fe40008011605 */
[----:B------:R-:W-:Y:S02]  /*6660*/  @UP2 USHF.R.U32.HI UR7, URZ, UR41, UR10 ;  /* 0x00000029ff072299 */ /* 0x000fe4000801160a */
[----:B------:R-:W-:Y:S02]  /*6670*/  UIMAD UR4, UR45, UR4, URZ ;  /* 0x000000042d0472a4 */ /* 0x000fe4000f8e02ff */
[----:B------:R-:W-:Y:S02]  /*6680*/  UIMAD.WIDE.U32 UR10, UR6, UR40, URZ ;  /* 0x00000028060a72a5 */ /* 0x000fe4000f8e00ff */
[----:B------:R-:W-:Y:S02]  /*6690*/  USEL UR5, UR38, UR12, !UP1 ;  /* 0x0000000c26057287 */ /* 0x000fe4000c800000 */
[----:B------:R-:W-:Y:S02]  /*66a0*/  UIMAD UR8, UR45, UR7, URZ ;  /* 0x000000072d0872a4 */ /* 0x000fe4000f8e02ff */
[----:B------:R-:W-:Y:S03]  /*66b0*/  UISETP.GE.AND UP0, UPT, UR6, UR4, UPT ;  /* 0x000000040600728c */ /* 0x000fe6000bf06270 */
[----:B------:R-:W-:Y:S01]  /*66c0*/  UMOV UR4, UR11 ;  /* 0x0000000b00047c82 */ /* 0x000fe20008000000 */
[----:B------:R-:W-:Y:S02]  /*66d0*/  UISETP.GE.OR UP0, UPT, UR5, UR8, UP0 ;  /* 0x000000080500728c */ /* 0x000fe40008706670 */
[----:B------:R-:W-:Y:S02]  /*66e0*/  USHF.R.U32.HI UR4, URZ, UR41, UR4 ;  /* 0x00000029ff047299 */ /* 0x000fe40008011604 */
[----:B------:R-:W-:Y:S02]  /*66f0*/  UIMAD.WIDE.U32 UR8, UR5, UR40, URZ ;  /* 0x00000028050872a5 */ /* 0x000fe4000f8e00ff */
[----:B------:R-:W-:Y:S02]  /*6700*/  USEL UR11, UR6, UR4, !UP2 ;  /* 0x00000004060b7287 */ /* 0x000fe4000d000000 */
[----:B------:R-:W-:Y:S02]  /*6710*/  UIADD3 UR8, UPT, UPT, -UR5, URZ, URZ ;  /* 0x000000ff05087290 */ /* 0x000fe4000fffe1ff */
[----:B------:R-:W-:Y:S01]  /*6720*/  UIADD3 UR10, UPT, UPT, -UR11, URZ, URZ ;  /* 0x000000ff0b0a7290 */ /* 0x000fe2000fffe1ff */
[----:B------:R-:W-:Y:S01]  /*6730*/  @!UP0 UMOV UR4, UR9 ;  /* 0x0000000900048c82 */ /* 0x000fe20008000000 */
[----:B------:R-:W-:Y:S02]  /*6740*/  UIADD3 UR9, UPT, UPT, -UR6, URZ, URZ ;  /* 0x000000ff06097290 */ /* 0x000fe4000fffe1ff */
[----:B------:R-:W-:Y:S02]  /*6750*/  @!UP0 USHF.R.U32.HI UR4, URZ, UR41, UR4 ;  /* 0x00000029ff048299 */ /* 0x000fe40008011604 */
[----:B------:R-:W-:Y:S02]  /*6760*/  UIMAD UR10, UR45, UR10, UR6 ;  /* 0x0000000a2d0a72a4 */ /* 0x000fe4000f8e0206 */
[----:B------:R-:W-:Y:S04]  /*6770*/  @!UP0 USEL UR4, UR5, UR4, !UP2 ;  /* 0x0000000405048287 */ /* 0x000fe8000d000000 */
[----:B------:R-:W-:Y:S02]  /*6780*/  @!UP0 UIMAD UR10, UR7, UR10, UR4 ;  /* 0x0000000a070a82a4 */ /* 0x000fe4000f8e0204 */
[----:B------:R-:W-:Y:S02]  /*6790*/  @!UP0 UIADD3 UR11, UPT, UPT, UR11, -UR4, URZ ;  /* 0x800000040b0b8290 */ /* 0x000fe4000fffe0ff */
[----:B------:R-:W-:Y:S02]  /*67a0*/  UIMAD UR7, UR42, UR8, UR38 ;  /* 0x000000082a0772a4 */ /* 0x000fe4000f8e0226 */
[----:B------:R-:W-:Y:S02]  /*67b0*/  @!UP0 UIMAD UR6, UR11, UR45, UR5 ;  /* 0x0000002d0b0682a4 */ /* 0x000fe4000f8e0205 */
[----:B------:R-:W-:Y:S01]  /*67c0*/  UIMAD UR4, UR54, UR9, UR37 ;  /* 0x00000009360472a4 */ /* 0x000fe2000f8e0225 */
[----:B------:R-:W-:Y:S02]  /*67d0*/  @!UP0 UMOV UR5, UR10 ;  /* 0x0000000a00058c82 */ /* 0x000fe40008000000 */
[----:B------:R-:W-:Y:S02]  /*67e0*/  UIMAD UR38, UR5, UR42, UR7 ;  /* 0x0000002a052672a4 */ /* 0x000fe4000f8e0207 */
[----:B------:R-:W-:Y:S11]  /*67f0*/  UIMAD UR37, UR6, UR54, UR4 ;  /* 0x00000036062572a4 */ /* 0x000ff6000f8e0204 */
[----:B------:R-:W-:Y:S01]  /*6800*/  @!UPT UIADD3 URZ, UPT, UPT, URZ, URZ, URZ ;  /* 0x000000fffffff290 */ /* 0x000fe2000fffe0ff */
.L_x_115:
[----:B------:R-:W-:Y:S01]  /*6810*/  UISETP.NE.AND UP0, UPT, UR39, 0x1, UPT ;  /* 0x000000012700788c */ /* 0x000fe2000bf05270 */
[----:B------:R-:W-:Y:S01]  /*6820*/  LOP3.LUT P0, RZ, R85, 0x1b0, RZ, 0xc0, !PT ;  /* 0x000001b055ff7812 */ /* 0x000fe2000780c0ff */
[----:B------:R-:W-:Y:S01]  /*6830*/  USHF.L.U32 UR50, UR26, 0x6, URZ ;  /* 0x000000061a327899 */ /* 0x000fe200080006ff */
[----:B------:R-:W-:Y:S01]  /*6840*/  BSSY.RECONVERGENT B6, `(.L_x_116) ;  /* 0x0000034000067945 */ /* 0x000fe20003800200 */
[----:B------:R-:W-:Y:S01]  /*6850*/  USHF.L.U32 UR49, UR30, 0x8, URZ ;  /* 0x000000081e317899 */ /* 0x000fe200080006ff */
[----:B------:R-:W-:Y:S06]  /*6860*/  IADD3 R87, PT, PT, R87, 0x1, RZ ;  /* 0x0000000157577810 */ /* 0x000fec0007ffe0ff */
[----:B------:R-:W2:Y:S01]  /*6870*/  @!UP0 LDCU.128 UR12, c[0x0][0xb10] ;  /* 0x00016200ff0c87ac */ /* 0x000ea20008000c00 */
[----:B------:R-:W3:Y:S01]  /*6880*/  @!UP0 LDCU UR5, c[0x0][0xb0c] ;  /* 0x00016180ff0587ac */ /* 0x000ee20008000800 */
[----:B------:R-:W4:Y:S01]  /*6890*/  @!UP0 LDCU UR10, c[0x0][0xb20] ;  /* 0x00016400ff0a87ac */ /* 0x000f220008000800 */
[----:B--2---:R-:W-:Y:S02]  /*68a0*/  UIMAD.WIDE.U32 UR8, UR38, UR12, URZ ;  /* 0x0000000c260872a5 */ /* 0x004fe4000f8e00ff */
[----:B------:R-:W-:Y:S02]  /*68b0*/  UIMAD.WIDE.U32 UR6, UR37, UR15, URZ ;  /* 0x0000000f250672a5 */ /* 0x000fe4000f8e00ff */
[----:B------:R-:W-:Y:S03]  /*68c0*/  @!UP0 UISETP.NE.AND UP1, UPT, UR14, 0x1, UPT ;  /* 0x000000010e00888c */ /* 0x000fe6000bf25270 */
[----:B------:R-:W-:Y:S01]  /*68d0*/  @!UP0 UMOV UR4, UR9 ;  /* 0x0000000900048c82 */ /* 0x000fe20008000000 */
[----:B---3--:R-:W-:Y:S02]  /*68e0*/  @!UP0 UISETP.NE.AND UP2, UPT, UR5, 0x1, UPT ;  /* 0x000000010500888c */ /* 0x008fe4000bf45270 */
[----:B------:R-:W-:Y:S01]  /*68f0*/  @!UP0 USHF.R.U32.HI UR4, URZ, UR13, UR4 ;  /* 0x0000000dff048299 */ /* 0x000fe20008011604 */
[----:B------:R-:W-:Y:S02]  /*6900*/  @!UP0 UMOV UR6, UR7 ;  /* 0x0000000700068c82 */ /* 0x000fe40008000000 */
[----:B----4-:R-:W-:Y:S02]  /*6910*/  @!UP0 USHF.R.U32.HI UR6, URZ, UR10, UR6 ;  /* 0x0000000aff068299 */ /* 0x010fe40008011606 */
[----:B------:R-:W-:Y:S02]  /*6920*/  @!UP0 USEL UR7, UR38, UR4, !UP2 ;  /* 0x0000000426078287 */ /* 0x000fe4000d000000 */
[----:B------:R-:W-:Y:S04]  /*6930*/  @!UP0 USEL UR6, UR37, UR6, !UP1 ;  /* 0x0000000625068287 */ /* 0x000fe8000c800000 */
[----:B------:R-:W-:Y:S02]  /*6940*/  @!UP0 UIADD3 UR4, UPT, UPT, -UR7, UR6, URZ ;  /* 0x0000000607048290 */ /* 0x000fe4000fffe1ff */
[----:B------:R-:W-:Y:S02]  /*6950*/  @!UP0 UIADD3 UR6, UPT, UPT, UR7, -UR6, URZ ;  /* 0x8000000607068290 */ /* 0x000fe4000fffe0ff */
[----:B------:R-:W-:Y:S02]  /*6960*/  @!UP0 UIMAD UR38, UR4, UR5, UR38 ;  /* 0x00000005042682a4 */ /* 0x000fe4000f8e0226 */
[----:B------:R-:W-:Y:S01]  /*6970*/  @!UP0 UIMAD UR37, UR6, UR14, UR37 ;  /* 0x0000000e062582a4 */ /* 0x000fe2000f8e0225 */
[----:B------:R-:W-:Y:S11]  /*6980*/  @!P0 BRA `(.L_x_117) ;  /* 0x00000000007c8947 */ /* 0x000ff60003800000 */
[----:B------:R-:W2:Y:S01]  /*6990*/  LDCU.64 UR8, c[0x4][0x80] ;  /* 0x01001000ff0877ac */ /* 0x000ea20008000a00 */
[----:B------:R-:W-:Y:S01]  /*69a0*/  MOV R2, 0x0 ;  /* 0x0000000000027802 */ /* 0x000fe20000000f00 */
[----:B------:R-:W-:Y:S02]  /*69b0*/  HFMA2 R12, -RZ, RZ, 0, 5.9604644775390625e-08 ;  /* 0x00000001ff0c7431 */ /* 0x000fe400000001ff */
[----:B------:R-:W-:Y:S01]  /*69c0*/  IMAD.MOV.U32 R8, RZ, RZ, 0x70 ;  /* 0x00000070ff087424 */ /* 0x000fe200078e00ff */
[----:B------:R3:W4:Y:S01]  /*69d0*/  LDC.64 R14, c[0x4][R2] ;  /* 0x01000000020e7b82 */ /* 0x0007220000000a00 */
[----:B------:R-:W1:Y:S01]  /*69e0*/  LDCU.64 UR6, c[0x4][0x88] ;  /* 0x01001100ff0677ac */ /* 0x000e620008000a00 */
[----:B------:R-:W-:Y:S01]  /*69f0*/  IMAD.MOV.U32 R13, RZ, RZ, RZ ;  /* 0x000000ffff0d7224 */ /* 0x000fe200078e00ff */
[----:B------:R-:W1:Y:S01]  /*6a00*/  LDCU.64 UR4, c[0x4][0x8] ;  /* 0x01000100ff0477ac */ /* 0x000e620008000a00 */
[----:B--2---:R-:W-:Y:S01]  /*6a10*/  MOV R5, UR9 ;  /* 0x0000000900057c02 */ /* 0x004fe20008000f00 */
[----:B------:R-:W-:Y:S01]  /*6a20*/  IMAD.U32 R4, RZ, RZ, UR8 ;  /* 0x00000008ff047e24 */ /* 0x000fe2000f8e00ff */
[----:B-1----:R-:W-:Y:S01]  /*6a30*/  MOV R7, UR7 ;  /* 0x0000000700077c02 */ /* 0x002fe20008000f00 */
[----:B------:R-:W-:Y:S01]  /*6a40*/  IMAD.U32 R6, RZ, RZ, UR6 ;  /* 0x00000006ff067e24 */ /* 0x000fe2000f8e00ff */
[----:B------:R-:W-:Y:S01]  /*6a50*/  MOV R11, UR5 ;  /* 0x00000005000b7c02 */ /* 0x000fe20008000f00 */
[----:B------:R-:W-:Y:S02]  /*6a60*/  IMAD.U32 R10, RZ, RZ, UR4 ;  /* 0x00000004ff0a7e24 */ /* 0x000fe4000f8e00ff */
[----:B------:R-:W-:Y:S07]  /*6a70*/  LEPC R20, `(.L_x_118) ;  /* 0x000000001014794e */ /* 0x000fee0000000000 */
[----:B---345:R-:W-:Y:S05]  /*6a80*/  CALL.ABS.NOINC R14 ;  /* 0x000000000e007343 */ /* 0x038fea0003c00000 */
.L_x_118:
[----:B------:R-:W1:Y:S01]  /*6a90*/  LDCU.64 UR8, c[0x4][0x80] ;  /* 0x01001000ff0877ac */ /* 0x000e620008000a00 */
[----:B------:R-:W2:Y:S01]  /*6aa0*/  LDC.64 R2, c[0x4][R2] ;  /* 0x0100000002027b82 */ /* 0x000ea20000000a00 */
[----:B------:R-:W-:Y:S02]  /*6ab0*/  HFMA2 R12, -RZ, RZ, 0, 5.9604644775390625e-08 ;  /* 0x00000001ff0c7431 */ /* 0x000fe400000001ff */
[----:B------:R-:W-:Y:S02]  /*6ac0*/  IMAD.MOV.U32 R8, RZ, RZ, 0x70 ;  /* 0x00000070ff087424 */ /* 0x000fe400078e00ff */
[----:B------:R-:W-:Y:S01]  /*6ad0*/  IMAD.MOV.U32 R13, RZ, RZ, RZ ;  /* 0x000000ffff0d7224 */ /* 0x000fe200078e00ff */
[----:B------:R-:W3:Y:S01]  /*6ae0*/  LDCU.64 UR6, c[0x4][0x88] ;  /* 0x01001100ff0677ac */ /* 0x000ee20008000a00 */
[----:B------:R-:W4:Y:S01]  /*6af0*/  LDCU.64 UR4, c[0x4][0x8] ;  /* 0x01000100ff0477ac */ /* 0x000f220008000a00 */
[----:B-1----:R-:W-:Y:S02]  /*6b00*/  MOV R4, UR8 ;  /* 0x0000000800047c02 */ /* 0x002fe40008000f00 */
[----:B------:R-:W-:Y:S02]  /*6b10*/  MOV R5, UR9 ;  /* 0x0000000900057c02 */ /* 0x000fe40008000f00 */
[----:B---3--:R-:W-:Y:S01]  /*6b20*/  MOV R7, UR7 ;  /* 0x0000000700077c02 */ /* 0x008fe20008000f00 */
[----:B------:R-:W-:Y:S01]  /*6b30*/  IMAD.U32 R6, RZ, RZ, UR6 ;  /* 0x00000006ff067e24 */ /* 0x000fe2000f8e00ff */
[----:B----4-:R-:W-:Y:S01]  /*6b40*/  MOV R11, UR5 ;  /* 0x00000005000b7c02 */ /* 0x010fe20008000f00 */
[----:B------:R-:W-:Y:S02]  /*6b50*/  IMAD.U32 R10, RZ, RZ, UR4 ;  /* 0x00000004ff0a7e24 */ /* 0x000fe4000f8e00ff */
[----:B------:R-:W-:Y:S07]  /*6b60*/  LEPC R20, `(.L_x_117) ;  /* 0x000000001014794e */ /* 0x000fee0000000000 */
[----:B--2---:R-:W-:Y:S05]  /*6b70*/  CALL.ABS.NOINC R2 ;  /* 0x0000000002007343 */ /* 0x004fea0003c00000 */
.L_x_117:
[----:B------:R-:W-:Y:S05]  /*6b80*/  BSYNC.RECONVERGENT B6 ;  /* 0x0000000000067941 */ /* 0x000fea0003800200 */
.L_x_116:
[----:B------:R-:W-:Y:S01]  /*6b90*/  R2UR UR4, R84 ;  /* 0x00000000540472ca */ /* 0x000fe200000e0000 */
[----:B------:R-:W-:Y:S01]  /*6ba0*/  UISETP.NE.U32.AND UP0, UPT, UR62, URZ, UPT ;  /* 0x000000ff3e00728c */ /* 0x000fe2000bf05070 */
[----:B------:R-:W-:Y:S02]  /*6bb0*/  ISETP.NE.U32.AND P4, PT, R78, RZ, PT ;  /* 0x000000ff4e00720c */ /* 0x000fe40003f85070 */
[----:B------:R-:W-:Y:S01]  /*6bc0*/  ISETP.NE.U32.AND P2, PT, RZ, UR56, PT ;  /* 0x00000038ff007c0c */ /* 0x000fe2000bf45070 */
[----:B------:R-:W-:Y:S01]  /*6bd0*/  UISETP.NE.AND.EX UP1, UPT, UR63, URZ, UPT, UP0 ;  /* 0x000000ff3f00728c */ /* 0x000fe2000bf25300 */
[----:B------:R-:W-:Y:S01]  /*6be0*/  ISETP.NE.AND.EX P4, PT, R79, RZ, PT, P4 ;  /* 0x000000ff4f00720c */ /* 0x000fe20003f85340 */
[----:B------:R-:W-:Y:S01]  /*6bf0*/  UPLOP3.LUT UP0, UPT, UPT, UPT, UPT, 0x40, 0x4 ;  /* 0x000000000004789c */ /* 0x000fe20003f0e870 */
[----:B------:R-:W-:Y:S05]  /*6c00*/  ISETP.NE.AND.EX P2, PT, RZ, UR57, PT, P2 ;  /* 0x00000039ff007c0c */ /* 0x000fea000bf45320 */
[----:B------:R-:W-:Y:S06]  /*6c10*/  UISETP.NE.AND UP2, UPT, UR4, URZ, UPT ;  /* 0x000000ff0400728c */ /* 0x000fec000bf45270 */
[----:B------:R-:W-:Y:S05]  /*6c20*/  PLOP3.LUT P1, PT, PT, PT, UP2, 0x80, 0x8 ;  /* 0x000000000008781c */ /* 0x000fea0003f2f028 */
[----:B------:R-:W-:Y:S06]  /*6c30*/  @UP2 UPLOP3.LUT UP0, UPT, UPT, UPT, UP1, 0x80, 0x8 ;  /* 0x000000000008289c */ /* 0x000fec0003f0f010 */
[----:B------:R-:W-:Y:S01]  /*6c40*/  PLOP3.LUT P0, PT, PT, PT, UP0, 0x80, 0x8 ;  /* 0x000000000008781c */ /* 0x000fe20003f0f008 */
[----:B------:R-:W-:Y:S01]  /*6c50*/  @!UPT UIADD3 URZ, UPT, UPT, URZ, URZ, URZ ;  /* 0x000000fffffff290 */ /* 0x000fe2000fffe0ff */
[----:B------:R-:W-:Y:S11]  /*6c60*/  BRA.U !UP1, `(.L_x_119) ;  /* 0x00000001093c7547 */ /* 0x000ff6000b800000 */
[----:B------:R-:W-:Y:S01]  /*6c70*/  UISETP.NE.U32.AND UP0, UPT, UR56, URZ, UPT ;  /* 0x000000ff3800728c */ /* 0x000fe2000bf05070 */
[----:B-1----:R-:W-:Y:S01]  /*6c80*/  HFMA2 R0, -RZ, RZ, 0, 5.9604644775390625e-08 ;  /* 0x00000001ff007431 */ /* 0x002fe200000001ff */
[----:B------:R-:W1:Y:S01]  /*6c90*/  LDCU.64 UR8, c[0x0][0x358] ;  /* 0x00006b00ff0877ac */ /* 0x000e620008000a00 */
[----:B------:R-:W-:Y:S01]  /*6ca0*/  IMAD.MOV.U32 R80, RZ, RZ, 0x1 ;  /* 0x00000001ff507424 */ /* 0x000fe200078e00ff */
[----:B------:R-:W-:Y:S06]  /*6cb0*/  UISETP.NE.AND.EX UP0, UPT, UR57, URZ, UPT, UP0 ;  /* 0x000000ff3900728c */ /* 0x000fec000bf05300 */
        /* <DEDUP_REMOVED lines=9> */
[----:B--23--:R-:W-:Y:S02]  /*6d50*/  @!P3 IMAD.U32 R41, RZ, RZ, UR4 ;  /* 0x00000004ff29be24 */ /* 0x00cfe4000f8e00ff */
.L_x_119:
[----:B------:R-:W-:Y:S05]  /*6d60*/  @!P4 BRA `(.L_x_120) ;  /* 0x000000000024c947 */ /* 0x000fea0003800000 */
[----:B------:R-:W-:Y:S01]  /*6d70*/  ISETP.NE.U32.AND P3, PT, R76, RZ, PT ;  /* 0x000000ff4c00720c */ /* 0x000fe20003f65070 */
[----:B------:R-:W2:Y:S03]  /*6d80*/  LDCU.64 UR4, c[0x0][0x358] ;  /* 0x00006b00ff0477ac */ /* 0x000ea60008000a00 */
[----:B------:R-:W-:Y:S11]  /*6d90*/  ISETP.NE.AND.EX P3, PT, R77, RZ, PT, P3 ;  /* 0x000000ff4d00720c */ /* 0x000ff60003f65330 */
[----:B------:R-:W-:Y:S02]  /*6da0*/  @!UPT UIADD3 URZ, UPT, UPT, URZ, URZ, URZ ;  /* 0x000000fffffff290 */ /* 0x000fe4000fffe0ff */
[----:B------:R-:W3:Y:S01]  /*6db0*/  @P3 LDC.64 R2, c[0x0][0x8a8] ;  /* 0x00022a00ff023b82 */ /* 0x000ee20000000a00 */
[----:B-1----:R-:W-:Y:S04]  /*6dc0*/  @P3 IMAD R0, R78, UR36, RZ ;  /* 0x000000244e003c24 */ /* 0x002fe8000f8e02ff */
[----:B---3--:R-:W-:Y:S05]  /*6dd0*/  @P3 IMAD.WIDE R2, R0, 0x4, R2 ;  /* 0x0000000400023825 */ /* 0x008fea00078e0202 */
[----:B--2--5:R2:W5:Y:S02]  /*6de0*/  @P3 LDG.E R38, desc[UR4][R2.64] ;  /* 0x0000000402263981 */ /* 0x024564000c1e1900 */
[----:B--2---:R-:W3:Y:S02]  /*6df0*/  @!P3 LDC R38, c[0x0][0x8a0] ;  /* 0x00022800ff26bb82 */ /* 0x004ee40000000800 */
.L_x_120:
[----:B-----5:R-:W-:Y:S01]  /*6e00*/  FSETP.NEU.AND P3, PT, R41, RZ, PT ;  /* 0x000000ff2900720b */ /* 0x020fe20003f6d000 */
[----:B------:R-:W-:Y:S01]  /*6e10*/  BSSY B1, `(.L_x_121) ;  /* 0x0000039000017945 */ /* 0x000fe20003800000 */
[----:B------:R-:W-:Y:S01]  /*6e20*/  SEL R5, RZ, 0xffffffff, P2 ;  /* 0xffffffffff057807 */ /* 0x000fe20001000000 */
[----:B------:R-:W-:Y:S01]  /*6e30*/  IMAD.MOV.U32 R46, RZ, RZ, 0x1 ;  /* 0x00000001ff2e7424 */ /* 0x000fe200078e00ff */
[----:B------:R-:W-:Y:S01]  /*6e40*/  @P1 LOP3.LUT P2, RZ, R80, 0xff, RZ, 0xc0, !PT ;  /* 0x000000ff50ff1812 */ /* 0x000fe2000784c0ff */
[C---:B------:R-:W-:Y:S01]  /*6e50*/  IMAD R39, R36.reuse, 0x80, R37 ;  /* 0x0000008024277824 */ /* 0x040fe200078e0225 */
[----:B-1----:R-:W-:Y:S01]  /*6e60*/  @P1 SEL R0, RZ, 0xffffffff, P3 ;  /* 0xffffffffff001807 */ /* 0x002fe20001800000 */
[----:B------:R-:W-:Y:S01]  /*6e70*/  IMAD R88, R95, -0x10, R93 ;  /* 0xfffffff05f587824 */ /* 0x000fe200078e025d */
[----:B------:R-:W-:Y:S01]  /*6e80*/  LOP3.LUT R91, R91, 0x1, RZ, 0x3c, !PT ;  /* 0x000000015b5b7812 */ /* 0x000fe200078e3cff */
[----:B------:R-:W-:Y:S01]  /*6e90*/  IMAD.MOV.U32 R47, RZ, RZ, RZ ;  /* 0x000000ffff2f7224 */ /* 0x000fe200078e00ff */
[----:B------:R-:W-:Y:S02]  /*6ea0*/  @P0 SEL R0, R5, R0, !P2 ;  /* 0x0000000005000207 */ /* 0x000fe40005000000 */
[----:B------:R-:W-:Y:S02]  /*6eb0*/  CS2R R74, SRZ ;  /* 0x00000000004a7805 */ /* 0x000fe4000001ff00 */
[----:B------:R-:W-:Y:S02]  /*6ec0*/  LEA R98, R36, UR43, 0x3 ;  /* 0x0000002b24627c11 */ /* 0x000fe4000f8e18ff */
[----:B------:R-:W-:Y:S02]  /*6ed0*/  CS2R R72, SRZ ;  /* 0x0000000000487805 */ /* 0x000fe4000001ff00 */
[----:B------:R-:W-:Y:S02]  /*6ee0*/  @P1 LOP3.LUT R0, R0, 0x1, RZ, 0xc0, !PT ;  /* 0x0000000100001812 */ /* 0x000fe400078ec0ff */
[----:B------:R-:W-:Y:S02]  /*6ef0*/  CS2R R66, SRZ ;  /* 0x0000000000427805 */ /* 0x000fe4000001ff00 */
[----:B------:R-:W-:Y:S02]  /*6f00*/  SHF.L.U32 R3, R90, 0x1f, RZ ;  /* 0x0000001f5a037819 */ /* 0x000fe400000006ff */
[----:B------:R-:W-:Y:S02]  /*6f10*/  CS2R R64, SRZ ;  /* 0x0000000000407805 */ /* 0x000fe4000001ff00 */
[----:B------:R-:W-:Y:S02]  /*6f20*/  ISETP.NE.U32.OR P5, PT, R0, 0x1, !P1 ;  /* 0x000000010000780c */ /* 0x000fe40004fa5470 */
[----:B------:R-:W-:Y:S02]  /*6f30*/  CS2R R58, SRZ ;  /* 0x00000000003a7805 */ /* 0x000fe4000001ff00 */
[----:B------:R-:W-:Y:S02]  /*6f40*/  PLOP3.LUT P2, PT, PT, PT, UP1, 0x80, 0x8 ;  /* 0x000000000008781c */ /* 0x000fe40003f4f018 */
[----:B------:R-:W-:Y:S02]  /*6f50*/  CS2R R56, SRZ ;  /* 0x0000000000387805 */ /* 0x000fe4000001ff00 */
[----:B------:R-:W-:Y:S02]  /*6f60*/  LOP3.LUT P4, R86, R80, 0xff, RZ, 0xc0, !PT ;  /* 0x000000ff50567812 */ /* 0x000fe4000788c0ff */
[----:B------:R-:W-:Y:S02]  /*6f70*/  CS2R R50, SRZ ;  /* 0x0000000000327805 */ /* 0x000fe4000001ff00 */
[----:B------:R-:W-:Y:S02]  /*6f80*/  SEL R0, RZ, 0xffffffff, P3 ;  /* 0xffffffffff007807 */ /* 0x000fe40001800000 */
[----:B------:R-:W-:Y:S02]  /*6f90*/  CS2R R48, SRZ ;  /* 0x0000000000307805 */ /* 0x000fe4000001ff00 */
[----:B------:R-:W-:Y:S02]  /*6fa0*/  P2R R97, PR, RZ, 0x20 ;  /* 0x00000020ff617803 */ /* 0x000fe40000000000 */
[----:B------:R-:W-:Y:S02]  /*6fb0*/  @P5 SHF.L.U32 R2, R91, 0x1f, RZ ;  /* 0x0000001f5b025819 */ /* 0x000fe400000006ff */
[----:B------:R-:W-:Y:S02]  /*6fc0*/  @P2 SEL R0, R5, R0, !P4 ;  /* 0x0000000005002207 */ /* 0x000fe40006000000 */
[----:B------:R-:W1:Y:S02]  /*6fd0*/  @P5 SYNCS.PHASECHK.TRANS64.TRYWAIT P1, [UR43+0x100], R2 ;  /* 0x00010002ff0055a7 */ /* 0x000e64000802112b */
[----:B------:R-:W-:Y:S04]  /*6fe0*/  LOP3.LUT R0, R0, 0x1, RZ, 0xc0, !PT ;  /* 0x0000000100007812 */ /* 0x000fe800078ec0ff */
[----:B------:R-:W-:Y:S04]  /*6ff0*/  ISETP.NE.U32.AND P2, PT, R0, 0x1, PT ;  /* 0x000000010000780c */ /* 0x000fe80003f45070 */
[----:B------:R-:W-:Y:S01]  /*7000*/  P2R R60, PR, RZ, 0x4 ;  /* 0x00000004ff3c7803 */ /* 0x000fe20000000000 */
[----:B------:R2:W4:Y:S01]  /*7010*/  SYNCS.PHASECHK.TRANS64.TRYWAIT P0, [R98+URZ+0x170], R3 ;  /* 0x00017003620075a7 */ /* 0x00052200080011ff */
[----:B-1----:R-:W-:Y:S01]  /*7020*/  @P5 SEL R46, RZ, 0x1, !P1 ;  /* 0x00000001ff2e5807 */ /* 0x002fe20004800000 */
[----:B--2---:R-:W-:Y:S06]  /*7030*/  @!P5 BRA `(.L_x_122) ;  /* 0x000000000058d947 */ /* 0x004fec0003800000 */
[----:B------:R-:W-:Y:S01]  /*7040*/  IMAD.MOV.U32 R75, RZ, RZ, RZ ;  /* 0x000000ffff4b7224 */ /* 0x000fe200078e00ff */
[----:B------:R-:W-:Y:S01]  /*7050*/  ISETP.NE.AND P1, PT, R46, RZ, PT ;  /* 0x000000ff2e00720c */ /* 0x000fe20003f25270 */
[----:B------:R-:W-:Y:S01]  /*7060*/  BSSY B0, `(.L_x_123) ;  /* 0x000000c000007945 */ /* 0x000fe20003800000 */
[----:B------:R-:W-:Y:S02]  /*7070*/  CS2R R50, SRZ ;  /* 0x0000000000327805 */ /* 0x000fe4000001ff00 */
[----:B------:R-:W-:Y:S02]  /*7080*/  CS2R R48, SRZ ;  /* 0x0000000000307805 */ /* 0x000fe4000001ff00 */
[----:B------:R-:W-:Y:S02]  /*7090*/  CS2R R58, SRZ ;  /* 0x00000000003a7805 */ /* 0x000fe4000001ff00 */
[----:B------:R-:W-:Y:S02]  /*70a0*/  CS2R R56, SRZ ;  /* 0x0000000000387805 */ /* 0x000fe4000001ff00 */
[----:B------:R-:W-:Y:S02]  /*70b0*/  CS2R R66, SRZ ;  /* 0x0000000000427805 */ /* 0x000fe4000001ff00 */
[----:B------:R-:W-:Y:S02]  /*70c0*/  CS2R R64, SRZ ;  /* 0x0000000000407805 */ /* 0x000fe4000001ff00 */
[----:B------:R-:W-:Y:S01]  /*70d0*/  CS2R R72, SRZ ;  /* 0x0000000000487805 */ /* 0x000fe2000001ff00 */
[----:B------:R-:W-:Y:S06]  /*70e0*/  @P1 BRA `(.L_x_124) ;  /* 0x00000000000c1947 */ /* 0x000fec0003800000 */
[----:B------:R-:W-:Y:S04]  /*70f0*/  SHF.L.U32 R5, R91, 0x1f, RZ ;  /* 0x0000001f5b057819 */ /* 0x000fe800000006ff */
[----:B------:R-:W1:Y:S02]  /*7100*/  SYNCS.PHASECHK.TRANS64.TRYWAIT P1, [UR43+0x100], R5 ;  /* 0x00010005ff0075a7 */ /* 0x000e64000802112b */
[----:B-1----:R-:W-:Y:S05]  /*7110*/  @!P1 BRA `(.L_x_125) ;  /* 0x0000004400389947 */ /* 0x002fea0003800000 */
.L_x_124:
[----:B------:R-:W-:Y:S05]  /*7120*/  BSYNC B0 ;  /* 0x0000000000007941 */ /* 0x000fea0003800000 */
.L_x_123:
[----:B------:R-:W-:Y:S01]  /*7130*/  ISETP.NE.AND P1, PT, R60, RZ, PT ;  /* 0x000000ff3c00720c */ /* 0x000fe20003f25270 */
[----:B------:R-:W-:Y:S11]  /*7140*/  HFMA2 R47, -RZ, RZ, 0, 5.9604644775390625e-08 ;  /* 0x00000001ff2f7431 */ /* 0x000ff600000001ff */
[----:B------:R-:W-:Y:S01]  /*7150*/  @!UPT UIADD3 URZ, UPT, UPT, URZ, URZ, URZ ;  /* 0x000000fffffff290 */ /* 0x000fe2000fffe0ff */
[----:B------:R2:W1:Y:S04]  /*7160*/  @P1 LDS.128 R48, [R94] ;  /* 0x000000005e301984 */ /* 0x0004680000000c00 */
[----:B------:R2:W1:Y:S04]  /*7170*/  @P1 LDS.128 R56, [R93+0x10] ;  /* 0x000010005d381984 */ /* 0x0004680000000c00 */
[----:B------:R2:W1:Y:S04]  /*7180*/  @P1 LDS.128 R64, [R92+0x20] ;  /* 0x000020005c401984 */ /* 0x0004680000000c00 */
[----:B------:R2:W1:Y:S02]  /*7190*/  @P1 LDS.128 R72, [R88+0x30] ;  /* 0x0000300058481984 */ /* 0x0004640000000c00 */
.L_x_122:
[----:B------:R-:W-:Y:S05]  /*71a0*/  BSYNC B1 ;  /* 0x0000000000017941 */ /* 0x000fea0003800000 */
.L_x_121:
[----:B-1----:R-:W-:Y:S04]  /*71b0*/  SHF.R.U32.HI R0, RZ, 0x15, R39 ;  /* 0x00000015ff007819 */ /* 0x002fe80000011627 */
[----:B------:R-:W-:Y:S01]  /*71c0*/  LOP3.LUT P1, RZ, R0, 0x3, R81, 0x48, !PT ;  /* 0x0000000300ff7812 */ /* 0x000fe20007824851 */
[----:B------:R-:W-:Y:S01]  /*71d0*/  @!UPT UIADD3 URZ, UPT, UPT, URZ, URZ, URZ ;  /* 0x000000fffffff290 */ /* 0x000fe2000fffe0ff */
[----:B----4-:R-:W-:Y:S11]  /*71e0*/  @P0 BRA `(.L_x_126) ;  /* 0x0000000000080947 */ /* 0x010ff60003800000 */
[----:B------:R-:W1:Y:S02]  /*71f0*/  SYNCS.PHASECHK.TRANS64.TRYWAIT P0, [R98+URZ+0x170], R3 ;  /* 0x00017003620075a7 */ /* 0x000e6400080011ff */
[----:B-1----:R-:W-:Y:S05]  /*7200*/  @!P0 BRA `(.L_x_127) ;  /* 0x0000004400148947 */ /* 0x002fea0003800000 */
.L_x_126:
[----:B------:R-:W-:Y:S05]  /*7210*/  @!P1 BRA `(.L_x_128) ;  /* 0x0000000000409947 */ /* 0x000fea0003800000 */
[----:B------:R-:W4:Y:S01]  /*7220*/  LDCU.64 UR8, c[0x4][0x70] ;  /* 0x01000e00ff0877ac */ /* 0x000f220008000a00 */
[----:B-1----:R-:W-:Y:S01]  /*7230*/  MOV R3, 0x0 ;  /* 0x0000000000037802 */ /* 0x002fe20000000f00 */
[----:B------:R-:W-:Y:S02]  /*7240*/  HFMA2 R12, -RZ, RZ, 0, 5.9604644775390625e-08 ;  /* 0x00000001ff0c7431 */ /* 0x000fe400000001ff */
[----:B------:R-:W-:Y:S02]  /*7250*/  IMAD.MOV.U32 R8, RZ, RZ, 0x192 ;  /* 0x00000192ff087424 */ /* 0x000fe400078e00ff */
[----:B------:R-:W-:Y:S01]  /*7260*/  IMAD.MOV.U32 R13, RZ, RZ, RZ ;  /* 0x000000ffff0d7224 */ /* 0x000fe200078e00ff */
[----:B------:R-:W1:Y:S01]  /*7270*/  LDCU.64 UR6, c[0x4][0x78] ;  /* 0x01000f00ff0677ac */ /* 0x000e620008000a00 */
[----:B------:R-:W2:Y:S01]  /*7280*/  LDC.64 R2, c[0x4][R3] ;  /* 0x0100000003027b82 */ /* 0x000ea20000000a00 */
[----:B------:R-:W5:Y:S01]  /*7290*/  LDCU.64 UR4, c[0x4][0x10] ;  /* 0x01000200ff0477ac */ /* 0x000f620008000a00 */
[----:B----4-:R-:W-:Y:S01]  /*72a0*/  MOV R5, UR9 ;  /* 0x0000000900057c02 */ /* 0x010fe20008000f00 */
[----:B------:R-:W-:Y:S01]  /*72b0*/  IMAD.U32 R4, RZ, RZ, UR8 ;  /* 0x00000008ff047e24 */ /* 0x000fe2000f8e00ff */
[----:B-1----:R-:W-:Y:S01]  /*72c0*/  MOV R7, UR7 ;  /* 0x0000000700077c02 */ /* 0x002fe20008000f00 */
[----:B------:R-:W-:Y:S01]  /*72d0*/  IMAD.U32 R6, RZ, RZ, UR6 ;  /* 0x00000006ff067e24 */ /* 0x000fe2000f8e00ff */
[----:B-----5:R-:W-:Y:S01]  /*72e0*/  MOV R11, UR5 ;  /* 0x00000005000b7c02 */ /* 0x020fe20008000f00 */
[----:B------:R-:W-:Y:S02]  /*72f0*/  IMAD.U32 R10, RZ, RZ, UR4 ;  /* 0x00000004ff0a7e24 */ /* 0x000fe4000f8e00ff */
[----:B------:R-:W-:Y:S07]  /*7300*/  LEPC R20, `(.L_x_128) ;  /* 0x000000001014794e */ /* 0x000fee0000000000 */
[----:B--23--:R-:W-:Y:S05]  /*7310*/  CALL.ABS.NOINC R2 ;  /* 0x0000000002007343 */ /* 0x00cfea0003c00000 */
.L_x_128:
[C---:B------:R-:W-:Y:S01]  /*7320*/  SHF.L.U32 R40, R48.reuse, 0x10, RZ ;  /* 0x0000001030287819 */ /* 0x040fe200000006ff */
[----:B------:R-:W-:Y:S05]  /*7330*/  WARPSYNC.ALL ;  /* 0x0000000000007948 */ /* 0x000fea0003800000 */
[----:B------:R-:W-:Y:S01]  /*7340*/  R2UR UR4, R39 ;  /* 0x00000000270472ca */ /* 0x000fe200000e0000 */
[----:B------:R-:W-:Y:S01]  /*7350*/  BSSY.RECONVERGENT B0, `(.L_x_129) ;  /* 0x000008d000007945 */ /* 0x000fe20003800200 */
[----:B------:R-:W-:Y:S02]  /*7360*/  LOP3.LUT R43, R48, 0xffff0000, RZ, 0xc0, !PT ;  /* 0xffff0000302b7812 */ /* 0x000fe400078ec0ff */
[----:B------:R-:W-:Y:S02]  /*7370*/  SHF.L.U32 R42, R49, 0x10, RZ ;  /* 0x00000010312a7819 */ /* 0x000fe400000006ff */
[----:B------:R-:W-:Y:S02]  /*7380*/  SHF.L.U32 R45, R51, 0x10, RZ ;  /* 0x00000010332d7819 */ /* 0x000fe400000006ff */
[----:B------:R-:W-:Y:S02]  /*7390*/  LOP3.LUT R44, R75, 0xffff0000, RZ, 0xc0, !PT ;  /* 0xffff00004b2c7812 */ /* 0x000fe400078ec0ff */
[----:B------:R-:W-:Y:S03]  /*73a0*/  ISETP.NE.AND P0, PT, R96, RZ, PT ;  /* 0x000000ff6000720c */ /* 0x000fe60003f05270 */
[----:B------:R-:W3:Y:S02]  /*73b0*/  LDTM.x32 R4, tmem[UR4] ;  /* 0x00000004000479ee */ /* 0x000ee400082c0000 */
[C---:B---3--:R-:W-:Y:S01]  /*73c0*/  FMUL R0, R38.reuse, R4 ;  /* 0x0000000426007220 */ /* 0x048fe20000400000 */
[C---:B------:R-:W-:Y:S01]  /*73d0*/  FMUL R2, R38.reuse, R5 ;  /* 0x0000000526027220 */ /* 0x040fe20000400000 */
[C---:B-1----:R-:W-:Y:S01]  /*73e0*/  FMUL R3, R38.reuse, R6 ;  /* 0x0000000626037220 */ /* 0x042fe20000400000 */
[----:B------:R-:W-:Y:S01]  /*73f0*/  FMUL R7, R38, R7 ;  /* 0x0000000726077220 */ /* 0x000fe20000400000 */
[----:B------:R-:W-:Y:S01]  /*7400*/  FFMA R0, R41, R40, R0 ;  /* 0x0000002829007223 */ /* 0x000fe20000000000 */
[----:B------:R-:W-:Y:S01]  /*7410*/  LOP3.LUT R40, R49, 0xffff0000, RZ, 0xc0, !PT ;  /* 0xffff000031287812 */ /* 0x000fe200078ec0ff */
[C---:B------:R-:W-:Y:S01]  /*7420*/  FFMA R2, R41.reuse, R43, R2 ;  /* 0x0000002b29027223 */ /* 0x040fe20000000002 */
[C---:B------:R-:W-:Y:S01]  /*7430*/  SHF.L.U32 R43, R50.reuse, 0x10, RZ ;  /* 0x00000010322b7819 */ /* 0x040fe200000006ff */
[C---:B------:R-:W-:Y:S01]  /*7440*/  FFMA R3, R41.reuse, R42, R3 ;  /* 0x0000002a29037223 */ /* 0x040fe20000000003 */
[----:B------:R-:W-:Y:S01]  /*7450*/  LOP3.LUT R42, R50, 0xffff0000, RZ, 0xc0, !PT ;  /* 0xffff0000322a7812 */ /* 0x000fe200078ec0ff */
[----:B------:R-:W-:Y:S01]  /*7460*/  FMUL R4, R38, R8 ;  /* 0x0000000826047220 */ /* 0x000fe20000400000 */
[----:B------:R-:W-:Y:S01]  /*7470*/  F2FP.BF16.F32.PACK_AB R52, R2, R0 ;  /* 0x000000000234723e */ /* 0x000fe200000010ff */
[----:B------:R-:W-:Y:S01]  /*7480*/  FFMA R7, R41, R40, R7 ;  /* 0x0000002829077223 */ /* 0x000fe20000000007 */
[----:B------:R-:W-:Y:S01]  /*7490*/  LOP3.LUT R40, R51, 0xffff0000, RZ, 0xc0, !PT ;  /* 0xffff000033287812 */ /* 0x000fe200078ec0ff */
[C---:B------:R-:W-:Y:S01]  /*74a0*/  FMUL R5, R38.reuse, R9 ;  /* 0x0000000926057220 */ /* 0x040fe20000400000 */
[C---:B------:R-:W-:Y:S01]  /*74b0*/  FMUL R6, R38.reuse, R10 ;  /* 0x0000000a26067220 */ /* 0x040fe20000400000 */
[----:B------:R-:W-:Y:S01]  /*74c0*/  FMUL R11, R38, R11 ;  /* 0x0000000b260b7220 */ /* 0x000fe20000400000 */
[----:B------:R-:W-:Y:S01]  /*74d0*/  F2FP.BF16.F32.PACK_AB R53, R7, R3 ;  /* 0x000000030735723e */ /* 0x000fe200000010ff */
[C---:B------:R-:W-:Y:S01]  /*74e0*/  FFMA R4, R41.reuse, R43, R4 ;  /* 0x0000002b29047223 */ /* 0x040fe20000000004 */
[C---:B------:R-:W-:Y:S01]  /*74f0*/  SHF.L.U32 R43, R56.reuse, 0x10, RZ ;  /* 0x00000010382b7819 */ /* 0x040fe200000006ff */
[----:B------:R-:W-:Y:S01]  /*7500*/  FFMA R5, R41, R42, R5 ;  /* 0x0000002a29057223 */ /* 0x000fe20000000005 */
[----:B------:R-:W-:Y:S01]  /*7510*/  LOP3.LUT R42, R57, 0xffff0000, RZ, 0xc0, !PT ;  /* 0xffff0000392a7812 */ /* 0x000fe200078ec0ff */
[----:B------:R-:W-:Y:S01]  /*7520*/  FFMA R6, R41, R45, R6 ;  /* 0x0000002d29067223 */ /* 0x000fe20000000006 */
[----:B------:R-:W-:Y:S01]  /*7530*/  SHF.L.U32 R45, R57, 0x10, RZ ;  /* 0x00000010392d7819 */ /* 0x000fe200000006ff */
[----:B------:R-:W-:Y:S01]  /*7540*/  FFMA R11, R41, R40, R11 ;  /* 0x00000028290b7223 */ /* 0x000fe2000000000b */
[----:B------:R-:W-:Y:S01]  /*7550*/  LOP3.LUT R40, R56, 0xffff0000, RZ, 0xc0, !PT ;  /* 0xffff000038287812 */ /* 0x000fe200078ec0ff */
[C---:B------:R-:W-:Y:S01]  /*7560*/  FMUL R8, R38.reuse, R12 ;  /* 0x0000000c26087220 */ /* 0x040fe20000400000 */
[----:B------:R-:W-:Y:S01]  /*7570*/  F2FP.BF16.F32.PACK_AB R54, R5, R4 ;  /* 0x000000040536723e */ /* 0x000fe200000010ff */
[C---:B------:R-:W-:Y:S01]  /*7580*/  FMUL R9, R38.reuse, R13 ;  /* 0x0000000d26097220 */ /* 0x040fe20000400000 */
[----:B------:R-:W-:Y:S01]  /*7590*/  F2FP.BF16.F32.PACK_AB R55, R11, R6 ;  /* 0x000000060b37723e */ /* 0x000fe200000010ff */
[C---:B------:R-:W-:Y:S01]  /*75a0*/  FMUL R10, R38.reuse, R14 ;  /* 0x0000000e260a7220 */ /* 0x040fe20000400000 */
[----:B------:R-:W-:Y:S01]  /*75b0*/  FMUL R15, R38, R15 ;  /* 0x0000000f260f7220 */ /* 0x000fe20000400000 */
[----:B------:R-:W-:Y:S01]  /*75c0*/  FFMA R8, R41, R43, R8 ;  /* 0x0000002b29087223 */ /* 0x000fe20000000008 */
[----:B------:R-:W-:Y:S01]  /*75d0*/  SHF.L.U32 R43, R59, 0x10, RZ ;  /* 0x000000103b2b7819 */ /* 0x000fe200000006ff */
[C---:B------:R-:W-:Y:S01]  /*75e0*/  FFMA R9, R41.reuse, R40, R9 ;  /* 0x0000002829097223 */ /* 0x040fe20000000009 */
[C---:B------:R-:W-:Y:S01]  /*75f0*/  SHF.L.U32 R40, R58.reuse, 0x10, RZ ;  /* 0x000000103a287819 */ /* 0x040fe200000006ff */
        /* <DEDUP_REMOVED lines=8> */
[----:B------:R-:W-:Y:S01]  /*7680*/  FMUL R14, R38, R18 ;  /* 0x00000012260e7220 */ /* 0x000fe20000400000 */
[----:B------:R-:W-:Y:S01]  /*7690*/  FFMA R12, R41, R40, R12 ;  /* 0x00000028290c7223 */ /* 0x000fe2000000000c */
[----:B------:R-:W-:Y:S01]  /*76a0*/  LOP3.LUT R40, R59, 0xffff0000, RZ, 0xc0, !PT ;  /* 0xffff00003b287812 */ /* 0x000fe200078ec0ff */
[C---:B------:R-:W-:Y:S01]  /*76b0*/  FFMA R13, R41.reuse, R42, R13 ;  /* 0x0000002a290d7223 */ /* 0x040fe2000000000d */
[----:B------:R-:W-:Y:S01]  /*76c0*/  LOP3.LUT R42, R64, 0xffff0000, RZ, 0xc0, !PT ;  /* 0xffff0000402a7812 */ /* 0x000fe200078ec0ff */
[----:B------:R-:W-:Y:S01]  /*76d0*/  FMUL R19, R38, R19 ;  /* 0x0000001326137220 */ /* 0x000fe20000400000 */
[----:B------:R-:W-:Y:S01]  /*76e0*/  FFMA R14, R41, R43, R14 ;  /* 0x0000002b290e7223 */ /* 0x000fe2000000000e */
[----:B------:R-:W-:Y:S01]  /*76f0*/  SHF.L.U32 R43, R64, 0x10, RZ ;  /* 0x00000010402b7819 */ /* 0x000fe200000006ff */
[----:B------:R1:W-:Y:S01]  /*7700*/  STS.128 [R94], R52 ;  /* 0x000000345e007388 */ /* 0x0003e20000000c00 */
[----:B------:R-:W-:Y:S01]  /*7710*/  F2FP.BF16.F32.PACK_AB R70, R13, R12 ;  /* 0x0000000c0d46723e */ /* 0x000fe200000010ff */
[C---:B------:R-:W-:Y:S01]  /*7720*/  FMUL R16, R38.reuse, R20 ;  /* 0x0000001426107220 */ /* 0x040fe20000400000 */
        /* <DEDUP_REMOVED lines=8> */
[C---:B------:R-:W-:Y:S01]  /*77b0*/  FFMA R17, R41.reuse, R42, R17 ;  /* 0x0000002a29117223 */ /* 0x040fe20000000011 */
[----:B------:R-:W-:Y:S01]  /*77c0*/  FFMA R18, R41, R45, R18 ;  /* 0x0000002d29127223 */ /* 0x000fe20000000012 */
[----:B------:R1:W-:Y:S01]  /*77d0*/  STS.128 [R93+0x10], R68 ;  /* 0x000010445d007388 */ /* 0x0003e20000000c00 */
[----:B------:R-:W-:Y:S01]  /*77e0*/  SHF.L.U32 R45, R67, 0x10, RZ ;  /* 0x00000010432d7819 */ /* 0x000fe200000006ff */
[----:B------:R-:W-:Y:S01]  /*77f0*/  FFMA R23, R41, R40, R23 ;  /* 0x0000002829177223 */ /* 0x000fe20000000017 */
[----:B------:R-:W-:Y:S01]  /*7800*/  LOP3.LUT R40, R66, 0xffff0000, RZ, 0xc0, !PT ;  /* 0xffff000042287812 */ /* 0x000fe200078ec0ff */
[C---:B------:R-:W-:Y:S01]  /*7810*/  FMUL R20, R38.reuse, R24 ;  /* 0x0000001826147220 */ /* 0x040fe20000400000 */
[----:B------:R-:W-:Y:S01]  /*7820*/  LOP3.LUT R42, R67, 0xffff0000, RZ, 0xc0, !PT ;  /* 0xffff0000432a7812 */ /* 0x000fe200078ec0ff */
[C---:B------:R-:W-:Y:S01]  /*7830*/  FMUL R21, R38.reuse, R25 ;  /* 0x0000001926157220 */ /* 0x040fe20000400000 */
[----:B------:R-:W-:Y:S01]  /*7840*/  F2FP.BF16.F32.PACK_AB R100, R17, R16 ;  /* 0x000000101164723e */ /* 0x000fe200000010ff */
[C---:B------:R-:W-:Y:S01]  /*7850*/  FMUL R22, R38.reuse, R26 ;  /* 0x0000001a26167220 */ /* 0x040fe20000400000 */
[----:B------:R-:W-:Y:S01]  /*7860*/  FMUL R27, R38, R27 ;  /* 0x0000001b261b7220 */ /* 0x000fe20000400000 */
[C---:B------:R-:W-:Y:S01]  /*7870*/  FFMA R20, R41.reuse, R43, R20 ;  /* 0x0000002b29147223 */ /* 0x040fe20000000014 */
[C---:B------:R-:W-:Y:S01]  /*7880*/  FFMA R21, R41.reuse, R40, R21 ;  /* 0x0000002829157223 */ /* 0x040fe20000000015 */
[C---:B------:R-:W-:Y:S01]  /*7890*/  FFMA R22, R41.reuse, R45, R22 ;  /* 0x0000002d29167223 */ /* 0x040fe20000000016 */
[----:B------:R-:W-:Y:S01]  /*78a0*/  FFMA R27, R41, R42, R27 ;  /* 0x0000002a291b7223 */ /* 0x000fe2000000001b */
[----:B------:R-:W-:Y:S01]  /*78b0*/  SHF.L.U32 R40, R72, 0x10, RZ ;  /* 0x0000001048287819 */ /* 0x000fe200000006ff */
[----:B------:R-:W-:Y:S01]  /*78c0*/  FMUL R24, R38, R28 ;  /* 0x0000001c26187220 */ /* 0x000fe20000400000 */
[----:B------:R-:W-:Y:S01]  /*78d0*/  LOP3.LUT R42, R72, 0xffff0000, RZ, 0xc0, !PT ;  /* 0xffff0000482a7812 */ /* 0x000fe200078ec0ff */
[C---:B------:R-:W-:Y:S01]  /*78e0*/  FMUL R25, R38.reuse, R29 ;  /* 0x0000001d26197220 */ /* 0x040fe20000400000 */
[----:B------:R-:W-:Y:S01]  /*78f0*/  SHF.L.U32 R43, R73, 0x10, RZ ;  /* 0x00000010492b7819 */ /* 0x000fe200000006ff */
[C---:B------:R-:W-:Y:S01]  /*7900*/  FMUL R26, R38.reuse, R30 ;  /* 0x0000001e261a7220 */ /* 0x040fe20000400000 */
[C---:B------:R-:W-:Y:S01]  /*7910*/  FFMA R24, R41.reuse, R40, R24 ;  /* 0x0000002829187223 */ /* 0x040fe20000000018 */
[----:B------:R-:W-:Y:S01]  /*7920*/  FFMA R25, R41, R42, R25 ;  /* 0x0000002a29197223 */ /* 0x000fe20000000019 */
[----:B------:R-:W-:Y:S01]  /*7930*/  LOP3.LUT R40, R73, 0xffff0000, RZ, 0xc0, !PT ;  /* 0xffff000049287812 */ /* 0x000fe200078ec0ff */
[----:B------:R-:W-:Y:S01]  /*7940*/  FFMA R26, R41, R43, R26 ;  /* 0x0000002b291a7223 */ /* 0x000fe2000000001a */
[----:B------:R-:W-:Y:S01]  /*7950*/  FMUL R31, R38, R31 ;  /* 0x0000001f261f7220 */ /* 0x000fe20000400000 */
[----:B------:R-:W-:Y:S01]  /*7960*/  SHF.L.U32 R43, R74, 0x10, RZ ;  /* 0x000000104a2b7819 */ /* 0x000fe200000006ff */
[----:B------:R-:W-:Y:S01]  /*7970*/  FMUL R28, R38, R32 ;  /* 0x00000020261c7220 */ /* 0x000fe20000400000 */
[----:B------:R-:W-:Y:S01]  /*7980*/  LOP3.LUT R42, R74, 0xffff0000, RZ, 0xc0, !PT ;  /* 0xffff00004a2a7812 */ /* 0x000fe200078ec0ff */
[C---:B------:R-:W-:Y:S01]  /*7990*/  FMUL R29, R38.reuse, R33 ;  /* 0x00000021261d7220 */ /* 0x040fe20000400000 */
[----:B------:R-:W-:Y:S01]  /*79a0*/  SHF.L.U32 R45, R75, 0x10, RZ ;  /* 0x000000104b2d7819 */ /* 0x000fe200000006ff */
[C---:B------:R-:W-:Y:S01]  /*79b0*/  FMUL R30, R38.reuse, R34 ;  /* 0x00000022261e7220 */ /* 0x040fe20000400000 */
[----:B------:R-:W-:Y:S01]  /*79c0*/  FFMA R31, R41, R40, R31 ;  /* 0x00000028291f7223 */ /* 0x000fe2000000001f */
[----:B------:R-:W-:Y:S01]  /*79d0*/  FMUL R35, R38, R35 ;  /* 0x0000002326237220 */ /* 0x000fe20000400000 */
[----:B------:R-:W-:Y:S01]  /*79e0*/  F2FP.BF16.F32.PACK_AB R101, R23, R18 ;  /* 0x000000121765723e */ /* 0x000fe200000010ff */
[----:B------:R-:W-:Y:S01]  /*79f0*/  FFMA R28, R41, R43, R28 ;  /* 0x0000002b291c7223 */ /* 0x000fe2000000001c */
[----:B------:R-:W-:Y:S01]  /*7a00*/  F2FP.BF16.F32.PACK_AB R102, R21, R20 ;  /* 0x000000141566723e */ /* 0x000fe200000010ff */
[----:B------:R-:W-:Y:S01]  /*7a10*/  FFMA R29, R41, R42, R29 ;  /* 0x0000002a291d7223 */ /* 0x000fe2000000001d */
[----:B------:R-:W-:Y:S01]  /*7a20*/  F2FP.BF16.F32.PACK_AB R103, R27, R22 ;  /* 0x000000161b67723e */ /* 0x000fe200000010ff */
[C---:B------:R-:W-:Y:S01]  /*7a30*/  FFMA R30, R41.reuse, R45, R30 ;  /* 0x0000002d291e7223 */ /* 0x040fe2000000001e */
[----:B------:R-:W-:Y:S01]  /*7a40*/  FFMA R35, R41, R44, R35 ;  /* 0x0000002c29237223 */ /* 0x000fe20000000023 */
[----:B------:R-:W-:Y:S02]  /*7a50*/  F2FP.BF16.F32.PACK_AB R104, R25, R24 ;  /* 0x000000181968723e */ /* 0x000fe400000010ff */
[----:B------:R1:W-:Y:S01]  /*7a60*/  STS.128 [R92+0x20], R100 ;  /* 0x000020645c007388 */ /* 0x0003e20000000c00 */
[----:B------:R-:W-:Y:S02]  /*7a70*/  F2FP.BF16.F32.PACK_AB R105, R31, R26 ;  /* 0x0000001a1f69723e */ /* 0x000fe400000010ff */
[----:B------:R-:W-:Y:S02]  /*7a80*/  F2FP.BF16.F32.PACK_AB R106, R29, R28 ;  /* 0x0000001c1d6a723e */ /* 0x000fe400000010ff */
[----:B------:R-:W-:Y:S05]  /*7a90*/  F2FP.BF16.F32.PACK_AB R107, R35, R30 ;  /* 0x0000001e236b723e */ /* 0x000fea00000010ff */
[----:B------:R1:W-:Y:S01]  /*7aa0*/  STS.128 [R88+0x30], R104 ;  /* 0x0000306858007388 */ /* 0x0003e20000000c00 */
[----:B------:R-:W-:Y:S01]  /*7ab0*/  @!PT LDS RZ, [RZ] ;  /* 0x00000000fffff984 */ /* 0x000fe20000000800 */
[----:B------:R-:W-:Y:S01]  /*7ac0*/  @!PT LDS RZ, [RZ] ;  /* 0x00000000fffff984 */ /* 0x000fe20000000800 */
[----:B------:R-:W-:Y:S01]  /*7ad0*/  @!PT LDS RZ, [RZ] ;  /* 0x00000000fffff984 */ /* 0x000fe20000000800 */
[----:B------:R-:W-:Y:S01]  /*7ae0*/  @!PT LDS RZ, [RZ] ;  /* 0x00000000fffff984 */ /* 0x000fe20000000800 */
[----:B------:R3:W-:Y:S07]  /*7af0*/  MEMBAR.ALL.CTA ;  /* 0x0000000000007992 */ /* 0x0007ee0000008000 */
[----:B---3--:R-:W3:Y:S02]  /*7b00*/  FENCE.VIEW.ASYNC.S ;  /* 0x00000000000073c6 */ /* 0x008ee40000000000 */
[----:B---3--:R-:W-:Y:S06]  /*7b10*/  BAR.SYNC.DEFER_BLOCKING 0x1, 0x80 ;  /* 0x0042000000007b1d */ /* 0x008fec0000010000 */
[----:B------:R-:W-:Y:S05]  /*7b20*/  @P0 BRA `(.L_x_130) ;  /* 0x00000000003c0947 */ /* 0x000fea0003800000 */
[----:B------:R-:W3:Y:S01]  /*7b30*/  LDCU.64 UR6, c[0x0][0x348] ;  /* 0x00006900ff0677ac */ /* 0x000ee20008000a00 */
[----:B------:R-:W-:Y:S01]  /*7b40*/  UIADD3 UR4, UPT, UPT, UR43, 0x400, URZ ;  /* 0x000004002b047890 */ /* 0x000fe2000fffe0ff */
[----:B------:R-:W-:Y:S01]  /*7b50*/  UMOV UR51, UR36 ;  /* 0x0000002400337c82 */ /* 0x000fe20008000000 */
[----:B------:R-:W-:Y:S02]  /*7b60*/  UIADD3 UR9, UPT, UPT, UR49, 0x80, URZ ;  /* 0x0000008031097890 */ /* 0x000fe4000fffe0ff */
[----:B------:R-:W-:Y:S02]  /*7b70*/  UIADD3 UR8, UPT, UPT, UR43, 0x1400, URZ ;  /* 0x000014002b087890 */ /* 0x000fe4000fffe0ff */
[----:B------:R-:W-:Y:S01]  /*7b80*/  MOV R85, UR4 ;  /* 0x0000000400557c02 */ /* 0x000fe20008000f00 */
[----:B------:R-:W-:Y:S01]  /*7b90*/  UMOV UR10, UR50 ;  /* 0x00000032000a7c82 */ /* 0x000fe20008000000 */
[----:B------:R-:W-:Y:S02]  /*7ba0*/  UMOV UR11, UR36 ;  /* 0x00000024000b7c82 */ /* 0x000fe40008000000 */
[----:B------:R-:W-:Y:S01]  /*7bb0*/  R2UR UR48, R85 ;  /* 0x00000000553072ca */ /* 0x000fe200000e0000 */
[----:B---3--:R-:W-:Y:S04]  /*7bc0*/  UIADD3 UR4, UP0, UPT, UR6, 0x680, URZ ;  /* 0x0000068006047890 */ /* 0x008fe8000ff1e0ff */
[----:B------:R-:W-:Y:S09]  /*7bd0*/  UIADD3.X UR5, UPT, UPT, URZ, UR7, URZ, UP0, !UPT ;  /* 0x00000007ff057290 */ /* 0x000ff200087fe4ff */
[----:B------:R3:W-:Y:S01]  /*7be0*/  UTMASTG.3D [UR48], [UR4] ;  /* 0x00000030040073b5 */ /* 0x0007e20008010000 */
[----:B------:R3:W-:Y:S01]  /*7bf0*/  UTMASTG.3D [UR8], [UR4] ;  /* 0x00000008040073b5 */ /* 0x0007e20008010000 */
[----:B------:R0:W-:Y:S01]  /*7c00*/  UTMACMDFLUSH ;  /* 0x00000000000079b7 */ /* 0x0001e20000000000 */
[----:B---3--:R-:W-:Y:S04]  /*7c10*/  DEPBAR.LE SB0, 0x1 ;  /* 0x000080400000791a */ /* 0x008fe80000000000 */
.L_x_130:
[----:B------:R-:W-:Y:S05]  /*7c20*/  BSYNC.RECONVERGENT B0 ;  /* 0x0000000000007941 */ /* 0x000fea0003800200 */
.L_x_129:
[----:B------:R-:W-:Y:S01]  /*7c30*/  BAR.SYNC.DEFER_BLOCKING 0x1, 0x80 ;  /* 0x0042000000007b1d */ /* 0x000fe20000010000 */
[----:B------:R-:W-:Y:S01]  /*7c40*/  ISETP.NE.AND P1, PT, R97, RZ, PT ;  /* 0x000000ff6100720c */ /* 0x000fe20003f25270 */
[----:B------:R-:W-:Y:S01]  /*7c50*/  UISETP.NE.AND UP0, UPT, UR47, URZ, UPT ;  /* 0x000000ff2f00728c */ /* 0x000fe2000bf05270 */
[----:B------:R-:W-:Y:S11]  /*7c60*/  LEA R3, R47, UR43, 0x3 ;  /* 0x0000002b2f037c11 */ /* 0x000ff6000f8e18ff */
[----:B------:R-:W-:Y:S01]  /*7c70*/  @P1 SHF.L.U32 R4, R91, 0x1f, RZ ;  /* 0x0000001f5b041819 */ /* 0x000fe200000006ff */
[----:B------:R-:W-:Y:S06]  /*7c80*/  BRA.U !UP0, `(.L_x_131) ;  /* 0x0000000108247547 */ /* 0x000fec000b800000 */
[----:B------:R-:W3:Y:S01]  /*7c90*/  S2R R0, SR_CgaCtaId ;  /* 0x0000000000007919 */ /* 0x000ee20000008800 */
[----:B------:R-:W-:Y:S01]  /*7ca0*/  IMAD.U32 R2, RZ, RZ, UR46 ;  /* 0x0000002eff027e24 */ /* 0x000fe2000f8e00ff */
[----:B------:R-:W-:Y:S04]  /*7cb0*/  UIADD3 UR4, UPT, UPT, UR46, 0x1, URZ ;  /* 0x000000012e047890 */ /* 0x000fe8000fffe0ff */
[----:B------:R-:W-:Y:S01]  /*7cc0*/  @P1 LEA R2, R2, UR43, 0x3 ;  /* 0x0000002b02021c11 */ /* 0x000fe2000f8e18ff */
[----:B------:R-:W-:Y:S04]  /*7cd0*/  UISETP.NE.AND UP0, UPT, UR4, 0x4, UPT ;  /* 0x000000040400788c */ /* 0x000fe8000bf05270 */
[----:B------:R-:W-:Y:S01]  /*7ce0*/  @P1 VIADD R5, R2, 0x120 ;  /* 0x0000012002051836 */ /* 0x000fe20000000000 */
[----:B------:R-:W-:Y:S04]  /*7cf0*/  USEL UR46, UR4, URZ, UP0 ;  /* 0x000000ff042e7287 */ /* 0x000fe80008000000 */
[----:B---3--:R-:W-:Y:S04]  /*7d00*/  @P1 PRMT R0, R0, 0x654, R5 ;  /* 0x0000065400001816 */ /* 0x008fe80000000005 */
[----:B------:R3:W-:Y:S04]  /*7d10*/  @P1 SYNCS.ARRIVE.TRANS64.RED.A1T0 RZ, [R0+URZ], RZ ;  /* 0x000000ff00ff19a7 */ /* 0x0007e800081004ff */
.L_x_131:
[----:B------:R-:W4:Y:S01]  /*7d20*/  @P1 SYNCS.PHASECHK.TRANS64.TRYWAIT P0, [R3+URZ+0x100], R4 ;  /* 0x00010004030015a7 */ /* 0x000f2200080011ff */
[----:B------:R-:W-:Y:S01]  /*7d30*/  BSSY B1, `(.L_x_132) ;  /* 0x0000016000017945 */ /* 0x000fe20003800000 */
[----:B----4-:R-:W-:Y:S03]  /*7d40*/  @P1 SEL R46, RZ, 0x1, !P0 ;  /* 0x00000001ff2e1807 */ /* 0x010fe60004000000 */
[----:B------:R-:W-:Y:S05]  /*7d50*/  @!P1 BRA `(.L_x_133) ;  /* 0x00000000004c9947 */ /* 0x000fea0003800000 */
[----:B------:R-:W-:Y:S01]  /*7d60*/  ISETP.NE.AND P0, PT, R46, RZ, PT ;  /* 0x000000ff2e00720c */ /* 0x000fe20003f05270 */
[----:B------:R-:W-:Y:S01]  /*7d70*/  BSSY B0, `(.L_x_134) ;  /* 0x000000b000007945 */ /* 0x000fe20003800000 */
[----:B------:R-:W-:Y:S11]  /*7d80*/  ISETP.NE.AND P1, PT, R60, RZ, PT ;  /* 0x000000ff3c00720c */ /* 0x000ff60003f25270 */
[----:B------:R-:W-:Y:S02]  /*7d90*/  @!UPT UIADD3 URZ, UPT, UPT, URZ, URZ, URZ ;  /* 0x000000fffffff290 */ /* 0x000fe4000fffe0ff */
[C---:B------:R-:W-:Y:S01]  /*7da0*/  @P1 IMAD R6, R47.reuse, 0x2000, R94 ;  /* 0x000020002f061824 */ /* 0x040fe200078e025e */
[C---:B------:R-:W-:Y:S01]  /*7db0*/  @P1 LEA R4, R47.reuse, R92, 0xd ;  /* 0x0000005c2f041211 */ /* 0x040fe200078e68ff */
[C---:B------:R-:W-:Y:S02]  /*7dc0*/  @P1 IMAD R5, R47.reuse, 0x2000, R93 ;  /* 0x000020002f051824 */ /* 0x040fe400078e025d */
[----:B------:R-:W-:Y:S01]  /*7dd0*/  @P1 IMAD R2, R47, 0x2000, R88 ;  /* 0x000020002f021824 */ /* 0x000fe200078e0258 */
[----:B------:R-:W-:Y:S06]  /*7de0*/  @P0 BRA `(.L_x_135) ;  /* 0x00000000000c0947 */ /* 0x000fec0003800000 */
[----:B---3--:R-:W-:Y:S04]  /*7df0*/  SHF.L.U32 R0, R91, 0x1f, RZ ;  /* 0x0000001f5b007819 */ /* 0x008fe800000006ff */
[----:B------:R-:W3:Y:S02]  /*7e00*/  SYNCS.PHASECHK.TRANS64.TRYWAIT P0, [R3+URZ+0x100], R0 ;  /* 0x00010000030075a7 */ /* 0x000ee400080011ff */
[----:B---3--:R-:W-:Y:S05]  /*7e10*/  @!P0 BRA `(.L_x_136) ;  /* 0x0000003800248947 */ /* 0x008fea0003800000 */
.L_x_135:
[----:B------:R-:W-:Y:S05]  /*7e20*/  BSYNC B0 ;  /* 0x0000000000007941 */ /* 0x000fea0003800000 */
.L_x_134:
[----:B------:R-:W-:Y:S02]  /*7e30*/  ISETP.NE.AND P0, PT, R60, RZ, PT ;  /* 0x000000ff3c00720c */ /* 0x000fe40003f05270 */
[----:B------:R-:W-:Y:S11]  /*7e40*/  IADD3 R47, PT, PT, R47, 0x1, RZ ;  /* 0x000000012f2f7810 */ /* 0x000ff60007ffe0ff */
[----:B------:R4:W1:Y:S04]  /*7e50*/  @P0 LDS.128 R48, [R6] ;  /* 0x0000000006300984 */ /* 0x0008680000000c00 */
[----:B------:R4:W1:Y:S04]  /*7e60*/  @P0 LDS.128 R56, [R5+0x10] ;  /* 0x0000100005380984 */ /* 0x0008680000000c00 */
[----:B------:R4:W1:Y:S04]  /*7e70*/  @P0 LDS.128 R64, [R4+0x20] ;  /* 0x0000200004400984 */ /* 0x0008680000000c00 */
[----:B------:R4:W1:Y:S02]  /*7e80*/  @P0 LDS.128 R72, [R2+0x30] ;  /* 0x0000300002480984 */ /* 0x0008640000000c00 */
.L_x_133:
[----:B------:R-:W-:Y:S05]  /*7e90*/  BSYNC B1 ;  /* 0x0000000000017941 */ /* 0x000fea0003800000 */
.L_x_132:
[----:B---3--:R-:W-:Y:S05]  /*7ea0*/  VIADD R0, R39, 0x20 ;  /* 0x0000002027007836 */ /* 0x008fea0000000000 */
[----:B------:R-:W-:Y:S04]  /*7eb0*/  SHF.R.U32.HI R0, RZ, 0x15, R0 ;  /* 0x00000015ff007819 */ /* 0x000fe80000011600 */
[----:B------:R-:W-:Y:S11]  /*7ec0*/  LOP3.LUT P0, RZ, R0, 0x3, R81, 0x48, !PT ;  /* 0x0000000300ff7812 */ /* 0x000ff60007804851 */
[----:B------:R-:W-:Y:S02]  /*7ed0*/  @!UPT UIADD3 URZ, UPT, UPT, URZ, URZ, URZ ;  /* 0x000000fffffff290 */ /* 0x000fe4000fffe0ff */
[----:B------:R-:W-:Y:S05]  /*7ee0*/  @!P0 BRA `(.L_x_137) ;  /* 0x0000000000408947 */ /* 0x000fea0003800000 */
[----:B------:R-:W3:Y:S01]  /*7ef0*/  LDCU.64 UR8, c[0x4][0x70] ;  /* 0x01000e00ff0877ac */ /* 0x000ee20008000a00 */
[----:B------:R-:W-:Y:S01]  /*7f00*/  MOV R3, 0x0 ;  /* 0x0000000000037802 */ /* 0x000fe20000000f00 */
[----:B------:R-:W-:Y:S02]  /*7f10*/  HFMA2 R12, -RZ, RZ, 0, 5.9604644775390625e-08 ;  /* 0x00000001ff0c7431 */ /* 0x000fe400000001ff */
[----:B------:R-:W-:Y:S02]  /*7f20*/  IMAD.MOV.U32 R8, RZ, RZ, 0x192 ;  /* 0x00000192ff087424 */ /* 0x000fe400078e00ff */
[----:B------:R-:W-:Y:S01]  /*7f30*/  IMAD.MOV.U32 R13, RZ, RZ, RZ ;  /* 0x000000ffff0d7224 */ /* 0x000fe200078e00ff */
[----:B------:R-:W5:Y:S01]  /*7f40*/  LDCU.64 UR6, c[0x4][0x78] ;  /* 0x01000f00ff0677ac */ /* 0x000f620008000a00 */
[----:B----4-:R-:W4:Y:S01]  /*7f50*/  LDC.64 R2, c[0x4][R3] ;  /* 0x0100000003027b82 */ /* 0x010f220000000a00 */
[----:B------:R-:W2:Y:S01]  /*7f60*/  LDCU.64 UR4, c[0x4][0x10] ;  /* 0x01000200ff0477ac */ /* 0x000ea20008000a00 */
[----:B---3--:R-:W-:Y:S01]  /*7f70*/  MOV R5, UR9 ;  /* 0x0000000900057c02 */ /* 0x008fe20008000f00 */
[----:B------:R-:W-:Y:S01]  /*7f80*/  IMAD.U32 R4, RZ, RZ, UR8 ;  /* 0x00000008ff047e24 */ /* 0x000fe2000f8e00ff */
[----:B-----5:R-:W-:Y:S01]  /*7f90*/  MOV R7, UR7 ;  /* 0x0000000700077c02 */ /* 0x020fe20008000f00 */
[----:B------:R-:W-:Y:S01]  /*7fa0*/  IMAD.U32 R6, RZ, RZ, UR6 ;  /* 0x00000006ff067e24 */ /* 0x000fe2000f8e00ff */
[----:B--2---:R-:W-:Y:S01]  /*7fb0*/  MOV R11, UR5 ;  /* 0x00000005000b7c02 */ /* 0x004fe20008000f00 */
[----:B------:R-:W-:Y:S02]  /*7fc0*/  IMAD.U32 R10, RZ, RZ, UR4 ;  /* 0x00000004ff0a7e24 */ /* 0x000fe4000f8e00ff */
[----:B------:R-:W-:Y:S07]  /*7fd0*/  LEPC R20, `(.L_x_137) ;  /* 0x000000001014794e */ /* 0x000fee0000000000 */
[----:B-1--4-:R-:W-:Y:S05]  /*7fe0*/  CALL.ABS.NOINC R2 ;  /* 0x0000000002007343 */ /* 0x012fea0003c00000 */
.L_x_137:
[C---:B-1----:R-:W-:Y:S01]  /*7ff0*/  SHF.L.U32 R40, R48.reuse, 0x10, RZ ;  /* 0x0000001030287819 */ /* 0x042fe200000006ff */
[----:B------:R-:W-:Y:S05]  /*8000*/  WARPSYNC.ALL ;  /* 0x0000000000007948 */ /* 0x000fea0003800000 */
[----:B------:R-:W-:Y:S01]  /*8010*/  R2UR UR4, R39 ;  /* 0x00000000270472ca */ /* 0x000fe200000e0000 */
[----:B------:R-:W1:Y:S01]  /*8020*/  S2R R99, SR_CgaCtaId ;  /* 0x0000000000637919 */ /* 0x000e620000008800 */
[----:B------:R-:W-:Y:S01]  /*8030*/  LOP3.LUT R43, R48, 0xffff0000, RZ, 0xc0, !PT ;  /* 0xffff0000302b7812 */ /* 0x000fe200078ec0ff */
[----:B------:R-:W-:Y:S01]  /*8040*/  BSSY.RECONVERGENT B0, `(.L_x_138) ;  /* 0x0000093000007945 */ /* 0x000fe20003800200 */
[----:B------:R-:W-:Y:S02]  /*8050*/  LOP3.LUT R42, R49, 0xffff0000, RZ, 0xc0, !PT ;  /* 0xffff0000312a7812 */ /* 0x000fe400078ec0ff */
[----:B------:R-:W-:Y:S02]  /*8060*/  LOP3.LUT R44, R50, 0xffff0000, RZ, 0xc0, !PT ;  /* 0xffff0000322c7812 */ /* 0x000fe400078ec0ff */
[----:B------:R-:W-:Y:S02]  /*8070*/  SHF.L.U32 R45, R59, 0x10, RZ ;  /* 0x000000103b2d7819 */ /* 0x000fe400000006ff */
[----:B------:R-:W-:Y:S02]  /*8080*/  ISETP.NE.AND P6, PT, R97, RZ, PT ;  /* 0x000000ff6100720c */ /* 0x000fe40003fc5270 */
[----:B------:R-:W-:Y:S01]  /*8090*/  ISETP.NE.AND P0, PT, R96, RZ, PT ;  /* 0x000000ff6000720c */ /* 0x000fe20003f05270 */
[----:B----4-:R-:W3:Y:S01]  /*80a0*/  LDTM.x32 R4, tmem[UR4+0x20] ;  /* 0x00002004000479ee */ /* 0x010ee200082c0000 */
[----:B------:R-:W-:Y:S02]  /*80b0*/  MOV R61, UR46 ;  /* 0x0000002e003d7c02 */ /* 0x000fe40008000f00 */
[----:B------:R-:W-:Y:S07]  /*80c0*/  LEA R62, R47, UR43, 0x3 ;  /* 0x0000002b2f3e7c11 */ /* 0x000fee000f8e18ff */
[----:B------:R-:W-:Y:S04]  /*80d0*/  @P6 LEA R61, R61, UR43, 0x3 ;  /* 0x0000002b3d3d6c11 */ /* 0x000fe8000f8e18ff */
[----:B------:R-:W-:Y:S02]  /*80e0*/  @P6 IADD3 R104, PT, PT, R61, 0x120, RZ ;  /* 0x000001203d686810 */ /* 0x000fe40007ffe0ff */
[----:B------:R-:W-:Y:S02]  /*80f0*/  @P6 SHF.L.U32 R61, R91, 0x1f, RZ ;  /* 0x0000001f5b3d6819 */ /* 0x000fe400000006ff */
[----:B-1----:R-:W-:Y:S01]  /*8100*/  @P6 PRMT R104, R99, 0x654, R104 ;  /* 0x0000065463686816 */ /* 0x002fe20000000068 */
[C---:B---3--:R-:W-:Y:S01]  /*8110*/  FMUL R0, R38.reuse, R4 ;  /* 0x0000000426007220 */ /* 0x048fe20000400000 */
[C---:B------:R-:W-:Y:S01]  /*8120*/  FMUL R2, R38.reuse, R5 ;  /* 0x0000000526027220 */ /* 0x040fe20000400000 */
[C---:B------:R-:W-:Y:S01]  /*8130*/  FMUL R3, R38.reuse, R6 ;  /* 0x0000000626037220 */ /* 0x040fe20000400000 */
[C---:B------:R-:W-:Y:S01]  /*8140*/  FMUL R7, R38.reuse, R7 ;  /* 0x0000000726077220 */ /* 0x040fe20000400000 */
[----:B------:R-:W-:Y:S01]  /*8150*/  FFMA R0, R41, R40, R0 ;  /* 0x0000002829007223 */ /* 0x000fe20000000000 */
[----:B------:R-:W-:Y:S01]  /*8160*/  SHF.L.U32 R40, R49, 0x10, RZ ;  /* 0x0000001031287819 */ /* 0x000fe200000006ff */
[----:B------:R-:W-:Y:S01]  /*8170*/  FFMA R2, R41, R43, R2 ;  /* 0x0000002b29027223 */ /* 0x000fe20000000002 */
[----:B------:R-:W-:Y:S01]  /*8180*/  SHF.L.U32 R43, R51, 0x10, RZ ;  /* 0x00000010332b7819 */ /* 0x000fe200000006ff */
[C---:B------:R-:W-:Y:S01]  /*8190*/  FMUL R4, R38.reuse, R8 ;  /* 0x0000000826047220 */ /* 0x040fe20000400000 */
[----:B------:R-:W-:Y:S01]  /*81a0*/  FMUL R5, R38, R9 ;  /* 0x0000000926057220 */ /* 0x000fe20000400000 */
[C---:B------:R-:W-:Y:S01]  /*81b0*/  FFMA R3, R41.reuse, R40, R3 ;  /* 0x0000002829037223 */ /* 0x040fe20000000003 */
[----:B------:R-:W-:Y:S01]  /*81c0*/  SHF.L.U32 R40, R50, 0x10, RZ ;  /* 0x0000001032287819 */ /* 0x000fe200000006ff */
[----:B------:R-:W-:Y:S01]  /*81d0*/  FFMA R7, R41, R42, R7 ;  /* 0x0000002a29077223 */ /* 0x000fe20000000007 */
[----:B------:R-:W-:Y:S01]  /*81e0*/  LOP3.LUT R42, R51, 0xffff0000, RZ, 0xc0, !PT ;  /* 0xffff0000332a7812 */ /* 0x000fe200078ec0ff */
[----:B------:R-:W-:Y:S01]  /*81f0*/  FMUL R6, R38, R10 ;  /* 0x0000000a26067220 */ /* 0x000fe20000400000 */
[----:B------:R-:W-:Y:S01]  /*8200*/  F2FP.BF16.F32.PACK_AB R52, R2, R0 ;  /* 0x000000000234723e */ /* 0x000fe200000010ff */
        /* <DEDUP_REMOVED lines=18> */
[C---:B------:R-:W-:Y:S01]  /*8330*/  LOP3.LUT R42, R58.reuse, 0xffff0000, RZ, 0xc0, !PT ;  /* 0xffff00003a2a7812 */ /* 0x040fe200078ec0ff */
[----:B------:R-:W-:Y:S01]  /*8340*/  FFMA R10, R41, R43, R10 ;  /* 0x0000002b290a7223 */ /* 0x000fe2000000000a */
[----:B------:R-:W-:Y:S01]  /*8350*/  SHF.L.U32 R43, R58, 0x10, RZ ;  /* 0x000000103a2b7819 */ /* 0x000fe200000006ff */
[C---:B------:R-:W-:Y:S01]  /*8360*/  FMUL R15, R38.reuse, R15 ;  /* 0x0000000f260f7220 */ /* 0x040fe20000400000 */
[----:B------:R-:W-:Y:S01]  /*8370*/  F2FP.BF16.F32.PACK_AB R68, R9, R8 ;  /* 0x000000080944723e */ /* 0x000fe200000010ff */
[C---:B------:R-:W-:Y:S01]  /*8380*/  FMUL R12, R38.reuse, R16 ;  /* 0x00000010260c7220 */ /* 0x040fe20000400000 */
[----:B------:R-:W-:Y:S01]  /*8390*/  FMUL R13, R38, R17 ;  /* 0x00000011260d7220 */ /* 0x000fe20000400000 */
[----:B------:R-:W-:Y:S01]  /*83a0*/  FFMA R15, R41, R40, R15 ;  /* 0x00000028290f7223 */ /* 0x000fe2000000000f */
[----:B------:R-:W-:Y:S01]  /*83b0*/  LOP3.LUT R40, R59, 0xffff0000, RZ, 0xc0, !PT ;  /* 0xffff00003b287812 */ /* 0x000fe200078ec0ff */
[----:B------:R-:W-:Y:S01]  /*83c0*/  FFMA R12, R41, R43, R12 ;  /* 0x0000002b290c7223 */ /* 0x000fe2000000000c */
[----:B------:R-:W-:Y:S01]  /*83d0*/  SHF.L.U32 R43, R64, 0x10, RZ ;  /* 0x00000010402b7819 */ /* 0x000fe200000006ff */
[----:B------:R-:W-:Y:S01]  /*83e0*/  FMUL R14, R38, R18 ;  /* 0x00000012260e7220 */ /* 0x000fe20000400000 */
[----:B------:R-:W-:Y:S01]  /*83f0*/  F2FP.BF16.F32.PACK_AB R69, R15, R10 ;  /* 0x0000000a0f45723e */ /* 0x000fe200000010ff */
[----:B------:R1:W-:Y:S01]  /*8400*/  STS.128 [R94+0x2000], R52 ;  /* 0x002000345e007388 */ /* 0x0003e20000000c00 */
[----:B------:R-:W-:Y:S01]  /*8410*/  FFMA R13, R41, R42, R13 ;  /* 0x0000002a290d7223 */ /* 0x000fe2000000000d */
[----:B------:R-:W-:Y:S01]  /*8420*/  LOP3.LUT R42, R64, 0xffff0000, RZ, 0xc0, !PT ;  /* 0xffff0000402a7812 */ /* 0x000fe200078ec0ff */
[C---:B------:R-:W-:Y:S01]  /*8430*/  FMUL R19, R38.reuse, R19 ;  /* 0x0000001326137220 */ /* 0x040fe20000400000 */
[C---:B------:R-:W-:Y:S01]  /*8440*/  FMUL R16, R38.reuse, R20 ;  /* 0x0000001426107220 */ /* 0x040fe20000400000 */
[C---:B------:R-:W-:Y:S01]  /*8450*/  FMUL R17, R38.reuse, R21 ;  /* 0x0000001526117220 */ /* 0x040fe20000400000 */
[----:B------:R-:W-:Y:S01]  /*8460*/  F2FP.BF16.F32.PACK_AB R70, R13, R12 ;  /* 0x0000000c0d46723e */ /* 0x000fe200000010ff */
[----:B------:R-:W-:Y:S01]  /*8470*/  FFMA R14, R41, R45, R14 ;  /* 0x0000002d290e7223 */ /* 0x000fe2000000000e */
[----:B------:R-:W-:Y:S01]  /*8480*/  SHF.L.U32 R45, R65, 0x10, RZ ;  /* 0x00000010412d7819 */ /* 0x000fe200000006ff */
[----:B------:R-:W-:Y:S01]  /*8490*/  FFMA R19, R41, R40, R19 ;  /* 0x0000002829137223 */ /* 0x000fe20000000013 */
[----:B------:R-:W-:Y:S01]  /*84a0*/  LOP3.LUT R40, R65, 0xffff0000, RZ, 0xc0, !PT ;  /* 0xffff000041287812 */ /* 0x000fe200078ec0ff */
[----:B------:R-:W-:Y:S01]  /*84b0*/  FFMA R16, R41, R43, R16 ;  /* 0x0000002b29107223 */ /* 0x000fe20000000010 */
[----:B------:R-:W-:Y:S01]  /*84c0*/  SHF.L.U32 R43, R67, 0x10, RZ ;  /* 0x00000010432b7819 */ /* 0x000fe200000006ff */
[C---:B------:R-:W-:Y:S01]  /*84d0*/  FMUL R18, R38.reuse, R22 ;  /* 0x0000001626127220 */ /* 0x040fe20000400000 */
[----:B------:R-:W-:Y:S01]  /*84e0*/  F2FP.BF16.F32.PACK_AB R71, R19, R14 ;  /* 0x0000000e1347723e */ /* 0x000fe200000010ff */
[C---:B------:R-:W-:Y:S01]  /*84f0*/  FFMA R17, R41.reuse, R42, R17 ;  /* 0x0000002a29117223 */ /* 0x040fe20000000011 */
[----:B------:R-:W-:Y:S01]  /*8500*/  FMUL R23, R38, R23 ;  /* 0x0000001726177220 */ /* 0x000fe20000400000 */
[----:B------:R-:W-:Y:S01]  /*8510*/  SHF.L.U32 R42, R66, 0x10, RZ ;  /* 0x00000010422a7819 */ /* 0x000fe200000006ff */
[----:B------:R-:W-:Y:S01]  /*8520*/  FMUL R20, R38, R24 ;  /* 0x0000001826147220 */ /* 0x000fe20000400000 */
[----:B------:R3:W-:Y:S01]  /*8530*/  STS.128 [R93+0x2010], R68 ;  /* 0x002010445d007388 */ /* 0x0007e20000000c00 */
[----:B------:R-:W-:Y:S01]  /*8540*/  FFMA R18, R41, R45, R18 ;  /* 0x0000002d29127223 */ /* 0x000fe20000000012 */
[----:B------:R-:W-:Y:S01]  /*8550*/  SHF.L.U32 R45, R75, 0x10, RZ ;  /* 0x000000104b2d7819 */ /* 0x000fe200000006ff */
[C---:B------:R-:W-:Y:S01]  /*8560*/  FFMA R23, R41.reuse, R40, R23 ;  /* 0x0000002829177223 */ /* 0x040fe20000000017 */
[----:B------:R-:W-:Y:S01]  /*8570*/  LOP3.LUT R40, R66, 0xffff0000, RZ, 0xc0, !PT ;  /* 0xffff000042287812 */ /* 0x000fe200078ec0ff */
[----:B------:R-:W-:Y:S01]  /*8580*/  FFMA R20, R41, R42, R20 ;  /* 0x0000002a29147223 */ /* 0x000fe20000000014 */
[----:B------:R-:W-:Y:S01]  /*8590*/  LOP3.LUT R42, R67, 0xffff0000, RZ, 0xc0, !PT ;  /* 0xffff0000432a7812 */ /* 0x000fe200078ec0ff */
[C---:B------:R-:W-:Y:S01]  /*85a0*/  FMUL R21, R38.reuse, R25 ;  /* 0x0000001926157220 */ /* 0x040fe20000400000 */
[C---:B------:R-:W-:Y:S01]  /*85b0*/  FMUL R22, R38.reuse, R26 ;  /* 0x0000001a26167220 */ /* 0x040fe20000400000 */
[C---:B------:R-:W-:Y:S01]  /*85c0*/  FMUL R27, R38.reuse, R27 ;  /* 0x0000001b261b7220 */ /* 0x040fe20000400000 */
[----:B------:R-:W-:Y:S01]  /*85d0*/  FMUL R24, R38, R28 ;  /* 0x0000001c26187220 */ /* 0x000fe20000400000 */
        /* <DEDUP_REMOVED lines=8> */
[----:B------:R-:W-:Y:S01]  /*8660*/  FFMA R24, R41, R40, R24 ;  /* 0x0000002829187223 */ /* 0x000fe20000000018 */
[----:B------:R-:W-:Y:S01]  /*8670*/  LOP3.LUT R40, R73, 0xffff0000, RZ, 0xc0, !PT ;  /* 0xffff000049287812 */ /* 0x000fe200078ec0ff */
[C---:B------:R-:W-:Y:S01]  /*8680*/  FFMA R25, R41.reuse, R42, R25 ;  /* 0x0000002a29197223 */ /* 0x040fe20000000019 */
[----:B------:R-:W-:Y:S01]  /*8690*/  FMUL R31, R38, R31 ;  /* 0x0000001f261f7220 */ /* 0x000fe20000400000 */
[C---:B------:R-:W-:Y:S01]  /*86a0*/  FFMA R26, R41.reuse, R43, R26 ;  /* 0x0000002b291a7223 */ /* 0x040fe2000000001a */
[----:B------:R-:W-:Y:S01]  /*86b0*/  SHF.L.U32 R43, R74, 0x10, RZ ;  /* 0x000000104a2b7819 */ /* 0x000fe200000006ff */
[----:B------:R-:W-:Y:S01]  /*86c0*/  FMUL R28, R38, R32 ;  /* 0x00000020261c7220 */ /* 0x000fe20000400000 */
[----:B------:R-:W-:Y:S01]  /*86d0*/  LOP3.LUT R42, R74, 0xffff0000, RZ, 0xc0, !PT ;  /* 0xffff00004a2a7812 */ /* 0x000fe200078ec0ff */
[C---:B------:R-:W-:Y:S01]  /*86e0*/  FMUL R29, R38.reuse, R33 ;  /* 0x00000021261d7220 */ /* 0x040fe20000400000 */
[C---:B------:R-:W-:Y:S01]  /*86f0*/  FMUL R30, R38.reuse, R34 ;  /* 0x00000022261e7220 */ /* 0x040fe20000400000 */
[----:B------:R-:W-:Y:S01]  /*8700*/  FFMA R31, R41, R40, R31 ;  /* 0x00000028291f7223 */ /* 0x000fe2000000001f */
[----:B------:R-:W-:Y:S01]  /*8710*/  FMUL R35, R38, R35 ;  /* 0x0000002326237220 */ /* 0x000fe20000400000 */
[----:B-1----:R-:W-:Y:S01]  /*8720*/  F2FP.BF16.F32.PACK_AB R52, R17, R16 ;  /* 0x000000101134723e */ /* 0x002fe200000010ff */
[----:B------:R-:W-:Y:S01]  /*8730*/  FFMA R28, R41, R43, R28 ;  /* 0x0000002b291c7223 */ /* 0x000fe2000000001c */
[----:B------:R-:W-:Y:S01]  /*8740*/  F2FP.BF16.F32.PACK_AB R53, R23, R18 ;  /* 0x000000121735723e */ /* 0x000fe200000010ff */
[----:B------:R-:W-:Y:S01]  /*8750*/  FFMA R29, R41, R42, R29 ;  /* 0x0000002a291d7223 */ /* 0x000fe2000000001d */
[----:B------:R-:W-:Y:S01]  /*8760*/  F2FP.BF16.F32.PACK_AB R54, R21, R20 ;  /* 0x000000141536723e */ /* 0x000fe200000010ff */
[----:B------:R-:W-:Y:S01]  /*8770*/  FFMA R30, R41, R45, R30 ;  /* 0x0000002d291e7223 */ /* 0x000fe2000000001e */
[----:B------:R-:W-:Y:S01]  /*8780*/  F2FP.BF16.F32.PACK_AB R55, R27, R22 ;  /* 0x000000161b37723e */ /* 0x000fe200000010ff */
[----:B------:R-:W-:Y:S01]  /*8790*/  FFMA R35, R41, R44, R35 ;  /* 0x0000002c29237223 */ /* 0x000fe20000000023 */
[----:B------:R-:W-:Y:S02]  /*87a0*/  F2FP.BF16.F32.PACK_AB R100, R25, R24 ;  /* 0x000000181964723e */ /* 0x000fe400000010ff */
[----:B------:R-:W-:Y:S01]  /*87b0*/  F2FP.BF16.F32.PACK_AB R101, R31, R26 ;  /* 0x0000001a1f65723e */ /* 0x000fe200000010ff */
[----:B------:R3:W-:Y:S01]  /*87c0*/  STS.128 [R92+0x2020], R52 ;  /* 0x002020345c007388 */ /* 0x0007e20000000c00 */
        /* <DEDUP_REMOVED lines=8> */
[----:B-1----:R-:W1:Y:S02]  /*8850*/  FENCE.VIEW.ASYNC.S ;  /* 0x00000000000073c6 */ /* 0x002e640000000000 */
[----:B-1----:R-:W-:Y:S06]  /*8860*/  BAR.SYNC.DEFER_BLOCKING 0x1, 0x80 ;  /* 0x0042000000007b1d */ /* 0x002fec0000010000 */
[----:B------:R-:W-:Y:S05]  /*8870*/  @P0 BRA `(.L_x_139) ;  /* 0x00000000003c0947 */ /* 0x000fea0003800000 */
[----:B------:R-:W1:Y:S01]  /*8880*/  LDCU.64 UR6, c[0x0][0x348] ;  /* 0x00006900ff0677ac */ /* 0x000e620008000a00 */
[----:B------:R-:W-:Y:S02]  /*8890*/  UIADD3 UR13, UPT, UPT, UR49, 0x20, URZ ;  /* 0x00000020310d7890 */ /* 0x000fe4000fffe0ff */
[----:B------:R-:W-:Y:S01]  /*88a0*/  UIADD3 UR12, UPT, UPT, UR43, 0x2400, URZ ;  /* 0x000024002b0c7890 */ /* 0x000fe2000fffe0ff */
[----:B------:R-:W-:Y:S01]  /*88b0*/  UMOV UR14, UR50 ;  /* 0x00000032000e7c82 */ /* 0x000fe20008000000 */
[----:B------:R-:W-:Y:S01]  /*88c0*/  UMOV UR15, UR36 ;  /* 0x00000024000f7c82 */ /* 0x000fe20008000000 */
[----:B------:R-:W-:Y:S02]  /*88d0*/  UIADD3 UR9, UPT, UPT, UR49, 0xa0, URZ ;  /* 0x000000a031097890 */ /* 0x000fe4000fffe0ff */
[----:B------:R-:W-:Y:S01]  /*88e0*/  UIADD3 UR8, UPT, UPT, UR43, 0x3400, URZ ;  /* 0x000034002b087890 */ /* 0x000fe2000fffe0ff */
[----:B------:R-:W-:Y:S01]  /*88f0*/  UMOV UR10, UR50 ;  /* 0x00000032000a7c82 */ /* 0x000fe20008000000 */
[----:B------:R-:W-:Y:S01]  /*8900*/  UMOV UR11, UR36 ;  /* 0x00000024000b7c82 */ /* 0x000fe20008000000 */
[----:B-1----:R-:W-:Y:S04]  /*8910*/  UIADD3 UR4, UP0, UPT, UR6, 0x680, URZ ;  /* 0x0000068006047890 */ /* 0x002fe8000ff1e0ff */
[----:B------:R-:W-:Y:S09]  /*8920*/  UIADD3.X UR5, UPT, UPT, URZ, UR7, URZ, UP0, !UPT ;  /* 0x00000007ff057290 */ /* 0x000ff200087fe4ff */
[----:B------:R1:W-:Y:S01]  /*8930*/  UTMASTG.3D [UR12], [UR4] ;  /* 0x0000000c040073b5 */ /* 0x0003e20008010000 */
[----:B------:R1:W-:Y:S01]  /*8940*/  UTMASTG.3D [UR8], [UR4] ;  /* 0x00000008040073b5 */ /* 0x0003e20008010000 */
[----:B------:R0:W-:Y:S01]  /*8950*/  UTMACMDFLUSH ;  /* 0x00000000000079b7 */ /* 0x0001e20000000000 */
[----:B-1----:R-:W-:Y:S04]  /*8960*/  DEPBAR.LE SB0, 0x1 ;  /* 0x000080400000791a */ /* 0x002fe80000000000 */
.L_x_139:
[----:B------:R-:W-:Y:S05]  /*8970*/  BSYNC.RECONVERGENT B0 ;  /* 0x0000000000007941 */ /* 0x000fea0003800200 */
.L_x_138:
[----:B------:R-:W-:Y:S01]  /*8980*/  BAR.SYNC.DEFER_BLOCKING 0x1, 0x80 ;  /* 0x0042000000007b1d */ /* 0x000fe20000010000 */
[----:B------:R-:W-:Y:S04]  /*8990*/  UIADD3 UR4, UPT, UPT, UR46, 0x1, URZ ;  /* 0x000000012e047890 */ /* 0x000fe8000fffe0ff */
[----:B------:R-:W-:Y:S04]  /*89a0*/  UISETP.NE.AND UP0, UPT, UR4, 0x4, UPT ;  /* 0x000000040400788c */ /* 0x000fe8000bf05270 */
[----:B------:R-:W-:Y:S01]  /*89b0*/  USEL UR44, UR4, URZ, UP0 ;  /* 0x000000ff042c7287 */ /* 0x000fe20008000000 */
[----:B------:R1:W-:Y:S01]  /*89c0*/  @P6 SYNCS.ARRIVE.TRANS64.RED.A1T0 RZ, [R104+URZ], RZ ;  /* 0x000000ff68ff69a7 */ /* 0x0003e200081004ff */
[----:B------:R-:W-:Y:S01]  /*89d0*/  BSSY B1, `(.L_x_140) ;  /* 0x0000017000017945 */ /* 0x000fe20003800000 */
[----:B------:R-:W4:Y:S02]  /*89e0*/  @P6 SYNCS.PHASECHK.TRANS64.TRYWAIT P0, [R62+URZ+0x100], R61 ;  /* 0x0001003d3e0065a7 */ /* 0x000f2400080011ff */
[----:B----4-:R-:W-:Y:S01]  /*89f0*/  @P6 SEL R46, RZ, 0x1, !P0 ;  /* 0x00000001ff2e6807 */ /* 0x010fe20004000000 */
[----:B-1----:R-:W-:Y:S06]  /*8a00*/  @!P6 BRA `(.L_x_141) ;  /* 0x00000000004ce947 */ /* 0x002fec0003800000 */
        /* <DEDUP_REMOVED lines=9> */
[----:B------:R-:W-:Y:S04]  /*8aa0*/  SHF.L.U32 R5, R91, 0x1f, RZ ;  /* 0x0000001f5b057819 */ /* 0x000fe800000006ff */
[----:B------:R-:W1:Y:S02]  /*8ab0*/  SYNCS.PHASECHK.TRANS64.TRYWAIT P0, [R62+URZ+0x100], R5 ;  /* 0x000100053e0075a7 */ /* 0x000e6400080011ff */
[----:B-1----:R-:W-:Y:S05]  /*8ac0*/  @!P0 BRA `(.L_x_144) ;  /* 0x0000002c000c8947 */ /* 0x002fea0003800000 */
.L_x_143:
[----:B------:R-:W-:Y:S05]  /*8ad0*/  BSYNC B0 ;  /* 0x0000000000007941 */ /* 0x000fea0003800000 */
.L_x_142:
[----:B------:R-:W-:Y:S02]  /*8ae0*/  ISETP.NE.AND P0, PT, R60, RZ, PT ;  /* 0x000000ff3c00720c */ /* 0x000fe40003f05270 */
[----:B------:R-:W-:Y:S11]  /*8af0*/  IADD3 R47, PT, PT, R47, 0x1, RZ ;  /* 0x000000012f2f7810 */ /* 0x000ff60007ffe0ff */
[----:B------:R4:W1:Y:S04]  /*8b00*/  @P0 LDS.128 R48, [R4] ;  /* 0x0000000004300984 */ /* 0x0008680000000c00 */
[----:B------:R4:W1:Y:S04]  /*8b10*/  @P0 LDS.128 R56, [R3+0x10] ;  /* 0x0000100003380984 */ /* 0x0008680000000c00 */
[----:B------:R4:W1:Y:S04]  /*8b20*/  @P0 LDS.128 R64, [R2+0x20] ;  /* 0x0000200002400984 */ /* 0x0008680000000c00 */
[----:B------:R4:W1:Y:S02]  /*8b30*/  @P0 LDS.128 R72, [R0+0x30] ;  /* 0x0000300000480984 */ /* 0x0008640000000c00 */
.L_x_141:
[----:B------:R-:W-:Y:S05]  /*8b40*/  BSYNC B1 ;  /* 0x0000000000017941 */ /* 0x000fea0003800000 */
.L_x_140:
[----:B----4-:R-:W-:Y:S05]  /*8b50*/  VIADD R0, R39, 0x40 ;  /* 0x0000004027007836 */ /* 0x010fea0000000000 */
[----:B------:R-:W-:Y:S04]  /*8b60*/  SHF.R.U32.HI R0, RZ, 0x15, R0 ;  /* 0x00000015ff007819 */ /* 0x000fe80000011600 */
[----:B------:R-:W-:Y:S11]  /*8b70*/  LOP3.LUT P0, RZ, R0, 0x3, R81, 0x48, !PT ;  /* 0x0000000300ff7812 */ /* 0x000ff60007804851 */
[----:B------:R-:W-:Y:S02]  /*8b80*/  @!UPT UIADD3 URZ, UPT, UPT, URZ, URZ, URZ ;  /* 0x000000fffffff290 */ /* 0x000fe4000fffe0ff */
[----:B------:R-:W-:Y:S05]  /*8b90*/  @!P0 BRA `(.L_x_145) ;  /* 0x0000000000408947 */ /* 0x000fea0003800000 */
[----:B------:R-:W1:Y:S01]  /*8ba0*/  LDCU.64 UR8, c[0x4][0x70] ;  /* 0x01000e00ff0877ac */ /* 0x000e620008000a00 */
[----:B------:R-:W-:Y:S01]  /*8bb0*/  MOV R3, 0x0 ;  /* 0x0000000000037802 */ /* 0x000fe20000000f00 */
[----:B------:R-:W-:Y:S02]  /*8bc0*/  HFMA2 R12, -RZ, RZ, 0, 5.9604644775390625e-08 ;  /* 0x00000001ff0c7431 */ /* 0x000fe400000001ff */
[----:B------:R-:W-:Y:S02]  /*8bd0*/  IMAD.MOV.U32 R8, RZ, RZ, 0x192 ;  /* 0x00000192ff087424 */ /* 0x000fe400078e00ff */
[----:B------:R-:W-:Y:S01]  /*8be0*/  IMAD.MOV.U32 R13, RZ, RZ, RZ ;  /* 0x000000ffff0d7224 */ /* 0x000fe200078e00ff */
[----:B------:R-:W4:Y:S01]  /*8bf0*/  LDCU.64 UR6, c[0x4][0x78] ;  /* 0x01000f00ff0677ac */ /* 0x000f220008000a00 */
[----:B------:R-:W2:Y:S01]  /*8c00*/  LDC.64 R2, c[0x4][R3] ;  /* 0x0100000003027b82 */ /* 0x000ea20000000a00 */
[----:B------:R-:W5:Y:S01]  /*8c10*/  LDCU.64 UR4, c[0x4][0x10] ;  /* 0x01000200ff0477ac */ /* 0x000f620008000a00 */
[----:B-1----:R-:W-:Y:S01]  /*8c20*/  MOV R5, UR9 ;  /* 0x0000000900057c02 */ /* 0x002fe20008000f00 */
[----:B------:R-:W-:Y:S01]  /*8c30*/  IMAD.U32 R4, RZ, RZ, UR8 ;  /* 0x00000008ff047e24 */ /* 0x000fe2000f8e00ff */
[----:B----4-:R-:W-:Y:S01]  /*8c40*/  MOV R7, UR7 ;  /* 0x0000000700077c02 */ /* 0x010fe20008000f00 */
[----:B------:R-:W-:Y:S01]  /*8c50*/  IMAD.U32 R6, RZ, RZ, UR6 ;  /* 0x00000006ff067e24 */ /* 0x000fe2000f8e00ff */
[----:B-----5:R-:W-:Y:S01]  /*8c60*/  MOV R11, UR5 ;  /* 0x00000005000b7c02 */ /* 0x020fe20008000f00 */
[----:B------:R-:W-:Y:S02]  /*8c70*/  IMAD.U32 R10, RZ, RZ, UR4 ;  /* 0x00000004ff0a7e24 */ /* 0x000fe4000f8e00ff */
[----:B------:R-:W-:Y:S07]  /*8c80*/  LEPC R20, `(.L_x_145) ;  /* 0x000000001014794e */ /* 0x000fee0000000000 */
[----:B--23--:R-:W-:Y:S05]  /*8c90*/  CALL.ABS.NOINC R2 ;  /* 0x0000000002007343 */ /* 0x00cfea0003c00000 */
.L_x_145:
[C---:B-1----:R-:W-:Y:S01]  /*8ca0*/  SHF.L.U32 R40, R48.reuse, 0x10, RZ ;  /* 0x0000001030287819 */ /* 0x042fe200000006ff */
[----:B------:R-:W-:Y:S05]  /*8cb0*/  WARPSYNC.ALL ;  /* 0x0000000000007948 */ /* 0x000fea0003800000 */
[----:B------:R-:W-:Y:S01]  /*8cc0*/  R2UR UR4, R39 ;  /* 0x00000000270472ca */ /* 0x000fe200000e0000 */
[----:B------:R-:W-:Y:S01]  /*8cd0*/  BSSY.RECONVERGENT B0, `(.L_x_146) ;  /* 0x0000094000007945 */ /* 0x000fe20003800200 */
[----:B------:R-:W-:Y:S02]  /*8ce0*/  LOP3.LUT R43, R48, 0xffff0000, RZ, 0xc0, !PT ;  /* 0xffff0000302b7812 */ /* 0x000fe400078ec0ff */
[----:B------:R-:W-:Y:S02]  /*8cf0*/  SHF.L.U32 R42, R49, 0x10, RZ ;  /* 0x00000010312a7819 */ /* 0x000fe400000006ff */
[C---:B------:R-:W-:Y:S02]  /*8d00*/  SHF.L.U32 R45, R51.reuse, 0x10, RZ ;  /* 0x00000010332d7819 */ /* 0x040fe400000006ff */
[----:B------:R-:W-:Y:S02]  /*8d10*/  LOP3.LUT R44, R51, 0xffff0000, RZ, 0xc0, !PT ;  /* 0xffff0000332c7812 */ /* 0x000fe400078ec0ff */
[----:B------:R-:W-:Y:S02]  /*8d20*/  ISETP.NE.AND P6, PT, R97, RZ, PT ;  /* 0x000000ff6100720c */ /* 0x000fe40003fc5270 */
[----:B------:R-:W-:Y:S01]  /*8d30*/  ISETP.NE.AND P0, PT, R96, RZ, PT ;  /* 0x000000ff6000720c */ /* 0x000fe20003f05270 */
[----:B------:R-:W1:Y:S01]  /*8d40*/  LDTM.x32 R4, tmem[UR4+0x40] ;  /* 0x00004004000479ee */ /* 0x000e6200082c0000 */
[----:B------:R-:W-:Y:S09]  /*8d50*/  MOV R61, UR44 ;  /* 0x0000002c003d7c02 */ /* 0x000ff20008000f00 */
[----:B------:R-:W-:Y:S02]  /*8d60*/  @P6 LEA R61, R61, UR43, 0x3 ;  /* 0x0000002b3d3d6c11 */ /* 0x000fe4000f8e18ff */
[----:B------:R-:W-:Y:S02]  /*8d70*/  @P6 SHF.L.U32 R104, R91, 0x1f, RZ ;  /* 0x0000001f5b686819 */ /* 0x000fe400000006ff */
[----:B------:R-:W-:Y:S02]  /*8d80*/  @P6 IADD3 R62, PT, PT, R61, 0x120, RZ ;  /* 0x000001203d3e6810 */ /* 0x000fe40007ffe0ff */
[----:B------:R-:W-:Y:S02]  /*8d90*/  LEA R61, R47, UR43, 0x3 ;  /* 0x0000002b2f3d7c11 */ /* 0x000fe4000f8e18ff */
[----:B------:R-:W-:Y:S01]  /*8da0*/  @P6 PRMT R62, R99, 0x654, R62 ;  /* 0x00000654633e6816 */ /* 0x000fe2000000003e */
[C---:B-1----:R-:W-:Y:S01]  /*8db0*/  FMUL R0, R38.reuse, R4 ;  /* 0x0000000426007220 */ /* 0x042fe20000400000 */
[C---:B------:R-:W-:Y:S01]  /*8dc0*/  FMUL R2, R38.reuse, R5 ;  /* 0x0000000526027220 */ /* 0x040fe20000400000 */
[C---:B------:R-:W-:Y:S01]  /*8dd0*/  FMUL R3, R38.reuse, R6 ;  /* 0x0000000626037220 */ /* 0x040fe20000400000 */
        /* <DEDUP_REMOVED lines=8> */
[----:B---3--:R-:W-:Y:S01]  /*8e60*/  F2FP.BF16.F32.PACK_AB R68, R2, R0 ;  /* 0x000000000244723e */ /* 0x008fe200000010ff */
[----:B------:R-:W-:Y:S01]  /*8e70*/  FMUL R5, R38, R9 ;  /* 0x0000000926057220 */ /* 0x000fe20000400000 */
[C---:B------:R-:W-:Y:S01]  /*8e80*/  FFMA R7, R41.reuse, R40, R7 ;  /* 0x0000002829077223 */ /* 0x040fe20000000007 */
[----:B------:R-:W-:Y:S01]  /*8e90*/  SHF.L.U32 R40, R56, 0x10, RZ ;  /* 0x0000001038287819 */ /* 0x000fe200000006ff */
[C---:B------:R-:W-:Y:S01]  /*8ea0*/  FMUL R6, R38.reuse, R10 ;  /* 0x0000000a26067220 */ /* 0x040fe20000400000 */
[C---:B------:R-:W-:Y:S01]  /*8eb0*/  FMUL R11, R38.reuse, R11 ;  /* 0x0000000b260b7220 */ /* 0x040fe20000400000 */
[----:B------:R-:W-:Y:S01]  /*8ec0*/  FFMA R4, R41, R43, R4 ;  /* 0x0000002b29047223 */ /* 0x000fe20000000004 */
[----:B------:R-:W-:Y:S01]  /*8ed0*/  SHF.L.U32 R43, R57, 0x10, RZ ;  /* 0x00000010392b7819 */ /* 0x000fe200000006ff */
[----:B------:R-:W-:Y:S01]  /*8ee0*/  FMUL R8, R38, R12 ;  /* 0x0000000c26087220 */ /* 0x000fe20000400000 */
[----:B------:R-:W-:Y:S01]  /*8ef0*/  F2FP.BF16.F32.PACK_AB R69, R7, R3 ;  /* 0x000000030745723e */ /* 0x000fe200000010ff */
[C---:B------:R-:W-:Y:S01]  /*8f00*/  FFMA R5, R41.reuse, R42, R5 ;  /* 0x0000002a29057223 */ /* 0x040fe20000000005 */
[----:B------:R-:W-:Y:S01]  /*8f10*/  LOP3.LUT R42, R56, 0xffff0000, RZ, 0xc0, !PT ;  /* 0xffff0000382a7812 */ /* 0x000fe200078ec0ff */
[----:B------:R-:W-:Y:S01]  /*8f20*/  FFMA R6, R41, R45, R6 ;  /* 0x0000002d29067223 */ /* 0x000fe20000000006 */
[----:B------:R-:W-:Y:S01]  /*8f30*/  SHF.L.U32 R45, R65, 0x10, RZ ;  /* 0x00000010412d7819 */ /* 0x000fe200000006ff */
[----:B------:R-:W-:Y:S01]  /*8f40*/  FFMA R11, R41, R44, R11 ;  /* 0x0000002c290b7223 */ /* 0x000fe2000000000b */
[----:B------:R-:W-:Y:S01]  /*8f50*/  F2FP.BF16.F32.PACK_AB R70, R5, R4 ;  /* 0x000000040546723e */ /* 0x000fe200000010ff */
[----:B------:R-:W-:Y:S01]  /*8f60*/  FFMA R8, R41, R40, R8 ;  /* 0x0000002829087223 */ /* 0x000fe20000000008 */
[----:B------:R-:W-:Y:S01]  /*8f70*/  LOP3.LUT R40, R57, 0xffff0000, RZ, 0xc0, !PT ;  /* 0xffff000039287812 */ /* 0x000fe200078ec0ff */
[C---:B------:R-:W-:Y:S01]  /*8f80*/  FMUL R9, R38.reuse, R13 ;  /* 0x0000000d26097220 */ /* 0x040fe20000400000 */
[----:B------:R-:W-:Y:S01]  /*8f90*/  F2FP.BF16.F32.PACK_AB R71, R11, R6 ;  /* 0x000000060b47723e */ /* 0x000fe200000010ff */
[C---:B------:R-:W-:Y:S01]  /*8fa0*/  FMUL R10, R38.reuse, R14 ;  /* 0x0000000e260a7220 */ /* 0x040fe20000400000 */
[----:B------:R-:W-:Y:S01]  /*8fb0*/  LOP3.LUT R44, R75, 0xffff0000, RZ, 0xc0, !PT ;  /* 0xffff00004b2c7812 */ /* 0x000fe200078ec0ff */
[----:B------:R-:W-:Y:S01]  /*8fc0*/  FMUL R15, R38, R15 ;  /* 0x0000000f260f7220 */ /* 0x000fe20000400000 */
        /* <DEDUP_REMOVED lines=8> */
[----:B------:R-:W-:Y:S01]  /*9050*/  FMUL R13, R38, R17 ;  /* 0x00000011260d7220 */ /* 0x000fe20000400000 */
[----:B------:R-:W-:Y:S01]  /*9060*/  F2FP.BF16.F32.PACK_AB R53, R15, R10 ;  /* 0x0000000a0f35723e */ /* 0x000fe200000010ff */
[C---:B------:R-:W-:Y:S01]  /*9070*/  FFMA R12, R41.reuse, R42, R12 ;  /* 0x0000002a290c7223 */ /* 0x040fe2000000000c */
[----:B------:R-:W-:Y:S01]  /*9080*/  LOP3.LUT R42, R64, 0xffff0000, RZ, 0xc0, !PT ;  /* 0xffff0000402a7812 */ /* 0x000fe200078ec0ff */
[C---:B------:R-:W-:Y:S01]  /*9090*/  FMUL R14, R38.reuse, R18 ;  /* 0x00000012260e7220 */ /* 0x040fe20000400000 */
[----:B------:R-:W-:Y:S01]  /*90a0*/  FFMA R13, R41, R40, R13 ;  /* 0x00000028290d7223 */ /* 0x000fe2000000000d */
[----:B------:R-:W-:Y:S01]  /*90b0*/  LOP3.LUT R40, R59, 0xffff0000, RZ, 0xc0, !PT ;  /* 0xffff00003b287812 */ /* 0x000fe200078ec0ff */
[----:B------:R1:W-:Y:S01]  /*90c0*/  STS.128 [R94+0x4000], R68 ;  /* 0x004000445e007388 */ /* 0x0003e20000000c00 */
[----:B------:R-:W-:Y:S01]  /*90d0*/  FMUL R19, R38, R19 ;  /* 0x0000001326137220 */ /* 0x000fe20000400000 */
[----:B------:R-:W-:Y:S01]  /*90e0*/  FFMA R14, R41, R43, R14 ;  /* 0x0000002b290e7223 */ /* 0x000fe2000000000e */
[----:B------:R-:W-:Y:S01]  /*90f0*/  SHF.L.U32 R43, R64, 0x10, RZ ;  /* 0x00000010402b7819 */ /* 0x000fe200000006ff */
[C---:B------:R-:W-:Y:S01]  /*9100*/  FMUL R16, R38.reuse, R20 ;  /* 0x0000001426107220 */ /* 0x040fe20000400000 */
        /* <DEDUP_REMOVED lines=18> */
[C---:B------:R-:W-:Y:S01]  /*9230*/  FMUL R22, R38.reuse, R26 ;  /* 0x0000001a26167220 */ /* 0x040fe20000400000 */
[----:B------:R-:W-:Y:S01]  /*9240*/  FMUL R27, R38, R27 ;  /* 0x0000001b261b7220 */ /* 0x000fe20000400000 */
[----:B------:R-:W-:Y:S01]  /*9250*/  FFMA R20, R41, R43, R20 ;  /* 0x0000002b29147223 */ /* 0x000fe20000000014 */
[----:B------:R-:W-:Y:S01]  /*9260*/  SHF.L.U32 R43, R73, 0x10, RZ ;  /* 0x00000010492b7819 */ /* 0x000fe200000006ff */
[C---:B------:R-:W-:Y:S01]  /*9270*/  FFMA R21, R41.reuse, R40, R21 ;  /* 0x0000002829157223 */ /* 0x040fe20000000015 */
[C---:B------:R-:W-:Y:S01]  /*9280*/  FFMA R22, R41.reuse, R45, R22 ;  /* 0x0000002d29167223 */ /* 0x040fe20000000016 */
[C---:B------:R-:W-:Y:S01]  /*9290*/  FFMA R27, R41.reuse, R42, R27 ;  /* 0x0000002a291b7223 */ /* 0x040fe2000000001b */
[----:B------:R-:W-:Y:S01]  /*92a0*/  SHF.L.U32 R40, R72, 0x10, RZ ;  /* 0x0000001048287819 */ /* 0x000fe200000006ff */
[----:B------:R-:W-:Y:S01]  /*92b0*/  FMUL R24, R38, R28 ;  /* 0x0000001c26187220 */ /* 0x000fe20000400000 */
[----:B------:R-:W-:Y:S01]  /*92c0*/  LOP3.LUT R42, R72, 0xffff0000, RZ, 0xc0, !PT ;  /* 0xffff0000482a7812 */ /* 0x000fe200078ec0ff */
[C---:B------:R-:W-:Y:S01]  /*92d0*/  FMUL R25, R38.reuse, R29 ;  /* 0x0000001d26197220 */ /* 0x040fe20000400000 */
[C---:B------:R-:W-:Y:S01]  /*92e0*/  FMUL R26, R38.reuse, R30 ;  /* 0x0000001e261a7220 */ /* 0x040fe20000400000 */
[----:B------:R-:W-:Y:S01]  /*92f0*/  FFMA R24, R41, R40, R24 ;  /* 0x0000002829187223 */ /* 0x000fe20000000018 */
[----:B------:R-:W-:Y:S01]  /*9300*/  LOP3.LUT R40, R73, 0xffff0000, RZ, 0xc0, !PT ;  /* 0xffff000049287812 */ /* 0x000fe200078ec0ff */
[C---:B------:R-:W-:Y:S01]  /*9310*/  FFMA R25, R41.reuse, R42, R25 ;  /* 0x0000002a29197223 */ /* 0x040fe20000000019 */
        /* <DEDUP_REMOVED lines=47> */
.L_x_147:
[----:B------:R-:W-:Y:S05]  /*9610*/  BSYNC.RECONVERGENT B0 ;  /* 0x0000000000007941 */ /* 0x000fea0003800200 */
.L_x_146:
        /* <DEDUP_REMOVED lines=21> */
.L_x_151:
[----:B------:R-:W-:Y:S05]  /*9770*/  BSYNC B0 ;  /* 0x0000000000007941 */ /* 0x000fea0003800000 */
.L_x_150:
[----:B------:R-:W-:Y:S11]  /*9780*/  ISETP.NE.AND P0, PT, R60, RZ, PT ;  /* 0x000000ff3c00720c */ /* 0x000ff60003f05270 */
[----:B------:R-:W-:Y:S02]  /*9790*/  @!UPT UIADD3 URZ, UPT, UPT, URZ, URZ, URZ ;  /* 0x000000fffffff290 */ /* 0x000fe4000fffe0ff */
[----:B------:R4:W1:Y:S04]  /*97a0*/  @P0 LDS.128 R48, [R3] ;  /* 0x0000000003300984 */ /* 0x0008680000000c00 */
[----:B------:R4:W1:Y:S04]  /*97b0*/  @P0 LDS.128 R56, [R2+0x10] ;  /* 0x0000100002380984 */ /* 0x0008680000000c00 */
[----:B------:R4:W1:Y:S04]  /*97c0*/  @P0 LDS.128 R64, [R0+0x20] ;  /* 0x0000200000400984 */ /* 0x0008680000000c00 */
[----:B------:R4:W1:Y:S02]  /*97d0*/  @P0 LDS.128 R72, [R47+0x30] ;  /* 0x000030002f480984 */ /* 0x0008640000000c00 */
.L_x_149:
[----:B------:R-:W-:Y:S05]  /*97e0*/  BSYNC B1 ;  /* 0x0000000000017941 */ /* 0x000fea0003800000 */
.L_x_148:
[----:B----4-:R-:W-:Y:S05]  /*97f0*/  VIADD R0, R39, 0x60 ;  /* 0x0000006027007836 */ /* 0x010fea0000000000 */
[----:B------:R-:W-:Y:S04]  /*9800*/  SHF.R.U32.HI R0, RZ, 0x15, R0 ;  /* 0x00000015ff007819 */ /* 0x000fe80000011600 */
[----:B------:R-:W-:Y:S11]  /*9810*/  LOP3.LUT P0, RZ, R0, 0x3, R81, 0x48, !PT ;  /* 0x0000000300ff7812 */ /* 0x000ff60007804851 */
[----:B------:R-:W-:Y:S02]  /*9820*/  @!UPT UIADD3 URZ, UPT, UPT, URZ, URZ, URZ ;  /* 0x000000fffffff290 */ /* 0x000fe4000fffe0ff */
[----:B------:R-:W-:Y:S05]  /*9830*/  @!P0 BRA `(.L_x_153) ;  /* 0x0000000000408947 */ /* 0x000fea0003800000 */
[----:B------:R-:W4:Y:S01]  /*9840*/  LDCU.64 UR8, c[0x4][0x70] ;  /* 0x01000e00ff0877ac */ /* 0x000f220008000a00 */
[----:B------:R-:W-:Y:S01]  /*9850*/  MOV R3, 0x0 ;  /* 0x0000000000037802 */ /* 0x000fe20000000f00 */
[----:B------:R-:W-:Y:S02]  /*9860*/  HFMA2 R12, -RZ, RZ, 0, 5.9604644775390625e-08 ;  /* 0x00000001ff0c7431 */ /* 0x000fe400000001ff */
[----:B------:R-:W-:Y:S02]  /*9870*/  IMAD.MOV.U32 R8, RZ, RZ, 0x192 ;  /* 0x00000192ff087424 */ /* 0x000fe400078e00ff */
[----:B------:R-:W-:Y:S01]  /*9880*/  IMAD.MOV.U32 R13, RZ, RZ, RZ ;  /* 0x000000ffff0d7224 */ /* 0x000fe200078e00ff */
[----:B------:R-:W5:Y:S01]  /*9890*/  LDCU.64 UR6, c[0x4][0x78] ;  /* 0x01000f00ff0677ac */ /* 0x000f620008000a00 */
[----:B------:R-:W2:Y:S01]  /*98a0*/  LDC.64 R2, c[0x4][R3] ;  /* 0x0100000003027b82 */ /* 0x000ea20000000a00 */
[----:B------:R-:W3:Y:S01]  /*98b0*/  LDCU.64 UR4, c[0x4][0x10] ;  /* 0x01000200ff0477ac */ /* 0x000ee20008000a00 */
[----:B----4-:R-:W-:Y:S01]  /*98c0*/  MOV R5, UR9 ;  /* 0x0000000900057c02 */ /* 0x010fe20008000f00 */
[----:B-1----:R-:W-:Y:S01]  /*98d0*/  IMAD.U32 R4, RZ, RZ, UR8 ;  /* 0x00000008ff047e24 */ /* 0x002fe2000f8e00ff */
[----:B-----5:R-:W-:Y:S01]  /*98e0*/  MOV R7, UR7 ;  /* 0x0000000700077c02 */ /* 0x020fe20008000f00 */
[----:B------:R-:W-:Y:S01]  /*98f0*/  IMAD.U32 R6, RZ, RZ, UR6 ;  /* 0x00000006ff067e24 */ /* 0x000fe2000f8e00ff */
[----:B---3--:R-:W-:Y:S01]  /*9900*/  MOV R11, UR5 ;  /* 0x00000005000b7c02 */ /* 0x008fe20008000f00 */
[----:B------:R-:W-:Y:S02]  /*9910*/  IMAD.U32 R10, RZ, RZ, UR4 ;  /* 0x00000004ff0a7e24 */ /* 0x000fe4000f8e00ff */
[----:B------:R-:W-:Y:S07]  /*9920*/  LEPC R20, `(.L_x_153) ;  /* 0x000000001014794e */ /* 0x000fee0000000000 */
[----:B--2---:R-:W-:Y:S05]  /*9930*/  CALL.ABS.NOINC R2 ;  /* 0x0000000002007343 */ /* 0x004fea0003c00000 */
.L_x_153:
[----:B------:R-:W-:Y:S01]  /*9940*/  ISETP.NE.AND P0, PT, R96, RZ, PT ;  /* 0x000000ff6000720c */ /* 0x000fe20003f05270 */
[----:B------:R-:W-:Y:S05]  /*9950*/  WARPSYNC.ALL ;  /* 0x0000000000007948 */ /* 0x000fea0003800000 */
[----:B------:R-:W-:Y:S01]  /*9960*/  R2UR UR4, R39 ;  /* 0x00000000270472ca */ /* 0x000fe200000e0000 */
[----:B------:R-:W-:Y:S01]  /*9970*/  BSSY.RECONVERGENT B0, `(.L_x_154) ;  /* 0x0000091000007945 */ /* 0x000fe20003800200 */
[C---:B-1----:R-:W-:Y:S02]  /*9980*/  SHF.L.U32 R40, R48.reuse, 0x10, RZ ;  /* 0x0000001030287819 */ /* 0x042fe400000006ff */
[----:B------:R-:W-:Y:S02]  /*9990*/  LOP3.LUT R42, R48, 0xffff0000, RZ, 0xc0, !PT ;  /* 0xffff0000302a7812 */ /* 0x000fe400078ec0ff */
[C---:B------:R-:W-:Y:S02]  /*99a0*/  SHF.L.U32 R43, R49.reuse, 0x10, RZ ;  /* 0x00000010312b7819 */ /* 0x040fe400000006ff */
[----:B------:R-:W-:Y:S02]  /*99b0*/  LOP3.LUT R44, R49, 0xffff0000, RZ, 0xc0, !PT ;  /* 0xffff0000312c7812 */ /* 0x000fe400078ec0ff */
[C---:B------:R-:W-:Y:S02]  /*99c0*/  SHF.L.U32 R45, R50.reuse, 0x10, RZ ;  /* 0x00000010322d7819 */ /* 0x040fe400000006ff */
[----:B------:R-:W-:Y:S01]  /*99d0*/  LOP3.LUT R46, R50, 0xffff0000, RZ, 0xc0, !PT ;  /* 0xffff0000322e7812 */ /* 0x000fe200078ec0ff */
[----:B------:R-:W1:Y:S01]  /*99e0*/  LDTM.x32 R4, tmem[UR4+0x60] ;  /* 0x00006004000479ee */ /* 0x000e6200082c0000 */
[C---:B------:R-:W-:Y:S01]  /*99f0*/  SHF.L.U32 R47, R51.reuse, 0x10, RZ ;  /* 0x00000010332f7819 */ /* 0x040fe200000006ff */
[----:B------:R-:W-:Y:S01]  /*9a00*/  NOP ;  /* 0x0000000000007918 */ /* 0x000fe20000000000 */
[----:B------:R-:W-:Y:S02]  /*9a10*/  LOP3.LUT R48, R51, 0xffff0000, RZ, 0xc0, !PT ;  /* 0xffff000033307812 */ /* 0x000fe400078ec0ff */
[C---:B------:R-:W-:Y:S02]  /*9a20*/  SHF.L.U32 R49, R56.reuse, 0x10, RZ ;  /* 0x0000001038317819 */ /* 0x040fe400000006ff */
[----:B------:R-:W-:Y:S02]  /*9a30*/  LOP3.LUT R51, R56, 0xffff0000, RZ, 0xc0, !PT ;  /* 0xffff000038337812 */ /* 0x000fe400078ec0ff */
[C---:B------:R-:W-:Y:S02]  /*9a40*/  SHF.L.U32 R50, R57.reuse, 0x10, RZ ;  /* 0x0000001039327819 */ /* 0x040fe400000006ff */
[----:B---3--:R-:W-:Y:S02]  /*9a50*/  LOP3.LUT R52, R57, 0xffff0000, RZ, 0xc0, !PT ;  /* 0xffff000039347812 */ /* 0x008fe400078ec0ff */
[C---:B------:R-:W-:Y:S02]  /*9a60*/  SHF.L.U32 R53, R58.reuse, 0x10, RZ ;  /* 0x000000103a357819 */ /* 0x040fe400000006ff */
[----:B------:R-:W-:Y:S02]  /*9a70*/  LOP3.LUT R54, R58, 0xffff0000, RZ, 0xc0, !PT ;  /* 0xffff00003a367812 */ /* 0x000fe400078ec0ff */
[C---:B------:R-:W-:Y:S02]  /*9a80*/  SHF.L.U32 R55, R59.reuse, 0x10, RZ ;  /* 0x000000103b377819 */ /* 0x040fe400000006ff */
[----:B------:R-:W-:Y:S02]  /*9a90*/  IADD3 R98, PT, PT, R98, 0x190, RZ ;  /* 0x0000019062627810 */ /* 0x000fe40007ffe0ff */
[----:B------:R-:W-:Y:S02]  /*9aa0*/  LOP3.LUT R56, R59, 0xffff0000, RZ, 0xc0, !PT ;  /* 0xffff00003b387812 */ /* 0x000fe400078ec0ff */
[----:B------:R-:W-:Y:S01]  /*9ab0*/  SHF.L.U32 R57, R64, 0x10, RZ ;  /* 0x0000001040397819 */ /* 0x000fe200000006ff */
[----:B-1----:R-:W-:Y:S01]  /*9ac0*/  FMUL R4, R38, R4 ;  /* 0x0000000426047220 */ /* 0x002fe20000400000 */
[----:B------:R-:W-:Y:S01]  /*9ad0*/  LOP3.LUT R58, R64, 0xffff0000, RZ, 0xc0, !PT ;  /* 0xffff0000403a7812 */ /* 0x000fe200078ec0ff */
[----:B------:R-:W-:Y:S01]  /*9ae0*/  FMUL R5, R38, R5 ;  /* 0x0000000526057220 */ /* 0x000fe20000400000 */
[----:B------:R-:W-:Y:S01]  /*9af0*/  LOP3.LUT R98, R98, 0xfefffff8, RZ, 0xc0, !PT ;  /* 0xfefffff862627812 */ /* 0x000fe200078ec0ff */
[C---:B------:R-:W-:Y:S01]  /*9b00*/  FFMA R4, R41.reuse, R40, R4 ;  /* 0x0000002829047223 */ /* 0x040fe20000000004 */
[C---:B------:R-:W-:Y:S01]  /*9b10*/  FMUL R6, R38.reuse, R6 ;  /* 0x0000000626067220 */ /* 0x040fe20000400000 */
[----:B------:R-:W-:Y:S01]  /*9b20*/  FFMA R5, R41, R42, R5 ;  /* 0x0000002a29057223 */ /* 0x000fe20000000005 */
[----:B------:R-:W-:Y:S01]  /*9b30*/  SHF.L.U32 R59, R65, 0x10, RZ ;  /* 0x00000010413b7819 */ /* 0x000fe200000006ff */
[----:B------:R1:W-:Y:S01]  /*9b40*/  SYNCS.ARRIVE.TRANS64.RED.A1T0 RZ, [R98+URZ], RZ ;  /* 0x000000ff62ff79a7 */ /* 0x0003e200081004ff */
[----:B------:R-:W-:Y:S01]  /*9b50*/  FFMA R6, R41, R43, R6 ;  /* 0x0000002b29067223 */ /* 0x000fe20000000006 */
[C---:B------:R-:W-:Y:S01]  /*9b60*/  FMUL R7, R38.reuse, R7 ;  /* 0x0000000726077220 */ /* 0x040fe20000400000 */
[----:B------:R-:W-:Y:S01]  /*9b70*/  F2FP.BF16.F32.PACK_AB R100, R5, R4 ;  /* 0x000000040564723e */ /* 0x000fe200000010ff */
[C---:B------:R-:W-:Y:S01]  /*9b80*/  FMUL R8, R38.reuse, R8 ;  /* 0x0000000826087220 */ /* 0x040fe20000400000 */
[----:B------:R-:W-:Y:S01]  /*9b90*/  FMUL R9, R38, R9 ;  /* 0x0000000926097220 */ /* 0x000fe20000400000 */
[----:B------:R-:W-:Y:S01]  /*9ba0*/  LOP3.LUT R60, R65, 0xffff0000, RZ, 0xc0, !PT ;  /* 0xffff0000413c7812 */ /* 0x000fe200078ec0ff */
[C---:B------:R-:W-:Y:S01]  /*9bb0*/  FFMA R7, R41.reuse, R44, R7 ;  /* 0x0000002c29077223 */ /* 0x040fe20000000007 */
[C---:B------:R-:W-:Y:S01]  /*9bc0*/  FFMA R8, R41.reuse, R45, R8 ;  /* 0x0000002d29087223 */ /* 0x040fe20000000008 */
[----:B------:R-:W-:Y:S01]  /*9bd0*/  SHF.L.U32 R61, R66, 0x10, RZ ;  /* 0x00000010423d7819 */ /* 0x000fe200000006ff */
[----:B------:R-:W-:Y:S01]  /*9be0*/  FFMA R9, R41, R46, R9 ;  /* 0x0000002e29097223 */ /* 0x000fe20000000009 */
[C---:B------:R-:W-:Y:S01]  /*9bf0*/  FMUL R10, R38.reuse, R10 ;  /* 0x0000000a260a7220 */ /* 0x040fe20000400000 */
[----:B------:R-:W-:Y:S01]  /*9c00*/  F2FP.BF16.F32.PACK_AB R101, R7, R6 ;  /* 0x000000060765723e */ /* 0x000fe200000010ff */
[C---:B------:R-:W-:Y:S01]  /*9c10*/  FMUL R11, R38.reuse, R11 ;  /* 0x0000000b260b7220 */ /* 0x040fe20000400000 */
[----:B------:R-:W-:Y:S01]  /*9c20*/  FMUL R0, R38, R12 ;  /* 0x0000000c26007220 */ /* 0x000fe20000400000 */
[----:B------:R-:W-:Y:S01]  /*9c30*/  F2FP.BF16.F32.PACK_AB R102, R9, R8 ;  /* 0x000000080966723e */ /* 0x000fe200000010ff */
[C---:B------:R-:W-:Y:S01]  /*9c40*/  FFMA R10, R41.reuse, R47, R10 ;  /* 0x0000002f290a7223 */ /* 0x040fe2000000000a */
[C---:B------:R-:W-:Y:S01]  /*9c50*/  FFMA R11, R41.reuse, R48, R11 ;  /* 0x00000030290b7223 */ /* 0x040fe2000000000b */
[----:B------:R-:W-:Y:S01]  /*9c60*/  LOP3.LUT R62, R66, 0xffff0000, RZ, 0xc0, !PT ;  /* 0xffff0000423e7812 */ /* 0x000fe200078ec0ff */
[----:B------:R-:W-:Y:S01]  /*9c70*/  FFMA R0, R41, R49, R0 ;  /* 0x0000003129007223 */ /* 0x000fe20000000000 */
[C---:B------:R-:W-:Y:S01]  /*9c80*/  FMUL R2, R38.reuse, R13 ;  /* 0x0000000d26027220 */ /* 0x040fe20000400000 */
[----:B------:R-:W-:Y:S01]  /*9c90*/  SHF.L.U32 R63, R67, 0x10, RZ ;  /* 0x00000010433f7819 */ /* 0x000fe200000006ff */
[C---:B------:R-:W-:Y:S01]  /*9ca0*/  FMUL R3, R38.reuse, R14 ;  /* 0x0000000e26037220 */ /* 0x040fe20000400000 */
[----:B------:R-:W-:Y:S01]  /*9cb0*/  F2FP.BF16.F32.PACK_AB R103, R11, R10 ;  /* 0x0000000a0b67723e */ /* 0x000fe200000010ff */
[----:B------:R-:W-:Y:S01]  /*9cc0*/  FFMA R2, R41, R51, R2 ;  /* 0x0000003329027223 */ /* 0x000fe20000000002 */
[C---:B------:R-:W-:Y:S01]  /*9cd0*/  FMUL R15, R38.reuse, R15 ;  /* 0x0000000f260f7220 */ /* 0x040fe20000400000 */
[C---:B------:R-:W-:Y:S01]  /*9ce0*/  FMUL R12, R38.reuse, R16 ;  /* 0x00000010260c7220 */ /* 0x040fe20000400000 */
[----:B------:R-:W-:Y:S01]  /*9cf0*/  FMUL R13, R38, R17 ;  /* 0x00000011260d7220 */ /* 0x000fe20000400000 */
[----:B------:R1:W-:Y:S01]  /*9d00*/  STS.128 [R94+0x6000], R100 ;  /* 0x006000645e007388 */ /* 0x0003e20000000c00 */
[----:B------:R-:W-:Y:S01]  /*9d10*/  LOP3.LUT R64, R67, 0xffff0000, RZ, 0xc0, !PT ;  /* 0xffff000043407812 */ /* 0x000fe200078ec0ff */
[C---:B------:R-:W-:Y:S01]  /*9d20*/  FFMA R3, R41.reuse, R50, R3 ;  /* 0x0000003229037223 */ /* 0x040fe20000000003 */
[----:B------:R-:W-:Y:S01]  /*9d30*/  SHF.L.U32 R65, R72, 0x10, RZ ;  /* 0x0000001048417819 */ /* 0x000fe200000006ff */
[C---:B------:R-:W-:Y:S01]  /*9d40*/  FFMA R15, R41.reuse, R52, R15 ;  /* 0x00000034290f7223 */ /* 0x040fe2000000000f */
[----:B------:R-:W-:Y:S01]  /*9d50*/  F2FP.BF16.F32.PACK_AB R104, R2, R0 ;  /* 0x000000000268723e */ /* 0x000fe200000010ff */
[C---:B------:R-:W-:Y:S01]  /*9d60*/  FFMA R12, R41.reuse, R53, R12 ;  /* 0x00000035290c7223 */ /* 0x040fe2000000000c */
[C---:B------:R-:W-:Y:S01]  /*9d70*/  FFMA R13, R41.reuse, R54, R13 ;  /* 0x00000036290d7223 */ /* 0x040fe2000000000d */
[C---:B------:R-:W-:Y:S01]  /*9d80*/  FMUL R14, R38.reuse, R18 ;  /* 0x00000012260e7220 */ /* 0x040fe20000400000 */
[C---:B------:R-:W-:Y:S01]  /*9d90*/  FMUL R19, R38.reuse, R19 ;  /* 0x0000001326137220 */ /* 0x040fe20000400000 */
[C---:B------:R-:W-:Y:S01]  /*9da0*/  FMUL R16, R38.reuse, R20 ;  /* 0x0000001426107220 */ /* 0x040fe20000400000 */
[C---:B------:R-:W-:Y:S01]  /*9db0*/  FMUL R17, R38.reuse, R21 ;  /* 0x0000001526117220 */ /* 0x040fe20000400000 */
[C---:B------:R-:W-:Y:S01]  /*9dc0*/  FFMA R14, R41.reuse, R55, R14 ;  /* 0x00000037290e7223 */ /* 0x040fe2000000000e */
        /* <DEDUP_REMOVED lines=9> */
[----:B------:R-:W-:Y:S01]  /*9e60*/  FFMA R23, R41, R60, R23 ;  /* 0x0000003c29177223 */ /* 0x000fe20000000017 */
[C---:B------:R-:W-:Y:S01]  /*9e70*/  FMUL R27, R38.reuse, R27 ;  /* 0x0000001b261b7220 */ /* 0x040fe20000400000 */
[----:B------:R-:W-:Y:S01]  /*9e80*/  F2FP.BF16.F32.PACK_AB R105, R15, R3 ;  /* 0x000000030f69723e */ /* 0x000fe200000010ff */
[----:B------:R-:W-:Y:S01]  /*9e90*/  FFMA R20, R41, R61, R20 ;  /* 0x0000003d29147223 */ /* 0x000fe20000000014 */
[----:B------:R-:W-:Y:S01]  /*9ea0*/  F2FP.BF16.F32.PACK_AB R106, R13, R12 ;  /* 0x0000000c0d6a723e */ /* 0x000fe200000010ff */
[----:B------:R-:W-:Y:S01]  /*9eb0*/  FMUL R24, R38, R28 ;  /* 0x0000001c26187220 */ /* 0x000fe20000400000 */
[----:B------:R-:W-:Y:S01]  /*9ec0*/  F2FP.BF16.F32.PACK_AB R107, R19, R14 ;  /* 0x0000000e136b723e */ /* 0x000fe200000010ff */
[----:B------:R-:W-:Y:S01]  /*9ed0*/  FFMA R21, R41, R62, R21 ;  /* 0x0000003e29157223 */ /* 0x000fe20000000015 */
[----:B------:R-:W-:Y:S01]  /*9ee0*/  LOP3.LUT R66, R72, 0xffff0000, RZ, 0xc0, !PT ;  /* 0xffff000048427812 */ /* 0x000fe200078ec0ff */
[C---:B------:R-:W-:Y:S01]  /*9ef0*/  FMUL R25, R38.reuse, R29 ;  /* 0x0000001d26197220 */ /* 0x040fe20000400000 */
[----:B------:R-:W-:Y:S01]  /*9f00*/  SHF.L.U32 R67, R73, 0x10, RZ ;  /* 0x0000001049437819 */ /* 0x000fe200000006ff */
[----:B------:R1:W-:Y:S01]  /*9f10*/  STS.128 [R93+0x6010], R104 ;  /* 0x006010685d007388 */ /* 0x0003e20000000c00 */
[----:B------:R-:W-:Y:S01]  /*9f20*/  FFMA R22, R41, R63, R22 ;  /* 0x0000003f29167223 */ /* 0x000fe20000000016 */
[----:B------:R-:W-:Y:S01]  /*9f30*/  LOP3.LUT R68, R73, 0xffff0000, RZ, 0xc0, !PT ;  /* 0xffff000049447812 */ /* 0x000fe200078ec0ff */
[----:B------:R-:W-:Y:S01]  /*9f40*/  FMUL R26, R38, R30 ;  /* 0x0000001e261a7220 */ /* 0x000fe20000400000 */
[C---:B------:R-:W-:Y:S01]  /*9f50*/  FFMA R27, R41.reuse, R64, R27 ;  /* 0x00000040291b7223 */ /* 0x040fe2000000001b */
[----:B------:R-:W-:Y:S01]  /*9f60*/  SHF.L.U32 R69, R74, 0x10, RZ ;  /* 0x000000104a457819 */ /* 0x000fe200000006ff */
[----:B------:R-:W-:Y:S01]  /*9f70*/  FMUL R31, R38, R31 ;  /* 0x0000001f261f7220 */ /* 0x000fe20000400000 */
[C---:B------:R-:W-:Y:S01]  /*9f80*/  FFMA R24, R41.reuse, R65, R24 ;  /* 0x0000004129187223 */ /* 0x040fe20000000018 */
[----:B------:R-:W-:Y:S01]  /*9f90*/  LOP3.LUT R70, R74, 0xffff0000, RZ, 0xc0, !PT ;  /* 0xffff00004a467812 */ /* 0x000fe200078ec0ff */
[C---:B------:R-:W-:Y:S01]  /*9fa0*/  FMUL R28, R38.reuse, R32 ;  /* 0x00000020261c7220 */ /* 0x040fe20000400000 */
[----:B------:R-:W-:Y:S01]  /*9fb0*/  FFMA R25, R41, R66, R25 ;  /* 0x0000004229197223 */ /* 0x000fe20000000019 */
[----:B------:R-:W-:Y:S01]  /*9fc0*/  SHF.L.U32 R71, R75, 0x10, RZ ;  /* 0x000000104b477819 */ /* 0x000fe200000006ff */
[C---:B------:R-:W-:Y:S01]  /*9fd0*/  FMUL R29, R38.reuse, R33 ;  /* 0x00000021261d7220 */ /* 0x040fe20000400000 */
[----:B------:R-:W-:Y:S01]  /*9fe0*/  FFMA R26, R41, R67, R26 ;  /* 0x00000043291a7223 */ /* 0x000fe2000000001a */
[----:B------:R-:W-:Y:S01]  /*9ff0*/  LOP3.LUT R72, R75, 0xffff0000, RZ, 0xc0, !PT ;  /* 0xffff00004b487812 */ /* 0x000fe200078ec0ff */
        /* <DEDUP_REMOVED lines=34> */
[----:B---3--:R-:W-:Y:S04]  /*a220*/  UIADD3 UR4, UP0, UPT, UR6, 0x680, URZ ;  /* 0x0000068006047890 */ /* 0x008fe8000ff1e0ff */
[----:B------:R-:W-:Y:S09]  /*a230*/  UIADD3.X UR5, UPT, UPT, URZ, UR7, URZ, UP0, !UPT ;  /* 0x00000007ff057290 */ /* 0x000ff200087fe4ff */
[----:B------:R3:W-:Y:S01]  /*a240*/  UTMASTG.3D [UR12], [UR4] ;  /* 0x0000000c040073b5 */ /* 0x0007e20008010000 */
[----:B------:R3:W-:Y:S01]  /*a250*/  UTMASTG.3D [UR8], [UR4] ;  /* 0x00000008040073b5 */ /* 0x0007e20008010000 */
[----:B------:R0:W-:Y:S01]  /*a260*/  UTMACMDFLUSH ;  /* 0x00000000000079b7 */ /* 0x0001e20000000000 */
[----:B---3--:R-:W-:Y:S04]  /*a270*/  DEPBAR.LE SB0, 0x1 ;  /* 0x000080400000791a */ /* 0x008fe80000000000 */
.L_x_155:
[----:B------:R-:W-:Y:S05]  /*a280*/  BSYNC.RECONVERGENT B0 ;  /* 0x0000000000007941 */ /* 0x000fea0003800200 */
.L_x_154:
[----:B------:R-:W-:Y:S01]  /*a290*/  BAR.SYNC.DEFER_BLOCKING 0x1, 0x80 ;  /* 0x0042000000007b1d */ /* 0x000fe20000010000 */
[----:B------:R-:W-:Y:S01]  /*a2a0*/  UISETP.NE.AND UP0, UPT, UR47, -0x4, UPT ;  /* 0xfffffffc2f00788c */ /* 0x000fe2000bf05270 */
[----:B------:R-:W-:Y:S08]  /*a2b0*/  IADD3 R0, PT, PT, R36, 0x1, RZ ;  /* 0x0000000124007810 */ /* 0x000ff00007ffe0ff */
[----:B------:R-:W-:Y:S05]  /*a2c0*/  BRA.U !UP0, `(.L_x_156) ;  /* 0x0000000108247547 */ /* 0x000fea000b800000 */
[----:B------:R-:W-:Y:S01]  /*a2d0*/  ISETP.NE.AND P0, PT, R97, RZ, PT ;  /* 0x000000ff6100720c */ /* 0x000fe20003f05270 */
[----:B------:R-:W-:Y:S01]  /*a2e0*/  IMAD.U32 R2, RZ, RZ, UR46 ;  /* 0x0000002eff027e24 */ /* 0x000fe2000f8e00ff */
[----:B------:R-:W-:Y:S04]  /*a2f0*/  UIADD3 UR4, UPT, UPT, UR46, 0x1, URZ ;  /* 0x000000012e047890 */ /* 0x000fe8000fffe0ff */
[----:B------:R-:W-:Y:S04]  /*a300*/  UISETP.NE.AND UP0, UPT, UR4, 0x4, UPT ;  /* 0x000000040400788c */ /* 0x000fe8000bf05270 */
[----:B------:R-:W-:Y:S03]  /*a310*/  USEL UR46, UR4, URZ, UP0 ;  /* 0x000000ff042e7287 */ /* 0x000fe60008000000 */
[----:B------:R-:W-:Y:S05]  /*a320*/  @P0 LEA R2, R2, UR43, 0x3 ;  /* 0x0000002b02020c11 */ /* 0x000fea000f8e18ff */
[----:B------:R-:W-:Y:S05]  /*a330*/  @P0 VIADD R2, R2, 0x120 ;  /* 0x0000012002020836 */ /* 0x000fea0000000000 */
[----:B------:R-:W-:Y:S04]  /*a340*/  @P0 PRMT R2, R99, 0x654, R2 ;  /* 0x0000065463020816 */ /* 0x000fe80000000002 */
[----:B------:R3:W-:Y:S03]  /*a350*/  @P0 SYNCS.ARRIVE.TRANS64.RED.A1T0 RZ, [R2+URZ], RZ ;  /* 0x000000ff02ff09a7 */ /* 0x0007e600081004ff */
.L_x_156:
[----:B------:R-:W-:Y:S01]  /*a360*/  R2UR UR5, R82 ;  /* 0x00000000520572ca */ /* 0x000fe200000e0000 */
[----:B------:R-:W-:Y:S01]  /*a370*/  UISETP.NE.AND UP0, UPT, UR61, URZ, UPT ;  /* 0x000000ff3d00728c */ /* 0x000fe2000bf05270 */
[----:B------:R-:W-:Y:S01]  /*a380*/  R2UR UR4, R83 ;  /* 0x00000000530472ca */ /* 0x000fe200000e0000 */
[----:B------:R-:W-:Y:S01]  /*a390*/  UIADD3 UR47, UPT, UPT, UR47, 0x4, URZ ;  /* 0x000000042f2f7890 */ /* 0x000fe2000fffe0ff */
[----:B------:R-:W-:Y:S01]  /*a3a0*/  ISETP.NE.AND P0, PT, R87, 0x2, PT ;  /* 0x000000025700780c */ /* 0x000fe20003f05270 */
[----:B------:R-:W-:Y:S01]  /*a3b0*/  UMOV UR36, UR60 ;  /* 0x0000003c00247c82 */ /* 0x000fe20008000000 */
[----:B------:R-:W-:Y:S02]  /*a3c0*/  ISETP.NE.AND P1, PT, R0, 0x4, PT ;  /* 0x000000040000780c */ /* 0x000fe40003f25270 */
[----:B---3--:R-:W-:Y:S02]  /*a3d0*/  SEL R2, RZ, 0x1, P0 ;  /* 0x00000001ff027807 */ /* 0x008fe40000000000 */
[----:B------:R-:W-:Y:S02]  /*a3e0*/  SEL R3, RZ, 0x1, P1 ;  /* 0x00000001ff037807 */ /* 0x000fe40000800000 */
[----:B------:R-:W-:Y:S01]  /*a3f0*/  LOP3.LUT R89, R89, R2, RZ, 0x3c, !PT ;  /* 0x0000000259597212 */ /* 0x000fe200078e3cff */
[----:B------:R-:W-:Y:S01]  /*a400*/  UIADD3 UR30, UPT, UPT, UR37, UR5, URZ ;  /* 0x00000005251e7290 */ /* 0x000fe2000fffe0ff */
[----:B------:R-:W-:Y:S01]  /*a410*/  LOP3.LUT R90, R90, R3, RZ, 0x3c, !PT ;  /* 0x000000035a5a7212 */ /* 0x000fe200078e3cff */
[----:B------:R-:W-:Y:S01]  /*a420*/  UIADD3 UR26, UPT, UPT, UR38, UR4, URZ ;  /* 0x00000004261a7290 */ /* 0x000fe2000fffe0ff */
[----:B------:R-:W-:Y:S02]  /*a430*/  SEL R87, R87, RZ, P0 ;  /* 0x000000ff57577207 */ /* 0x000fe40000000000 */
[----:B------:R-:W-:Y:S01]  /*a440*/  SEL R36, R0, RZ, P1 ;  /* 0x000000ff00247207 */ /* 0x000fe20000800000 */
[----:B------:R-:W-:Y:S08]  /*a450*/  BRA.U UP0, `(.L_x_157) ;  /* 0xffffffbd00a07547 */ /* 0x000ff0000b83ffff */
[----:B------:R-:W-:-:S13]  /*a460*/  R2UR UR4, R84 ;  /* 0x00000000540472ca */ /* 0x000fda00000e0000 */
[----:B------:R-:W-:-:S09]  /*a470*/  UISETP.NE.AND UP0, UPT, UR4, URZ, UPT ;  /* 0x000000ff0400728c */ /* 0x000fd2000bf05270 */
[----:B------:R-:W-:Y:S05]  /*a480*/  BRA.U !UP0, `(.L_x_158) ;  /* 0x0000000108487547 */ /* 0x000fea000b800000 */
[----:B------:R-:W3:Y:S02]  /*a490*/  LDCU.64 UR4, c[0x0][0x890] ;  /* 0x00011200ff0477ac */ /* 0x000ee40008000a00 */
[----:B---3--:R-:W-:-:S04]  /*a4a0*/  UISETP.NE.U32.AND UP0, UPT, UR4, URZ, UPT ;  /* 0x000000ff0400728c */ /* 0x008fc8000bf05070 */
[----:B------:R-:W-:-:S09]  /*a4b0*/  UISETP.NE.AND.EX UP0, UPT, UR5, URZ, UPT, UP0 ;  /* 0x000000ff0500728c */ /* 0x000fd2000bf05300 */
[----:B------:R-:W-:Y:S05]  /*a4c0*/  BRA.U UP0, `(.L_x_159) ;  /* 0x00000001000c7547 */ /* 0x000fea000b800000 */
[----:B------:R-:W-:-:S13]  /*a4d0*/  FSETP.NEU.AND P0, PT, R41, RZ, PT ;  /* 0x000000ff2900720b */ /* 0x000fda0003f0d000 */
[----:B------:R-:W-:Y:S05]  /*a4e0*/  @!P0 EXIT ;  /* 0x000000000000894d */ /* 0x000fea0003800000 */
[----:B------:R-:W-:Y:S05]  /*a4f0*/  BRA `(.L_x_158) ;  /* 0x00000000002c7947 */ /* 0x000fea0003800000 */
.L_x_159:
[----:B------:R-:W-:Y:S01]  /*a500*/  ISETP.NE.AND P0, PT, R86, RZ, PT ;  /* 0x000000ff5600720c */ /* 0x000fe20003f05270 */
[----:B------:R-:W-:-:S12]  /*a510*/  BSSY.RECONVERGENT B0, `(.L_x_158) ;  /* 0x0000009000007945 */ /* 0x000fd80003800200 */
[----:B------:R-:W-:Y:S05]  /*a520*/  @P0 BRA `(.L_x_160) ;  /* 0x0000000000140947 */ /* 0x000fea0003800000 */
[----:B------:R-:W3:Y:S02]  /*a530*/  LDCU.64 UR4, c[0x0][0x888] ;  /* 0x00011100ff0477ac */ /* 0x000ee40008000a00 */
[----:B---3--:R-:W-:-:S04]  /*a540*/  ISETP.NE.U32.AND P0, PT, RZ, UR4, PT ;  /* 0x00000004ff007c0c */ /* 0x008fc8000bf05070 */
[----:B------:R-:W-:-:S13]  /*a550*/  ISETP.NE.AND.EX P0, PT, RZ, UR5, PT, P0 ;  /* 0x00000005ff007c0c */ /* 0x000fda000bf05300 */
[----:B------:R-:W-:Y:S05]  /*a560*/  @!P0 EXIT ;  /* 0x000000000000894d */ /* 0x000fea0003800000 */
[----:B------:R-:W-:Y:S05]  /*a570*/  BRA `(.L_x_161) ;  /* 0x0000000000087947 */ /* 0x000fea0003800000 */
.L_x_160:
[----:B------:R-:W-:-:S13]  /*a580*/  FSETP.NEU.AND P0, PT, R41, RZ, PT ;  /* 0x000000ff2900720b */ /* 0x000fda0003f0d000 */
[----:B------:R-:W-:Y:S05]  /*a590*/  @!P0 EXIT ;  /* 0x000000000000894d */ /* 0x000fea0003800000 */
.L_x_161:
[----:B------:R-:W-:Y:S05]  /*a5a0*/  BSYNC.RECONVERGENT B0 ;  /* 0x0000000000007941 */ /* 0x000fea0003800200 */
.L_x_158:
[----:B------:R-:W3:Y:S01]  /*a5b0*/  S2UR UR5, SR_CgaCtaId ;  /* 0x00000000000579c3 */ /* 0x000ee20000008800 */
[----:B------:R-:W-:Y:S01]  /*a5c0*/  ULEA UR4, UR46, UR43, 0x3 ;  /* 0x0000002b2e047291 */ /* 0x000fe2000f8e18ff */
[----:B------:R-:W-:-:S04]  /*a5d0*/  DEPBAR.LE SB0, 0x0 ;  /* 0x000080000000791a */ /* 0x000fc80000000000 */
[----:B------:R-:W-:-:S04]  /*a5e0*/  UIADD3 UR4, UPT, UPT, UR4, 0x120, URZ ;  /* 0x0000012004047890 */ /* 0x000fc8000fffe0ff */
[----:B---3--:R-:W-:-:S09]  /*a5f0*/  UPRMT UR4, UR5, 0x654, UR4 ;  /* 0x0000065405047896 */ /* 0x008fd20008000004 */
[----:B------:R-:W-:Y:S01]  /*a600*/  SYNCS.ARRIVE.TRANS64.RED.A1T0 RZ, [UR4], RZ ;  /* 0x000000ffffff79a7 */ /* 0x000fe20008100404 */
[----:B------:R-:W-:Y:S05]  /*a610*/  EXIT ;  /* 0x000000000000794d */ /* 0x000fea0003800000 */
.L_x_25:
[----:B-1----:R1:W3:Y:S02]  /*a620*/  SYNCS.PHASECHK.TRANS64.TRYWAIT P0, [R0+URZ+0x1c0], R3 ;  /* 0x0001c003000075a7 */ /* 0x0022e400080011ff */
[----:B---3--:R-:W-:Y:S05]  /*a630*/  @!P0 NANOSLEEP.SYNCS 0x989680 ;  /* 0x009896800000895d */ /* 0x008fea0003900000 */
[----:B------:R-:W3:Y:S02]  /*a640*/  @!P0 SYNCS.PHASECHK.TRANS64 P0, [R0+URZ+0x1c0], R3 ;  /* 0x0001c003000085a7 */ /* 0x000ee400080010ff */
[----:B---3--:R-:W-:Y:S05]  /*a650*/  @!P0 BRA `(.L_x_25) ;  /* 0xfffffffc00f08947 */ /* 0x008fea000383ffff */
[----:B------:R-:W-:Y:S05]  /*a660*/  BRA `(.L_x_162) ;  /* 0xffffff7400847947 */ /* 0x000fea000383ffff */
.L_x_28:
[----:B-1----:R-:W-:-:S07]  /*a670*/  MOV R0, UR33 ;  /* 0x0000002100007c02 */ /* 0x002fce0008000f00 */
.L_x_163:
[----:B-1----:R1:W3:Y:S02]  /*a680*/  SYNCS.PHASECHK.TRANS64.TRYWAIT P0, [R0+URZ+0x80], R3 ;  /* 0x00008003000075a7 */ /* 0x0022e400080011ff */
[----:B---3--:R-:W-:Y:S05]  /*a690*/  @!P0 NANOSLEEP.SYNCS 0x989680 ;  /* 0x009896800000895d */ /* 0x008fea0003900000 */
[----:B------:R-:W3:Y:S02]  /*a6a0*/  @!P0 SYNCS.PHASECHK.TRANS64 P0, [R0+URZ+0x80], R3 ;  /* 0x00008003000085a7 */ /* 0x000ee400080010ff */
[----:B---3--:R-:W-:Y:S05]  /*a6b0*/  @!P0 BRA `(.L_x_163) ;  /* 0xfffffffc00f08947 */ /* 0x008fea000383ffff */
[----:B------:R-:W-:Y:S05]  /*a6c0*/  BRA `(.L_x_27) ;  /* 0xffffff7400d47947 */ /* 0x000fea000383ffff */
.L_x_35:
[----:B-1----:R-:W-:-:S07]  /*a6d0*/  MOV R0, UR9 ;  /* 0x0000000900007c02 */ /* 0x002fce0008000f00 */
.L_x_164:
[----:B-1----:R1:W3:Y:S02]  /*a6e0*/  SYNCS.PHASECHK.TRANS64.TRYWAIT P0, [R0+URZ+0x80], R3 ;  /* 0x00008003000075a7 */ /* 0x0022e400080011ff */
[----:B---3--:R-:W-:Y:S05]  /*a6f0*/  @!P0 NANOSLEEP.SYNCS 0x989680 ;  /* 0x009896800000895d */ /* 0x008fea0003900000 */
[----:B------:R-:W3:Y:S02]  /*a700*/  @!P0 SYNCS.PHASECHK.TRANS64 P0, [R0+URZ+0x80], R3 ;  /* 0x00008003000085a7 */ /* 0x000ee400080010ff */
[----:B---3--:R-:W-:Y:S05]  /*a710*/  @!P0 BRA `(.L_x_164) ;  /* 0xfffffffc00f08947 */ /* 0x008fea000383ffff */
[----:B------:R-:W-:Y:S05]  /*a720*/  BRA `(.L_x_34) ;  /* 0xffffff7800907947 */ /* 0x000fea000383ffff */
.L_x_40:
[----:B-1----:R1:W3:Y:S02]  /*a730*/  SYNCS.PHASECHK.TRANS64.TRYWAIT P0, [R3+URZ+0x150], R0 ;  /* 0x00015000030075a7 */ /* 0x0022e400080011ff */
[----:B---3--:R-:W-:Y:S05]  /*a740*/  @!P0 NANOSLEEP.SYNCS 0x989680 ;  /* 0x009896800000895d */ /* 0x008fea0003900000 */
[----:B------:R-:W3:Y:S02]  /*a750*/  @!P0 SYNCS.PHASECHK.TRANS64 P0, [R3+URZ+0x150], R0 ;  /* 0x00015000030085a7 */ /* 0x000ee400080010ff */
[----:B---3--:R-:W-:Y:S05]  /*a760*/  @!P0 BRA `(.L_x_40) ;  /* 0xfffffffc00f08947 */ /* 0x008fea000383ffff */
[----:B------:R-:W-:Y:S05]  /*a770*/  BRA `(.L_x_165) ;  /* 0xffffff7c00347947 */ /* 0x000fea000383ffff */
.L_x_44:
[----:B-1----:R-:W-:-:S07]  /*a780*/  MOV R0, UR4 ;  /* 0x0000000400007c02 */ /* 0x002fce0008000f00 */
.L_x_166:
[----:B-1----:R1:W3:Y:S02]  /*a790*/  SYNCS.PHASECHK.TRANS64.TRYWAIT P0, [R0+URZ], R3 ;  /* 0x00000003000075a7 */ /* 0x0022e400080011ff */
[----:B---3--:R-:W-:Y:S05]  /*a7a0*/  @!P0 NANOSLEEP.SYNCS 0x989680 ;  /* 0x009896800000895d */ /* 0x008fea0003900000 */
[----:B------:R-:W3:Y:S02]  /*a7b0*/  @!P0 SYNCS.PHASECHK.TRANS64 P0, [R0+URZ], R3 ;  /* 0x00000003000085a7 */ /* 0x000ee400080010ff */
[----:B---3--:R-:W-:Y:S05]  /*a7c0*/  @!P0 BRA `(.L_x_166) ;  /* 0xfffffffc00f08947 */ /* 0x008fea000383ffff */
[----:B------:R-:W-:Y:S05]  /*a7d0*/  BRA `(.L_x_167) ;  /* 0xffffff8000e07947 */ /* 0x000fea000383ffff */
.L_x_45:
[----:B------:R-:W-:-:S07]  /*a7e0*/  MOV R0, UR5 ;  /* 0x0000000500007c02 */ /* 0x000fce0008000f00 */
.L_x_168:
[----:B-1----:R1:W3:Y:S02]  /*a7f0*/  SYNCS.PHASECHK.TRANS64.TRYWAIT P0, [R0+URZ], R3 ;  /* 0x00000003000075a7 */ /* 0x0022e400080011ff */
[----:B---3--:R-:W-:Y:S05]  /*a800*/  @!P0 NANOSLEEP.SYNCS 0x989680 ;  /* 0x009896800000895d */ /* 0x008fea0003900000 */
[----:B------:R-:W3:Y:S02]  /*a810*/  @!P0 SYNCS.PHASECHK.TRANS64 P0, [R0+URZ], R3 ;  /* 0x00000003000085a7 */ /* 0x000ee400080010ff */
[----:B---3--:R-:W-:Y:S05]  /*a820*/  @!P0 BRA `(.L_x_168) ;  /* 0xfffffffc00f08947 */ /* 0x008fea000383ffff */
[----:B------:R-:W-:Y:S05]  /*a830*/  BRA `(.L_x_169) ;  /* 0xffffff8000ec7947 */ /* 0x000fea000383ffff */
.L_x_46:
[----:B------:R-:W-:-:S07]  /*a840*/  MOV R0, UR5 ;  /* 0x0000000500007c02 */ /* 0x000fce0008000f00 */
.L_x_170:
[----:B-1----:R1:W3:Y:S02]  /*a850*/  SYNCS.PHASECHK.TRANS64.TRYWAIT P0, [R0+URZ], R3 ;  /* 0x00000003000075a7 */ /* 0x0022e400080011ff */
[----:B---3--:R-:W-:Y:S05]  /*a860*/  @!P0 NANOSLEEP.SYNCS 0x989680 ;  /* 0x009896800000895d */ /* 0x008fea0003900000 */
[----:B------:R-:W3:Y:S02]  /*a870*/  @!P0 SYNCS.PHASECHK.TRANS64 P0, [R0+URZ], R3 ;  /* 0x00000003000085a7 */ /* 0x000ee400080010ff */
[----:B---3--:R-:W-:Y:S05]  /*a880*/  @!P0 BRA `(.L_x_170) ;  /* 0xfffffffc00f08947 */ /* 0x008fea000383ffff */
[----:B------:R-:W-:Y:S05]  /*a890*/  BRA `(.L_x_171) ;  /* 0xffffff8000f87947 */ /* 0x000fea000383ffff */
.L_x_47:
[----:B------:R-:W-:-:S07]  /*a8a0*/  MOV R0, UR5 ;  /* 0x0000000500007c02 */ /* 0x000fce0008000f00 */
.L_x_172:
[----:B-1----:R1:W3:Y:S02]  /*a8b0*/  SYNCS.PHASECHK.TRANS64.TRYWAIT P0, [R0+URZ], R3 ;  /* 0x00000003000075a7 */ /* 0x0022e400080011ff */
[----:B---3--:R-:W-:Y:S05]  /*a8c0*/  @!P0 NANOSLEEP.SYNCS 0x989680 ;  /* 0x009896800000895d */ /* 0x008fea0003900000 */
[----:B------:R-:W3:Y:S02]  /*a8d0*/  @!P0 SYNCS.PHASECHK.TRANS64 P0, [R0+URZ], R3 ;  /* 0x00000003000085a7 */ /* 0x000ee400080010ff */
[----:B---3--:R-:W-:Y:S05]  /*a8e0*/  @!P0 BRA `(.L_x_172) ;  /* 0xfffffffc00f08947 */ /* 0x008fea000383ffff */
[----:B------:R-:W-:Y:S05]  /*a8f0*/  BRA `(.L_x_173) ;  /* 0xffffff8400047947 */ /* 0x000fea000383ffff */
.L_x_48:
[----:B------:R-:W-:-:S07]  /*a900*/  MOV R0, UR5 ;  /* 0x0000000500007c02 */ /* 0x000fce0008000f00 */
.L_x_174:
[----:B-1----:R1:W3:Y:S02]  /*a910*/  SYNCS.PHASECHK.TRANS64.TRYWAIT P0, [R0+URZ], R3 ;  /* 0x00000003000075a7 */ /* 0x0022e400080011ff */
[----:B---3--:R-:W-:Y:S05]  /*a920*/  @!P0 NANOSLEEP.SYNCS 0x989680 ;  /* 0x009896800000895d */ /* 0x008fea0003900000 */
[----:B------:R-:W3:Y:S02]  /*a930*/  @!P0 SYNCS.PHASECHK.TRANS64 P0, [R0+URZ], R3 ;  /* 0x00000003000085a7 */ /* 0x000ee400080010ff */
[----:B---3--:R-:W-:Y:S05]  /*a940*/  @!P0 BRA `(.L_x_174) ;  /* 0xfffffffc00f08947 */ /* 0x008fea000383ffff */
[----:B------:R-:W-:Y:S05]  /*a950*/  BRA `(.L_x_175) ;  /* 0xffffff8400107947 */ /* 0x000fea000383ffff */
.L_x_49:
[----:B------:R-:W-:-:S07]  /*a960*/  MOV R0, UR5 ;  /* 0x0000000500007c02 */ /* 0x000fce0008000f00 */
.L_x_176:
[----:B-1----:R1:W3:Y:S02]  /*a970*/  SYNCS.PHASECHK.TRANS64.TRYWAIT P0, [R0+URZ], R3 ;  /* 0x00000003000075a7 */ /* 0x0022e400080011ff */
[----:B---3--:R-:W-:Y:S05]  /*a980*/  @!P0 NANOSLEEP.SYNCS 0x989680 ;  /* 0x009896800000895d */ /* 0x008fea0003900000 */
[----:B------:R-:W3:Y:S02]  /*a990*/  @!P0 SYNCS.PHASECHK.TRANS64 P0, [R0+URZ], R3 ;  /* 0x00000003000085a7 */ /* 0x000ee400080010ff */
[----:B---3--:R-:W-:Y:S05]  /*a9a0*/  @!P0 BRA `(.L_x_176) ;  /* 0xfffffffc00f08947 */ /* 0x008fea000383ffff */
[----:B------:R-:W-:Y:S05]  /*a9b0*/  BRA `(.L_x_177) ;  /* 0xffffff84001c7947 */ /* 0x000fea000383ffff */
.L_x_50:
[----:B------:R-:W-:-:S07]  /*a9c0*/  MOV R0, UR5 ;  /* 0x0000000500007c02 */ /* 0x000fce0008000f00 */
.L_x_178:
[----:B-1----:R1:W3:Y:S02]  /*a9d0*/  SYNCS.PHASECHK.TRANS64.TRYWAIT P0, [R0+URZ], R3 ;  /* 0x00000003000075a7 */ /* 0x0022e400080011ff */
[----:B---3--:R-:W-:Y:S05]  /*a9e0*/  @!P0 NANOSLEEP.SYNCS 0x989680 ;  /* 0x009896800000895d */ /* 0x008fea0003900000 */
[----:B------:R-:W3:Y:S02]  /*a9f0*/  @!P0 SYNCS.PHASECHK.TRANS64 P0, [R0+URZ], R3 ;  /* 0x00000003000085a7 */ /* 0x000ee400080010ff */
[----:B---3--:R-:W-:Y:S05]  /*aa00*/  @!P0 BRA `(.L_x_178) ;  /* 0xfffffffc00f08947 */ /* 0x008fea000383ffff */
[----:B------:R-:W-:Y:S05]  /*aa10*/  BRA `(.L_x_179) ;  /* 0xffffff8400287947 */ /* 0x000fea000383ffff */
.L_x_51:
[----:B------:R-:W-:-:S07]  /*aa20*/  MOV R0, UR5 ;  /* 0x0000000500007c02 */ /* 0x000fce0008000f00 */
.L_x_180:
[----:B-1----:R1:W3:Y:S02]  /*aa30*/  SYNCS.PHASECHK.TRANS64.TRYWAIT P0, [R0+URZ], R3 ;  /* 0x00000003000075a7 */ /* 0x0022e400080011ff */
[----:B---3--:R-:W-:Y:S05]  /*aa40*/  @!P0 NANOSLEEP.SYNCS 0x989680 ;  /* 0x009896800000895d */ /* 0x008fea0003900000 */
[----:B------:R-:W3:Y:S02]  /*aa50*/  @!P0 SYNCS.PHASECHK.TRANS64 P0, [R0+URZ], R3 ;  /* 0x00000003000085a7 */ /* 0x000ee400080010ff */
[----:B---3--:R-:W-:Y:S05]  /*aa60*/  @!P0 BRA `(.L_x_180) ;  /* 0xfffffffc00f08947 */ /* 0x008fea000383ffff */
[----:B------:R-:W-:Y:S05]  /*aa70*/  BRA `(.L_x_181) ;  /* 0xffffff8400347947 */ /* 0x000fea000383ffff */
.L_x_52:
[----:B------:R-:W-:-:S07]  /*aa80*/  MOV R0, UR5 ;  /* 0x0000000500007c02 */ /* 0x000fce0008000f00 */
.L_x_182:
[----:B-1----:R1:W3:Y:S02]  /*aa90*/  SYNCS.PHASECHK.TRANS64.TRYWAIT P0, [R0+URZ], R3 ;  /* 0x00000003000075a7 */ /* 0x0022e400080011ff */
[----:B---3--:R-:W-:Y:S05]  /*aaa0*/  @!P0 NANOSLEEP.SYNCS 0x989680 ;  /* 0x009896800000895d */ /* 0x008fea0003900000 */
[----:B------:R-:W3:Y:S02]  /*aab0*/  @!P0 SYNCS.PHASECHK.TRANS64 P0, [R0+URZ], R3 ;  /* 0x00000003000085a7 */ /* 0x000ee400080010ff */
[----:B---3--:R-:W-:Y:S05]  /*aac0*/  @!P0 BRA `(.L_x_182) ;  /* 0xfffffffc00f08947 */ /* 0x008fea000383ffff */
[----:B------:R-:W-:Y:S05]  /*aad0*/  BRA `(.L_x_183) ;  /* 0xffffff8400407947 */ /* 0x000fea000383ffff */
.L_x_53:
[----:B------:R-:W-:-:S07]  /*aae0*/  MOV R0, UR5 ;  /* 0x0000000500007c02 */ /* 0x000fce0008000f00 */
.L_x_184:
[----:B-1----:R1:W3:Y:S02]  /*aaf0*/  SYNCS.PHASECHK.TRANS64.TRYWAIT P0, [R0+URZ], R3 ;  /* 0x00000003000075a7 */ /* 0x0022e400080011ff */
[----:B---3--:R-:W-:Y:S05]  /*ab00*/  @!P0 NANOSLEEP.SYNCS 0x989680 ;  /* 0x009896800000895d */ /* 0x008fea0003900000 */
[----:B------:R-:W3:Y:S02]  /*ab10*/  @!P0 SYNCS.PHASECHK.TRANS64 P0, [R0+URZ], R3 ;  /* 0x00000003000085a7 */ /* 0x000ee400080010ff */
[----:B---3--:R-:W-:Y:S05]  /*ab20*/  @!P0 BRA `(.L_x_184) ;  /* 0xfffffffc00f08947 */ /* 0x008fea000383ffff */
[----:B------:R-:W-:Y:S05]  /*ab30*/  BRA `(.L_x_185) ;  /* 0xffffff84004c7947 */ /* 0x000fea000383ffff */
.L_x_54:
[----:B------:R-:W-:-:S07]  /*ab40*/  MOV R0, UR5 ;  /* 0x0000000500007c02 */ /* 0x000fce0008000f00 */
.L_x_186:
[----:B-1----:R1:W3:Y:S02]  /*ab50*/  SYNCS.PHASECHK.TRANS64.TRYWAIT P0, [R0+URZ], R3 ;  /* 0x00000003000075a7 */ /* 0x0022e400080011ff */
[----:B---3--:R-:W-:Y:S05]  /*ab60*/  @!P0 NANOSLEEP.SYNCS 0x989680 ;  /* 0x009896800000895d */ /* 0x008fea0003900000 */
[----:B------:R-:W3:Y:S02]  /*ab70*/  @!P0 SYNCS.PHASECHK.TRANS64 P0, [R0+URZ], R3 ;  /* 0x00000003000085a7 */ /* 0x000ee400080010ff */
[----:B---3--:R-:W-:Y:S05]  /*ab80*/  @!P0 BRA `(.L_x_186) ;  /* 0xfffffffc00f08947 */ /* 0x008fea000383ffff */
[----:B------:R-:W-:Y:S05]  /*ab90*/  BRA `(.L_x_187) ;  /* 0xffffff8400587947 */ /* 0x000fea000383ffff */
.L_x_55:
[----:B------:R-:W-:-:S07]  /*aba0*/  MOV R0, UR5 ;  /* 0x0000000500007c02 */ /* 0x000fce0008000f00 */
.L_x_188:
[----:B-1----:R1:W3:Y:S02]  /*abb0*/  SYNCS.PHASECHK.TRANS64.TRYWAIT P0, [R0+URZ], R3 ;  /* 0x00000003000075a7 */ /* 0x0022e400080011ff */
[----:B---3--:R-:W-:Y:S05]  /*abc0*/  @!P0 NANOSLEEP.SYNCS 0x989680 ;  /* 0x009896800000895d */ /* 0x008fea0003900000 */
[----:B------:R-:W3:Y:S02]  /*abd0*/  @!P0 SYNCS.PHASECHK.TRANS64 P0, [R0+URZ], R3 ;  /* 0x00000003000085a7 */ /* 0x000ee400080010ff */
[----:B---3--:R-:W-:Y:S05]  /*abe0*/  @!P0 BRA `(.L_x_188) ;  /* 0xfffffffc00f08947 */ /* 0x008fea000383ffff */
[----:B------:R-:W-:Y:S05]  /*abf0*/  BRA `(.L_x_189) ;  /* 0xffffff8400647947 */ /* 0x000fea000383ffff */
.L_x_56:
[----:B------:R-:W-:-:S07]  /*ac00*/  MOV R0, UR5 ;  /* 0x0000000500007c02 */ /* 0x000fce0008000f00 */
.L_x_190:
[----:B-1----:R1:W3:Y:S02]  /*ac10*/  SYNCS.PHASECHK.TRANS64.TRYWAIT P0, [R0+URZ], R3 ;  /* 0x00000003000075a7 */ /* 0x0022e400080011ff */
[----:B---3--:R-:W-:Y:S05]  /*ac20*/  @!P0 NANOSLEEP.SYNCS 0x989680 ;  /* 0x009896800000895d */ /* 0x008fea0003900000 */
[----:B------:R-:W3:Y:S02]  /*ac30*/  @!P0 SYNCS.PHASECHK.TRANS64 P0, [R0+URZ], R3 ;  /* 0x00000003000085a7 */ /* 0x000ee400080010ff */
[----:B---3--:R-:W-:Y:S05]  /*ac40*/  @!P0 BRA `(.L_x_190) ;  /* 0xfffffffc00f08947 */ /* 0x008fea000383ffff */
[----:B------:R-:W-:Y:S05]  /*ac50*/  BRA `(.L_x_191) ;  /* 0xffffff8400707947 */ /* 0x000fea000383ffff */
.L_x_57:
[----:B------:R-:W-:-:S07]  /*ac60*/  MOV R0, UR5 ;  /* 0x0000000500007c02 */ /* 0x000fce0008000f00 */
.L_x_192:
[----:B-1----:R1:W3:Y:S02]  /*ac70*/  SYNCS.PHASECHK.TRANS64.TRYWAIT P0, [R0+URZ], R3 ;  /* 0x00000003000075a7 */ /* 0x0022e400080011ff */
[----:B---3--:R-:W-:Y:S05]  /*ac80*/  @!P0 NANOSLEEP.SYNCS 0x989680 ;  /* 0x009896800000895d */ /* 0x008fea0003900000 */
[----:B------:R-:W3:Y:S02]  /*ac90*/  @!P0 SYNCS.PHASECHK.TRANS64 P0, [R0+URZ], R3 ;  /* 0x00000003000085a7 */ /* 0x000ee400080010ff */
[----:B---3--:R-:W-:Y:S05]  /*aca0*/  @!P0 BRA `(.L_x_192) ;  /* 0xfffffffc00f08947 */ /* 0x008fea000383ffff */
[----:B------:R-:W-:Y:S05]  /*acb0*/  BRA `(.L_x_193) ;  /* 0xffffff84007c7947 */ /* 0x000fea000383ffff */
.L_x_58:
[----:B------:R-:W-:-:S07]  /*acc0*/  MOV R0, UR5 ;  /* 0x0000000500007c02 */ /* 0x000fce0008000f00 */
.L_x_194:
[----:B-1----:R1:W3:Y:S02]  /*acd0*/  SYNCS.PHASECHK.TRANS64.TRYWAIT P0, [R0+URZ], R3 ;  /* 0x00000003000075a7 */ /* 0x0022e400080011ff */
[----:B---3--:R-:W-:Y:S05]  /*ace0*/  @!P0 NANOSLEEP.SYNCS 0x989680 ;  /* 0x009896800000895d */ /* 0x008fea0003900000 */
[----:B------:R-:W3:Y:S02]  /*acf0*/  @!P0 SYNCS.PHASECHK.TRANS64 P0, [R0+URZ], R3 ;  /* 0x00000003000085a7 */ /* 0x000ee400080010ff */
[----:B---3--:R-:W-:Y:S05]  /*ad00*/  @!P0 BRA `(.L_x_194) ;  /* 0xfffffffc00f08947 */ /* 0x008fea000383ffff */
[----:B------:R-:W-:Y:S05]  /*ad10*/  BRA `(.L_x_195) ;  /* 0xffffff8400887947 */ /* 0x000fea000383ffff */
.L_x_61:
[----:B--2---:R2:W3:Y:S02]  /*ad20*/  SYNCS.PHASECHK.TRANS64.TRYWAIT P0, [R0+URZ+0x1b0], R5 ;  /* 0x0001b005000075a7 */ /* 0x0044e400080011ff */
[----:B---3--:R-:W-:Y:S05]  /*ad30*/  @!P0 NANOSLEEP.SYNCS 0x989680 ;  /* 0x009896800000895d */ /* 0x008fea0003900000 */
[----:B------:R-:W3:Y:S02]  /*ad40*/  @!P0 SYNCS.PHASECHK.TRANS64 P0, [R0+URZ+0x1b0], R5 ;  /* 0x0001b005000085a7 */ /* 0x000ee400080010ff */
[----:B---3--:R-:W-:Y:S05]  /*ad50*/  @!P0 BRA `(.L_x_61) ;  /* 0xfffffffc00f08947 */ /* 0x008fea000383ffff */
[----:B------:R-:W-:Y:S05]  /*ad60*/  BRA `(.L_x_196) ;  /* 0xffffff8400ec7947 */ /* 0x000fea000383ffff */
.L_x_62:
[----:B------:R-:W-:-:S07]  /*ad70*/  MOV R0, UR4 ;  /* 0x0000000400007c02 */ /* 0x000fce0008000f00 */
.L_x_197:
[----:B--2---:R2:W3:Y:S02]  /*ad80*/  SYNCS.PHASECHK.TRANS64.TRYWAIT P0, [R0+URZ+0x160], R7 ;  /* 0x00016007000075a7 */ /* 0x0044e400080011ff */
[----:B---3--:R-:W-:Y:S05]  /*ad90*/  @!P0 NANOSLEEP.SYNCS 0x989680 ;  /* 0x009896800000895d */ /* 0x008fea0003900000 */
[----:B------:R-:W3:Y:S02]  /*ada0*/  @!P0 SYNCS.PHASECHK.TRANS64 P0, [R0+URZ+0x160], R7 ;  /* 0x00016007000085a7 */ /* 0x000ee400080010ff */
[----:B---3--:R-:W-:Y:S05]  /*adb0*/  @!P0 BRA `(.L_x_197) ;  /* 0xfffffffc00f08947 */ /* 0x008fea000383ffff */
[----:B------:R-:W-:Y:S05]  /*adc0*/  BRA `(.L_x_198) ;  /* 0xffffff8400fc7947 */ /* 0x000fea000383ffff */
.L_x_63:
[----:B--2---:R2:W3:Y:S02]  /*add0*/  SYNCS.PHASECHK.TRANS64.TRYWAIT P1, [R0+URZ+0x150], R5 ;  /* 0x00015005000075a7 */ /* 0x0044e400080211ff */
[----:B---3--:R-:W-:Y:S05]  /*ade0*/  @!P1 NANOSLEEP.SYNCS 0x989680 ;  /* 0x009896800000995d */ /* 0x008fea0003900000 */
[----:B------:R-:W3:Y:S02]  /*adf0*/  @!P1 SYNCS.PHASECHK.TRANS64 P1, [R0+URZ+0x150], R5 ;  /* 0x00015005000095a7 */ /* 0x000ee400080210ff */
[----:B---3--:R-:W-:Y:S05]  /*ae00*/  @!P1 BRA `(.L_x_63) ;  /* 0xfffffffc00f09947 */ /* 0x008fea000383ffff */
[----:B------:R-:W-:Y:S05]  /*ae10*/  BRA `(.L_x_199) ;  /* 0xffffff88002c7947 */ /* 0x000fea000383ffff */
.L_x_66:
[----:B------:R-:W-:-:S07]  /*ae20*/  MOV R0, UR4 ;  /* 0x0000000400007c02 */ /* 0x000fce0008000f00 */
.L_x_200:
[----:B--2---:R2:W3:Y:S02]  /*ae30*/  SYNCS.PHASECHK.TRANS64.TRYWAIT P0, [R0+URZ+0x160], R3 ;  /* 0x00016003000075a7 */ /* 0x0044e400080011ff */
[----:B---3--:R-:W-:Y:S05]  /*ae40*/  @!P0 NANOSLEEP.SYNCS 0x989680 ;  /* 0x009896800000895d */ /* 0x008fea0003900000 */
[----:B------:R-:W3:Y:S02]  /*ae50*/  @!P0 SYNCS.PHASECHK.TRANS64 P0, [R0+URZ+0x160], R3 ;  /* 0x00016003000085a7 */ /* 0x000ee400080010ff */
[----:B---3--:R-:W-:Y:S05]  /*ae60*/  @!P0 BRA `(.L_x_200) ;  /* 0xfffffffc00f08947 */ /* 0x008fea000383ffff */
[----:B------:R-:W-:Y:S05]  /*ae70*/  BRA `(.L_x_65) ;  /* 0xffffff8800807947 */ /* 0x000fea000383ffff */
.L_x_75:
[----:B--2---:R-:W-:-:S04]  /*ae80*/  MOV R5, UR5 ;  /* 0x0000000500057c02 */ /* 0x004fc80008000f00 */
[----:B------:R2:W3:Y:S03]  /*ae90*/  SYNCS.PHASECHK.TRANS64.TRYWAIT P0, [R5+URZ+0x8], R6 ;  /* 0x00000806050075a7 */ /* 0x0004e600080011ff */
[----:B---3--:R-:W-:Y:S05]  /*aea0*/  @!P0 NANOSLEEP.SYNCS 0x989680 ;  /* 0x009896800000895d */ /* 0x008fea0003900000 */
[----:B------:R-:W3:Y:S02]  /*aeb0*/  @!P0 SYNCS.PHASECHK.TRANS64 P0, [R5+URZ+0x8], R6 ;  /* 0x00000806050085a7 */ /* 0x000ee400080010ff */
[----:B---3--:R-:W-:Y:S05]  /*aec0*/  @!P0 BRA `(.L_x_75) ;  /* 0xfffffffc00ec8947 */ /* 0x008fea000383ffff */
[----:B------:R-:W-:Y:S05]  /*aed0*/  BRA `(.L_x_74) ;  /* 0xffffff8c00387947 */ /* 0x000fea000383ffff */
.L_x_77:
[----:B------:R-:W-:Y:S01]  /*aee0*/  BSSY B0, `(.L_x_201) ;  /* 0x0000006000007945 */ /* 0x000fe20003800000 */
[----:B------:R-:W-:-:S07]  /*aef0*/  MOV R15, 0xffffffff ;  /* 0xffffffff000f7802 */ /* 0x000fce0000000f00 */
[----:B-12--5:R-:W-:Y:S05]  /*af00*/  WARPSYNC.COLLECTIVE R15, `(.L_x_202) ;  /* 0x000000000f0c7348 */ /* 0x026fea0003c00000 */
[----:B------:R-:W-:Y:S02]  /*af10*/  ELECT P6, UR79, PT ;  /* 0x00000000004f782f */ /* 0x000fe400038c0000 */
[----:B------:R-:W-:Y:S01]  /*af20*/  MOV R14, UR79 ;  /* 0x0000004f000e7c02 */ /* 0x000fe20008000f00 */
[----:B-12--5:R-:W-:Y:S10]  /*af30*/  ENDCOLLECTIVE ;  /* 0x000000000000791b */ /* 0x026ff40003800000 */
.L_x_202:
[----:B------:R-:W-:Y:S05]  /*af40*/  BSYNC B0 ;  /* 0x0000000000007941 */ /* 0x000fea0003800000 */
.L_x_201:
[----:B------:R-:W-:Y:S01]  /*af50*/  PLOP3.LUT P0, PT, P6, PT, PT, 0x80, 0x8 ;  /* 0x000000000008781c */ /* 0x000fe2000370f070 */
[----:B------:R-:W-:-:S12]  /*af60*/  BRA `(.L_x_203) ;  /* 0xffffff8c00647947 */ /* 0x000fd8000383ffff */
.L_x_79:
[----:B--2---:R-:W-:-:S04]  /*af70*/  MOV R3, UR5 ;  /* 0x0000000500037c02 */ /* 0x004fc80008000f00 */
[----:B------:R2:W3:Y:S03]  /*af80*/  SYNCS.PHASECHK.TRANS64.TRYWAIT P0, [R3+URZ+0x8], R4 ;  /* 0x00000804030075a7 */ /* 0x0004e600080011ff */
[----:B---3--:R-:W-:Y:S05]  /*af90*/  @!P0 NANOSLEEP.SYNCS 0x989680 ;  /* 0x009896800000895d */ /* 0x008fea0003900000 */
[----:B------:R-:W3:Y:S02]  /*afa0*/  @!P0 SYNCS.PHASECHK.TRANS64 P0, [R3+URZ+0x8], R4 ;  /* 0x00000804030085a7 */ /* 0x000ee400080010ff */
[----:B---3--:R-:W-:Y:S05]  /*afb0*/  @!P0 BRA `(.L_x_79) ;  /* 0xfffffffc00ec8947 */ /* 0x008fea000383ffff */
[----:B------:R-:W-:Y:S05]  /*afc0*/  BRA `(.L_x_78) ;  /* 0xffffff8c00687947 */ /* 0x000fea000383ffff */
.L_x_80:
[----:B-1----:R1:W2:Y:S02]  /*afd0*/  SYNCS.PHASECHK.TRANS64.TRYWAIT P0, [R0+URZ+0x150], R5 ;  /* 0x00015005000075a7 */ /* 0x0022a400080011ff */
[----:B--2---:R-:W-:Y:S05]  /*afe0*/  @!P0 NANOSLEEP.SYNCS 0x989680 ;  /* 0x009896800000895d */ /* 0x004fea0003900000 */
[----:B------:R-:W2:Y:S02]  /*aff0*/  @!P0 SYNCS.PHASECHK.TRANS64 P0, [R0+URZ+0x150], R5 ;  /* 0x00015005000085a7 */ /* 0x000ea400080010ff */
[----:B--2---:R-:W-:Y:S05]  /*b000*/  @!P0 BRA `(.L_x_80) ;  /* 0xfffffffc00f08947 */ /* 0x004fea000383ffff */
[----:B------:R-:W-:Y:S05]  /*b010*/  BRA `(.L_x_204) ;  /* 0xffffff9000447947 */ /* 0x000fea000383ffff */
.L_x_82:
[----:B------:R-:W-:-:S07]  /*b020*/  MOV R0, UR23 ;  /* 0x0000001700007c02 */ /* 0x000fce0008000f00 */
.L_x_205:
[----:B-1----:R1:W2:Y:S02]  /*b030*/  SYNCS.PHASECHK.TRANS64.TRYWAIT P0, [R0+URZ+0x190], R5 ;  /* 0x00019005000075a7 */ /* 0x0022a400080011ff */
[----:B--2---:R-:W-:Y:S05]  /*b040*/  @!P0 NANOSLEEP.SYNCS 0x989680 ;  /* 0x009896800000895d */ /* 0x004fea0003900000 */
[----:B------:R-:W2:Y:S02]  /*b050*/  @!P0 SYNCS.PHASECHK.TRANS64 P0, [R0+URZ+0x190], R5 ;  /* 0x00019005000085a7 */ /* 0x000ea400080010ff */
[----:B--2---:R-:W-:Y:S05]  /*b060*/  @!P0 BRA `(.L_x_205) ;  /* 0xfffffffc00f08947 */ /* 0x004fea000383ffff */
[----:B------:R-:W-:Y:S05]  /*b070*/  BRA `(.L_x_206) ;  /* 0xffffff9000907947 */ /* 0x000fea000383ffff */
.L_x_85:
[----:B------:R-:W-:Y:S07]  /*b080*/  MOV R0, UR5 ;  /* 0x0000000500007c02 */ /* 0x000fee0008000f00 */
.L_x_207:
[----:B-1----:R1:W2:Y:S02]  /*b090*/  SYNCS.PHASECHK.TRANS64.TRYWAIT P0, [R0+URZ], R5 ;  /* 0x00000005000075a7 */ /* 0x0022a400080011ff */
[----:B--2---:R-:W-:Y:S05]  /*b0a0*/  @!P0 NANOSLEEP.SYNCS 0x989680 ;  /* 0x009896800000895d */ /* 0x004fea0003900000 */
[----:B------:R-:W2:Y:S02]  /*b0b0*/  @!P0 SYNCS.PHASECHK.TRANS64 P0, [R0+URZ], R5 ;  /* 0x00000005000085a7 */ /* 0x000ea400080010ff */
[----:B--2---:R-:W-:Y:S05]  /*b0c0*/  @!P0 BRA `(.L_x_207) ;  /* 0xfffffffc00f08947 */ /* 0x004fea000383ffff */
[----:B------:R-:W-:Y:S05]  /*b0d0*/  BRA `(.L_x_84) ;  /* 0xffffff9000a47947 */ /* 0x000fea000383ffff */
.L_x_89:
[----:B-1----:R-:W-:-:S07]  /*b0e0*/  MOV R0, UR4 ;  /* 0x0000000400007c02 */ /* 0x002fce0008000f00 */
.L_x_208:
[----:B-1----:R1:W2:Y:S02]  /*b0f0*/  SYNCS.PHASECHK.TRANS64.TRYWAIT P0, [R0+URZ], R3 ;  /* 0x00000003000075a7 */ /* 0x0022a400080011ff */
[----:B--2---:R-:W-:Y:S05]  /*b100*/  @!P0 NANOSLEEP.SYNCS 0x989680 ;  /* 0x009896800000895d */ /* 0x004fea0003900000 */
[----:B------:R-:W2:Y:S02]  /*b110*/  @!P0 SYNCS.PHASECHK.TRANS64 P0, [R0+URZ], R3 ;  /* 0x00000003000085a7 */ /* 0x000ea400080010ff */
[----:B--2---:R-:W-:Y:S05]  /*b120*/  @!P0 BRA `(.L_x_208) ;  /* 0xfffffffc00f08947 */ /* 0x004fea000383ffff */
[----:B------:R-:W-:Y:S05]  /*b130*/  BRA `(.L_x_209) ;  /* 0xffffff9400707947 */ /* 0x000fea000383ffff */
.L_x_90:
[----:B------:R-:W-:-:S07]  /*b140*/  MOV R0, UR5 ;  /* 0x0000000500007c02 */ /* 0x000fce0008000f00 */
.L_x_210:
[----:B-1----:R1:W2:Y:S02]  /*b150*/  SYNCS.PHASECHK.TRANS64.TRYWAIT P0, [R0+URZ], R3 ;  /* 0x00000003000075a7 */ /* 0x0022a400080011ff */
[----:B--2---:R-:W-:Y:S05]  /*b160*/  @!P0 NANOSLEEP.SYNCS 0x989680 ;  /* 0x009896800000895d */ /* 0x004fea0003900000 */
[----:B------:R-:W2:Y:S02]  /*b170*/  @!P0 SYNCS.PHASECHK.TRANS64 P0, [R0+URZ], R3 ;  /* 0x00000003000085a7 */ /* 0x000ea400080010ff */
[----:B--2---:R-:W-:Y:S05]  /*b180*/  @!P0 BRA `(.L_x_210) ;  /* 0xfffffffc00f08947 */ /* 0x004fea000383ffff */
[----:B------:R-:W-:Y:S05]  /*b190*/  BRA `(.L_x_211) ;  /* 0xffffff94007c7947 */ /* 0x000fea000383ffff */
.L_x_91:
[----:B------:R-:W-:-:S07]  /*b1a0*/  MOV R0, UR5 ;  /* 0x0000000500007c02 */ /* 0x000fce0008000f00 */
.L_x_212:
[----:B-1----:R1:W2:Y:S02]  /*b1b0*/  SYNCS.PHASECHK.TRANS64.TRYWAIT P0, [R0+URZ], R3 ;  /* 0x00000003000075a7 */ /* 0x0022a400080011ff */
[----:B--2---:R-:W-:Y:S05]  /*b1c0*/  @!P0 NANOSLEEP.SYNCS 0x989680 ;  /* 0x009896800000895d */ /* 0x004fea0003900000 */
[----:B------:R-:W2:Y:S02]  /*b1d0*/  @!P0 SYNCS.PHASECHK.TRANS64 P0, [R0+URZ], R3 ;  /* 0x00000003000085a7 */ /* 0x000ea400080010ff */
[----:B--2---:R-:W-:Y:S05]  /*b1e0*/  @!P0 BRA `(.L_x_212) ;  /* 0xfffffffc00f08947 */ /* 0x004fea000383ffff */
[----:B------:R-:W-:Y:S05]  /*b1f0*/  BRA `(.L_x_213) ;  /* 0xffffff9400887947 */ /* 0x000fea000383ffff */
.L_x_94:
[----:B------:R-:W-:-:S07]  /*b200*/  MOV R0, UR17 ;  /* 0x0000001100007c02 */ /* 0x000fce0008000f00 */
.L_x_214:
[----:B-1----:R1:W2:Y:S02]  /*b210*/  SYNCS.PHASECHK.TRANS64.TRYWAIT P1, [R0+URZ+0x1d0], R3 ;  /* 0x0001d003000075a7 */ /* 0x0022a400080211ff */
[----:B--2---:R-:W-:Y:S05]  /*b220*/  @!P1 NANOSLEEP.SYNCS 0x989680 ;  /* 0x009896800000995d */ /* 0x004fea0003900000 */
[----:B------:R-:W2:Y:S02]  /*b230*/  @!P1 SYNCS.PHASECHK.TRANS64 P1, [R0+URZ+0x1d0], R3 ;  /* 0x0001d003000095a7 */ /* 0x000ea400080210ff */
[----:B--2---:R-:W-:Y:S05]  /*b240*/  @!P1 BRA `(.L_x_214) ;  /* 0xfffffffc00f09947 */ /* 0x004fea000383ffff */
[----:B------:R-:W-:Y:S05]  /*b250*/  BRA `(.L_x_215) ;  /* 0xffffff9400d47947 */ /* 0x000fea000383ffff */
.L_x_99:
[----:B-1----:R1:W2:Y:S02]  /*b260*/  SYNCS.PHASECHK.TRANS64.TRYWAIT P0, [R8+URZ+0x150], R5 ;  /* 0x00015005080075a7 */ /* 0x0022a400080011ff */
[----:B--2---:R-:W-:Y:S05]  /*b270*/  @!P0 NANOSLEEP.SYNCS 0x989680 ;  /* 0x009896800000895d */ /* 0x004fea0003900000 */
[----:B------:R-:W2:Y:S02]  /*b280*/  @!P0 SYNCS.PHASECHK.TRANS64 P0, [R8+URZ+0x150], R5 ;  /* 0x00015005080085a7 */ /* 0x000ea400080010ff */
[----:B--2---:R-:W-:Y:S05]  /*b290*/  @!P0 BRA `(.L_x_99) ;  /* 0xfffffffc00f08947 */ /* 0x004fea000383ffff */
[----:B------:R-:W-:Y:S05]  /*b2a0*/  BRA `(.L_x_216) ;  /* 0xffffff9c001c7947 */ /* 0x000fea000383ffff */
.L_x_102:
[----:B------:R-:W-:Y:S07]  /*b2b0*/  MOV R0, UR21 ;  /* 0x0000001500007c02 */ /* 0x000fee0008000f00 */
.L_x_217:
[----:B-1----:R1:W2:Y:S02]  /*b2c0*/  SYNCS.PHASECHK.TRANS64.TRYWAIT P1, [R0+URZ+0x148], R5 ;  /* 0x00014805000075a7 */ /* 0x0022a400080211ff */
[----:B--2---:R-:W-:Y:S05]  /*b2d0*/  @!P1 NANOSLEEP.SYNCS 0x989680 ;  /* 0x009896800000995d */ /* 0x004fea0003900000 */
[----:B------:R-:W2:Y:S02]  /*b2e0*/  @!P1 SYNCS.PHASECHK.TRANS64 P1, [R0+URZ+0x148], R5 ;  /* 0x00014805000095a7 */ /* 0x000ea400080210ff */
[----:B--2---:R-:W-:Y:S05]  /*b2f0*/  @!P1 BRA `(.L_x_217) ;  /* 0xfffffffc00f09947 */ /* 0x004fea000383ffff */
[----:B------:R-:W-:Y:S05]  /*b300*/  BRA `(.L_x_101) ;  /* 0xffffffa000987947 */ /* 0x000fea000383ffff */
.L_x_105:
[----:B-1----:R-:W-:Y:S07]  /*b310*/  MOV R5, UR21 ;  /* 0x0000001500057c02 */ /* 0x002fee0008000f00 */
.L_x_218:
[----:B-1----:R1:W2:Y:S02]  /*b320*/  SYNCS.PHASECHK.TRANS64.TRYWAIT P0, [R5+URZ+0x120], R4 ;  /* 0x00012004050075a7 */ /* 0x0022a400080011ff */
[----:B--2---:R-:W-:Y:S05]  /*b330*/  @!P0 NANOSLEEP.SYNCS 0x989680 ;  /* 0x009896800000895d */ /* 0x004fea0003900000 */
[----:B------:R-:W2:Y:S02]  /*b340*/  @!P0 SYNCS.PHASECHK.TRANS64 P0, [R5+URZ+0x120], R4 ;  /* 0x00012004050085a7 */ /* 0x000ea400080010ff */
[----:B--2---:R-:W-:Y:S05]  /*b350*/  @!P0 BRA `(.L_x_218) ;  /* 0xfffffffc00f08947 */ /* 0x004fea000383ffff */
[----:B------:R-:W-:Y:S05]  /*b360*/  BRA `(.L_x_219) ;  /* 0xffffffa000f07947 */ /* 0x000fea000383ffff */
.L_x_106:
[----:B------:R-:W-:Y:S07]  /*b370*/  MOV R5, UR21 ;  /* 0x0000001500057c02 */ /* 0x000fee0008000f00 */
.L_x_220:
[----:B-1----:R1:W2:Y:S02]  /*b380*/  SYNCS.PHASECHK.TRANS64.TRYWAIT P0, [R5+URZ+0x128], R4 ;  /* 0x00012804050075a7 */ /* 0x0022a400080011ff */
[----:B--2---:R-:W-:Y:S05]  /*b390*/  @!P0 NANOSLEEP.SYNCS 0x989680 ;  /* 0x009896800000895d */ /* 0x004fea0003900000 */
[----:B------:R-:W2:Y:S02]  /*b3a0*/  @!P0 SYNCS.PHASECHK.TRANS64 P0, [R5+URZ+0x128], R4 ;  /* 0x00012804050085a7 */ /* 0x000ea400080010ff */
[----:B--2---:R-:W-:Y:S05]  /*b3b0*/  @!P0 BRA `(.L_x_220) ;  /* 0xfffffffc00f08947 */ /* 0x004fea000383ffff */
[----:B------:R-:W-:Y:S05]  /*b3c0*/  BRA `(.L_x_221) ;  /* 0xffffffa400487947 */ /* 0x000fea000383ffff */
.L_x_107:
[----:B-1----:R-:W-:Y:S07]  /*b3d0*/  MOV R5, UR21 ;  /* 0x0000001500057c02 */ /* 0x002fee0008000f00 */
.L_x_222:
[----:B-1----:R1:W2:Y:S02]  /*b3e0*/  SYNCS.PHASECHK.TRANS64.TRYWAIT P0, [R5+URZ+0x130], R4 ;  /* 0x00013004050075a7 */ /* 0x0022a400080011ff */
[----:B--2---:R-:W-:Y:S05]  /*b3f0*/  @!P0 NANOSLEEP.SYNCS 0x989680 ;  /* 0x009896800000895d */ /* 0x004fea0003900000 */
[----:B------:R-:W2:Y:S02]  /*b400*/  @!P0 SYNCS.PHASECHK.TRANS64 P0, [R5+URZ+0x130], R4 ;  /* 0x00013004050085a7 */ /* 0x000ea400080010ff */
[----:B--2---:R-:W-:Y:S05]  /*b410*/  @!P0 BRA `(.L_x_222) ;  /* 0xfffffffc00f08947 */ /* 0x004fea000383ffff */
[----:B------:R-:W-:Y:S05]  /*b420*/  BRA `(.L_x_223) ;  /* 0xffffffa400a47947 */ /* 0x000fea000383ffff */
.L_x_108:
[----:B-1----:R-:W-:Y:S07]  /*b430*/  MOV R5, UR21 ;  /* 0x0000001500057c02 */ /* 0x002fee0008000f00 */
.L_x_224:
[----:B-1----:R1:W2:Y:S02]  /*b440*/  SYNCS.PHASECHK.TRANS64.TRYWAIT P0, [R5+URZ+0x138], R4 ;  /* 0x00013804050075a7 */ /* 0x0022a400080011ff */
[----:B--2---:R-:W-:Y:S05]  /*b450*/  @!P0 NANOSLEEP.SYNCS 0x989680 ;  /* 0x009896800000895d */ /* 0x004fea0003900000 */
[----:B------:R-:W2:Y:S02]  /*b460*/  @!P0 SYNCS.PHASECHK.TRANS64 P0, [R5+URZ+0x138], R4 ;  /* 0x00013804050085a7 */ /* 0x000ea400080010ff */
[----:B--2---:R-:W-:Y:S05]  /*b470*/  @!P0 BRA `(.L_x_224) ;  /* 0xfffffffc00f08947 */ /* 0x004fea000383ffff */
[----:B------:R-:W-:Y:S05]  /*b480*/  BRA `(.L_x_225) ;  /* 0xffffffa800087947 */ /* 0x000fea000383ffff */
.L_x_110:
[----:B------:R-:W-:-:S07]  /*b490*/  MOV R0, UR21 ;  /* 0x0000001500007c02 */ /* 0x000fce0008000f00 */
.L_x_226:
[----:B-1----:R1:W2:Y:S02]  /*b4a0*/  SYNCS.PHASECHK.TRANS64.TRYWAIT P0, [R0+URZ+0x120], R3 ;  /* 0x00012003000075a7 */ /* 0x0022a400080011ff */
[----:B--2---:R-:W-:Y:S05]  /*b4b0*/  @!P0 NANOSLEEP.SYNCS 0x989680 ;  /* 0x009896800000895d */ /* 0x004fea0003900000 */
[----:B------:R-:W2:Y:S02]  /*b4c0*/  @!P0 SYNCS.PHASECHK.TRANS64 P0, [R0+URZ+0x120], R3 ;  /* 0x00012003000085a7 */ /* 0x000ea400080010ff */
[----:B--2---:R-:W-:Y:S05]  /*b4d0*/  @!P0 BRA `(.L_x_226) ;  /* 0xfffffffc00f08947 */ /* 0x004fea000383ffff */
[----:B------:R-:W-:Y:S05]  /*b4e0*/  BRA `(.L_x_227) ;  /* 0xffffffa800987947 */ /* 0x000fea000383ffff */
.L_x_111:
[----:B-1----:R-:W-:-:S07]  /*b4f0*/  MOV R0, UR21 ;  /* 0x0000001500007c02 */ /* 0x002fce0008000f00 */
.L_x_228:
[----:B-1----:R1:W2:Y:S02]  /*b500*/  SYNCS.PHASECHK.TRANS64.TRYWAIT P0, [R0+URZ+0x128], R3 ;  /* 0x00012803000075a7 */ /* 0x0022a400080011ff */
[----:B--2---:R-:W-:Y:S05]  /*b510*/  @!P0 NANOSLEEP.SYNCS 0x989680 ;  /* 0x009896800000895d */ /* 0x004fea0003900000 */
[----:B------:R-:W2:Y:S02]  /*b520*/  @!P0 SYNCS.PHASECHK.TRANS64 P0, [R0+URZ+0x128], R3 ;  /* 0x00012803000085a7 */ /* 0x000ea400080010ff */
[----:B--2---:R-:W-:Y:S05]  /*b530*/  @!P0 BRA `(.L_x_228) ;  /* 0xfffffffc00f08947 */ /* 0x004fea000383ffff */
[----:B------:R-:W-:Y:S05]  /*b540*/  BRA `(.L_x_229) ;  /* 0xffffffa800887947 */ /* 0x000fea000383ffff */
.L_x_112:
[----:B-1----:R-:W-:-:S07]  /*b550*/  MOV R0, UR21 ;  /* 0x0000001500007c02 */ /* 0x002fce0008000f00 */
.L_x_230:
[----:B-1----:R1:W2:Y:S02]  /*b560*/  SYNCS.PHASECHK.TRANS64.TRYWAIT P0, [R0+URZ+0x130], R3 ;  /* 0x00013003000075a7 */ /* 0x0022a400080011ff */
[----:B--2---:R-:W-:Y:S05]  /*b570*/  @!P0 NANOSLEEP.SYNCS 0x989680 ;  /* 0x009896800000895d */ /* 0x004fea0003900000 */
[----:B------:R-:W2:Y:S02]  /*b580*/  @!P0 SYNCS.PHASECHK.TRANS64 P0, [R0+URZ+0x130], R3 ;  /* 0x00013003000085a7 */ /* 0x000ea400080010ff */
[----:B--2---:R-:W-:Y:S05]  /*b590*/  @!P0 BRA `(.L_x_230) ;  /* 0xfffffffc00f08947 */ /* 0x004fea000383ffff */
[----:B------:R-:W-:Y:S05]  /*b5a0*/  BRA `(.L_x_231) ;  /* 0xffffffa800787947 */ /* 0x000fea000383ffff */
.L_x_114:
[----:B-1----:R1:W2:Y:S02]  /*b5b0*/  SYNCS.PHASECHK.TRANS64.TRYWAIT P0, [R3+URZ+0x150], R0 ;  /* 0x00015000030075a7 */ /* 0x0022a400080011ff */
[----:B--2---:R-:W-:Y:S05]  /*b5c0*/  @!P0 NANOSLEEP.SYNCS 0x989680 ;  /* 0x009896800000895d */ /* 0x004fea0003900000 */
[----:B------:R-:W2:Y:S02]  /*b5d0*/  @!P0 SYNCS.PHASECHK.TRANS64 P0, [R3+URZ+0x150], R0 ;  /* 0x00015000030085a7 */ /* 0x000ea400080010ff */
[----:B--2---:R-:W-:Y:S05]  /*b5e0*/  @!P0 BRA `(.L_x_114) ;  /* 0xfffffffc00f08947 */ /* 0x004fea000383ffff */
[----:B------:R-:W-:Y:S05]  /*b5f0*/  BRA `(.L_x_232) ;  /* 0xffffffac004c7947 */ /* 0x000fea000383ffff */
.L_x_125:
[----:B-1----:R-:W-:Y:S04]  /*b600*/  MOV R0, UR43 ;  /* 0x0000002b00007c02 */ /* 0x002fe80008000f00 */
[----:B------:R1:W2:Y:S03]  /*b610*/  SYNCS.PHASECHK.TRANS64.TRYWAIT P1, [R0+URZ+0x100], R5 ;  /* 0x00010005000075a7 */ /* 0x0002a600080211ff */
[----:B--2---:R-:W-:Y:S05]  /*b620*/  @!P1 NANOSLEEP.SYNCS 0x989680 ;  /* 0x009896800000995d */ /* 0x004fea0003900000 */
[----:B------:R-:W2:Y:S02]  /*b630*/  @!P1 SYNCS.PHASECHK.TRANS64 P1, [R0+URZ+0x100], R5 ;  /* 0x00010005000095a7 */ /* 0x000ea400080210ff */
[----:B--2---:R-:W-:Y:S05]  /*b640*/  @!P1 BRA `(.L_x_125) ;  /* 0xfffffffc00ec9947 */ /* 0x004fea000383ffff */
[----:B------:R-:W-:Y:S05]  /*b650*/  BRA `(.L_x_124) ;  /* 0xffffffb800b07947 */ /* 0x000fea000383ffff */
.L_x_127:
[----:B-1----:R1:W4:Y:S02]  /*b660*/  SYNCS.PHASECHK.TRANS64.TRYWAIT P0, [R98+URZ+0x170], R3 ;  /* 0x00017003620075a7 */ /* 0x00232400080011ff */
[----:B----4-:R-:W-:Y:S05]  /*b670*/  @!P0 NANOSLEEP.SYNCS 0x989680 ;  /* 0x009896800000895d */ /* 0x010fea0003900000 */
[----:B------:R-:W4:Y:S02]  /*b680*/  @!P0 SYNCS.PHASECHK.TRANS64 P0, [R98+URZ+0x170], R3 ;  /* 0x00017003620085a7 */ /* 0x000f2400080010ff */
[----:B----4-:R-:W-:Y:S05]  /*b690*/  @!P0 BRA `(.L_x_127) ;  /* 0xfffffffc00f08947 */ /* 0x010fea000383ffff */
[----:B------:R-:W-:Y:S05]  /*b6a0*/  BRA `(.L_x_126) ;  /* 0xffffffb800d87947 */ /* 0x000fea000383ffff */
.L_x_136:
[----:B---3--:R3:W4:Y:S02]  /*b6b0*/  SYNCS.PHASECHK.TRANS64.TRYWAIT P0, [R3+URZ+0x100], R0 ;  /* 0x00010000030075a7 */ /* 0x00872400080011ff */
[----:B----4-:R-:W-:Y:S05]  /*b6c0*/  @!P0 NANOSLEEP.SYNCS 0x989680 ;  /* 0x009896800000895d */ /* 0x010fea0003900000 */
[----:B------:R-:W4:Y:S02]  /*b6d0*/  @!P0 SYNCS.PHASECHK.TRANS64 P0, [R3+URZ+0x100], R0 ;  /* 0x00010000030085a7 */ /* 0x000f2400080010ff */
[----:B----4-:R-:W-:Y:S05]  /*b6e0*/  @!P0 BRA `(.L_x_136) ;  /* 0xfffffffc00f08947 */ /* 0x010fea000383ffff */
[----:B------:R-:W-:Y:S05]  /*b6f0*/  BRA `(.L_x_135) ;  /* 0xffffffc400c87947 */ /* 0x000fea000383ffff */
.L_x_144:
[----:B-1----:R1:W4:Y:S02]  /*b700*/  SYNCS.PHASECHK.TRANS64.TRYWAIT P0, [R62+URZ+0x100], R5 ;  /* 0x000100053e0075a7 */ /* 0x00232400080011ff */
[----:B----4-:R-:W-:Y:S05]  /*b710*/  @!P0 NANOSLEEP.SYNCS 0x989680 ;  /* 0x009896800000895d */ /* 0x010fea0003900000 */
[----:B------:R-:W4:Y:S02]  /*b720*/  @!P0 SYNCS.PHASECHK.TRANS64 P0, [R62+URZ+0x100], R5 ;  /* 0x000100053e0085a7 */ /* 0x000f2400080010ff */
[----:B----4-:R-:W-:Y:S05]  /*b730*/  @!P0 BRA `(.L_x_144) ;  /* 0xfffffffc00f08947 */ /* 0x010fea000383ffff */
[----:B------:R-:W-:Y:S05]  /*b740*/  BRA `(.L_x_143) ;  /* 0xffffffd000e07947 */ /* 0x000fea000383ffff */
.L_x_152:
[----:B-1----:R1:W4:Y:S02]  /*b750*/  SYNCS.PHASECHK.TRANS64.TRYWAIT P0, [R61+URZ+0x100], R4 ;  /* 0x000100043d0075a7 */ /* 0x00232400080011ff */
[----:B----4-:R-:W-:Y:S05]  /*b760*/  @!P0 NANOSLEEP.SYNCS 0x989680 ;  /* 0x009896800000895d */ /* 0x010fea0003900000 */
[----:B------:R-:W4:Y:S02]  /*b770*/  @!P0 SYNCS.PHASECHK.TRANS64 P0, [R61+URZ+0x100], R4 ;  /* 0x000100043d0085a7 */ /* 0x000f2400080010ff */
[----:B----4-:R-:W-:Y:S05]  /*b780*/  @!P0 BRA `(.L_x_152) ;  /* 0xfffffffc00f08947 */ /* 0x010fea000383ffff */
[----:B------:R-:W-:Y:S05]  /*b790*/  BRA `(.L_x_151) ;  /* 0xffffffdc00f47947 */ /* 0x000fea000383ffff */
        .weak           $__internal_0_$__cuda_sm10x_tcgen05_guardrail_trap_col_being_dealloced_not_returned_by_alloc
        .type           $__internal_0_$__cuda_sm10x_tcgen05_guardrail_trap_col_being_dealloced_not_returned_by_alloc,@function
        .size           $__internal_0_$__cuda_sm10x_tcgen05_guardrail_trap_col_being_dealloced_not_returned_by_alloc,($__internal_1_$__cuda_sm10x_tcgen05_guardrail_trap_phase_invalid_during_alloc - $__internal_0_$__cuda_sm10x_tcgen05_guardrail_trap_col_being_dealloced_not_returned_by_alloc)
$__internal_0_$__cuda_sm10x_tcgen05_guardrail_trap_col_being_dealloced_not_returned_by_alloc:
[----:B------:R-:W-:Y:S05]  /*b7a0*/  BPT.TRAP 0x1 ;  /* 0x000000040000795c */ /* 0x000fea0000300000 */
[----:B------:R-:W-:-:S04]  /*b7b0*/  HFMA2 R3, -RZ, RZ, 0, 0 ;  /* 0x00000000ff037431 */ /* 0x000fc800000001ff */
[----:B------:R-:W-:Y:S05]  /*b7c0*/  RET.REL.NODEC R2 `(_ZN7cutlass13device_kernelINS_4gemm6kernel13GemmUniversalIN4cute5tupleIJiiiiEEENS1_10collective13CollectiveMmaINS1_35MainloopSm100TmaUmmaWarpSpecializedILi16ELi2ELi4ENS5_IJNS4_1CILi4EEENSA_ILi1EEESC_EEEEENS5_IJNSA_ILi128EEENSA_ILi256EEENSA_ILi32EEEEEENS_10bfloat16_tENS5_IJlSC_lEEESJ_SK_NS4_8TiledMMAINS4_8MMA_AtomIJNS4_26SM100_MMA_F16BF16_2x1SM_SSISJ_SJ_fLi128ELi256ELNS4_4UMMA5MajorE0ELSP_0ELNSO_7ScaleInE0ELSQ_0EEEEEENS4_6LayoutINS5_IJSC_SC_SC_EEENS5_IJNSA_ILi0EEESV_SV_EEEEENS5_IJNS4_10UnderscoreESY_SY_EEEEENS4_18SM100_TMA_2SM_LOADENS4_14ComposedLayoutINS4_7SwizzleILi2ELi4ELi3EEENS4_18smem_ptr_flag_bitsILi16EEENST_INS5_IJNSA_ILi8EEESH_EEENS5_IJSH_SC_EEEEEEEvNS4_8identityENS4_28SM100_TMA_2SM_LOAD_MULTICASTES1B_vS1C_EENS_8epilogue10collective18CollectiveEpilogueINS1F_23Sm100TmaWarpSpecializedILi4ELi2ELi32ELb1ELb0EEEJNS5_IJNSA_ILi64EEESG_SH_EEENS5_IJNST_IS1K_SC_EENST_INS5_IJSH_NSA_ILi2EEEEEENS5_IJSC_SF_EEEEEEEESJ_SK_SJ_SK_NS1F_6fusion15FusionCallbacksIS1J_NS1S_17LinearCombinationISJ_fSJ_fLNS_15FloatRoundStyleE2EEES1L_S1R_JEEENS4_5SM1004TMEM4LOAD26SM100_TMEM_LOAD_32dp32b32xENS4_13SM90_TMA_LOADES1B_NS4_39AutoVectorizingCopyWithAssumedAlignmentILi128EEENS4_14SM90_TMA_STOREES1B_S24_S24_EEEvvEEEEvNT_6ParamsE) ;  /* 0xffffff48020c7950 */ /* 0x000fea0003c3ffff */
        .weak           $__internal_1_$__cuda_sm10x_tcgen05_guardrail_trap_phase_invalid_during_alloc
        .type           $__internal_1_$__cuda_sm10x_tcgen05_guardrail_trap_phase_invalid_during_alloc,@function
        .size           $__internal_1_$__cuda_sm10x_tcgen05_guardrail_trap_phase_invalid_during_alloc,($__internal_2_$__cuda_sm10x_tcgen05_guardrail_trap_unallocated_columns_being_dealloced - $__internal_1_$__cuda_sm10x_tcgen05_guardrail_trap_phase_invalid_during_alloc)
$__internal_1_$__cuda_sm10x_tcgen05_guardrail_trap_phase_invalid_during_alloc:
[----:B------:R-:W-:Y:S05]  /*b7d0*/  BPT.TRAP 0x1 ;  /* 0x000000040000795c */ /* 0x000fea0000300000 */
[----:B------:R-:W-:-:S04]  /*b7e0*/  MOV R5, 0x0 ;  /* 0x0000000000057802 */ /* 0x000fc80000000f00 */
[----:B------:R-:W-:Y:S05]  /*b7f0*/  RET.REL.NODEC R4 `(_ZN7cutlass13device_kernelINS_4gemm6kernel13GemmUniversalIN4cute5tupleIJiiiiEEENS1_10collective13CollectiveMmaINS1_35MainloopSm100TmaUmmaWarpSpecializedILi16ELi2ELi4ENS5_IJNS4_1CILi4EEENSA_ILi1EEESC_EEEEENS5_IJNSA_ILi128EEENSA_ILi256EEENSA_ILi32EEEEEENS_10bfloat16_tENS5_IJlSC_lEEESJ_SK_NS4_8TiledMMAINS4_8MMA_AtomIJNS4_26SM100_MMA_F16BF16_2x1SM_SSISJ_SJ_fLi128ELi256ELNS4_4UMMA5MajorE0ELSP_0ELNSO_7ScaleInE0ELSQ_0EEEEEENS4_6LayoutINS5_IJSC_SC_SC_EEENS5_IJNSA_ILi0EEESV_SV_EEEEENS5_IJNS4_10UnderscoreESY_SY_EEEEENS4_18SM100_TMA_2SM_LOADENS4_14ComposedLayoutINS4_7SwizzleILi2ELi4ELi3EEENS4_18smem_ptr_flag_bitsILi16EEENST_INS5_IJNSA_ILi8EEESH_EEENS5_IJSH_SC_EEEEEEEvNS4_8identityENS4_28SM100_TMA_2SM_LOAD_MULTICASTES1B_vS1C_EENS_8epilogue10collective18CollectiveEpilogueINS1F_23Sm100TmaWarpSpecializedILi4ELi2ELi32ELb1ELb0EEEJNS5_IJNSA_ILi64EEESG_SH_EEENS5_IJNST_IS1K_SC_EENST_INS5_IJSH_NSA_ILi2EEEEEENS5_IJSC_SF_EEEEEEEESJ_SK_SJ_SK_NS1F_6fusion15FusionCallbacksIS1J_NS1S_17LinearCombinationISJ_fSJ_fLNS_15FloatRoundStyleE2EEES1L_S1R_JEEENS4_5SM1004TMEM4LOAD26SM100_TMEM_LOAD_32dp32b32xENS4_13SM90_TMA_LOADES1B_NS4_39AutoVectorizingCopyWithAssumedAlignmentILi128EEENS4_14SM90_TMA_STOREES1B_S24_S24_EEEvvEEEEvNT_6ParamsE) ;  /* 0xffffff4804007950 */ /* 0x000fea0003c3ffff */
        .weak           $__internal_2_$__cuda_sm10x_tcgen05_guardrail_trap_unallocated_columns_being_dealloced
        .type           $__internal_2_$__cuda_sm10x_tcgen05_guardrail_trap_unallocated_columns_being_dealloced,@function
        .size           $__internal_2_$__cuda_sm10x_tcgen05_guardrail_trap_unallocated_columns_being_dealloced,(.L_x_234 - $__internal_2_$__cuda_sm10x_tcgen05_guardrail_trap_unallocated_columns_being_dealloced)
$__internal_2_$__cuda_sm10x_tcgen05_guardrail_trap_unallocated_columns_being_dealloced:
[----:B------:R-:W-:Y:S05]  /*b800*/  BPT.TRAP 0x1 ;  /* 0x000000040000795c */ /* 0x000fea0000300000 */
[----:B------:R-:W-:-:S04]  /*b810*/  HFMA2 R3, -RZ, RZ, 0, 0 ;  /* 0x00000000ff037431 */ /* 0x000fc800000001ff */
[----:B------:R-:W-:Y:S05]  /*b820*/  RET.REL.NODEC R2 `(_ZN7cutlass13device_kernelINS_4gemm6kernel13GemmUniversalIN4cute5tupleIJiiiiEEENS1_10collective13CollectiveMmaINS1_35MainloopSm100TmaUmmaWarpSpecializedILi16ELi2ELi4ENS5_IJNS4_1CILi4EEENSA_ILi1EEESC_EEEEENS5_IJNSA_ILi128EEENSA_ILi256EEENSA_ILi32EEEEEENS_10bfloat16_tENS5_IJlSC_lEEESJ_SK_NS4_8TiledMMAINS4_8MMA_AtomIJNS4_26SM100_MMA_F16BF16_2x1SM_SSISJ_SJ_fLi128ELi256ELNS4_4UMMA5MajorE0ELSP_0ELNSO_7ScaleInE0ELSQ_0EEEEEENS4_6LayoutINS5_IJSC_SC_SC_EEENS5_IJNSA_ILi0EEESV_SV_EEEEENS5_IJNS4_10UnderscoreESY_SY_EEEEENS4_18SM100_TMA_2SM_LOADENS4_14ComposedLayoutINS4_7SwizzleILi2ELi4ELi3EEENS4_18smem_ptr_flag_bitsILi16EEENST_INS5_IJNSA_ILi8EEESH_EEENS5_IJSH_SC_EEEEEEEvNS4_8identityENS4_28SM100_TMA_2SM_LOAD_MULTICASTES1B_vS1C_EENS_8epilogue10collective18CollectiveEpilogueINS1F_23Sm100TmaWarpSpecializedILi4ELi2ELi32ELb1ELb0EEEJNS5_IJNSA_ILi64EEESG_SH_EEENS5_IJNST_IS1K_SC_EENST_INS5_IJSH_NSA_ILi2EEEEEENS5_IJSC_SF_EEEEEEEESJ_SK_SJ_SK_NS1F_6fusion15FusionCallbacksIS1J_NS1S_17LinearCombinationISJ_fSJ_fLNS_15FloatRoundStyleE2EEES1L_S1R_JEEENS4_5SM1004TMEM4LOAD26SM100_TMEM_LOAD_32dp32b32xENS4_13SM90_TMA_LOADES1B_NS4_39AutoVectorizingCopyWithAssumedAlignmentILi128EEENS4_14SM90_TMA_STOREES1B_S24_S24_EEEvvEEEEvNT_6ParamsE) ;  /* 0xffffff4402f47950 */ /* 0x000fea0003c3ffff */
.L_x_233:
[----:B------:R-:W-:-:S00]  /*b830*/  BRA `(.L_x_233) ;  /* 0xfffffffc00fc7947 */ /* 0x000fc0000383ffff */
[----:B------:R-:W-:-:S00]  /*b840*/  NOP ;  /* 0x0000000000007918 */ /* 0x000fc00000000000 */
        /* <DEDUP_REMOVED lines=11> */
.L_x_234:


//--------------------- .nv.global.init           --------------------------
	.section	.nv.global.init,"aw",@progbits
.nv.global.init:
	.type		$str$27,@object
	.size		$str$27,($str$28 - $str$27)
$str$27:
        /*0000*/ 	.byte	0x28, 0x61, 0x64, 0x64, 0x72, 0x65, 0x73, 0x73, 0x20, 0x26, 0x20, 0x6d, 0x61, 0x73, 0x6b, 0x29
        /*0010*/ 	.byte	0x20, 0x3d, 0x3d, 0x20, 0x30, 0x00
	.type		$str$28,@object
	.size		$str$28,($str$26 - $str$28)
$str$28:
        /*0016*/ 	.byte	0x2f, 0x74, 0x6d, 0x70, 0x2f, 0x63, 0x75, 0x74, 0x6c, 0x61, 0x73, 0x73, 0x5f, 0x73, 0x77, 0x65
        /*0026*/ 	.byte	0x65, 0x70, 0x5f, 0x73, 0x72, 0x63, 0x2f, 0x69, 0x6e, 0x63, 0x6c, 0x75, 0x64, 0x65, 0x2f, 0x63
        /*0036*/ 	.byte	0x75, 0x74, 0x65, 0x2f, 0x70, 0x6f, 0x69, 0x6e, 0x74, 0x65, 0x72, 0x5f, 0x66, 0x6c, 0x61, 0x67
        /*0046*/ 	.byte	0x67, 0x65, 0x64, 0x2e, 0x68, 0x70, 0x70, 0x00
	.type		$str$26,@object
	.size		$str$26,($str$25 - $str$26)
$str$26:
        /*004e*/ 	.byte	0x2f, 0x74, 0x6d, 0x70, 0x2f, 0x63, 0x75, 0x74, 0x6c, 0x61, 0x73, 0x73, 0x5f, 0x73, 0x77, 0x65
        /*005e*/ 	.byte	0x65, 0x70, 0x5f, 0x73, 0x72, 0x63, 0x2f, 0x69, 0x6e, 0x63, 0x6c, 0x75, 0x64, 0x65, 0x2f, 0x63
        /*006e*/ 	.byte	0x75, 0x74, 0x65, 0x2f, 0x61, 0x74, 0x6f, 0x6d, 0x2f, 0x63, 0x6f, 0x70, 0x79, 0x5f, 0x74, 0x72
        /*007e*/ 	.byte	0x61, 0x69, 0x74, 0x73, 0x5f, 0x73, 0x6d, 0x31, 0x30, 0x30, 0x2e, 0x68, 0x70, 0x70, 0x00
	.type		$str$25,@object
	.size		$str$25,(__unnamed_1 - $str$25)
$str$25:
        /*008d*/ 	.byte	0x28, 0x28, 0x75, 0x69, 0x6e, 0x74, 0x33, 0x32, 0x5f, 0x74, 0x28, 0x74, 0x68, 0x72, 0x65, 0x61
        /*009d*/ 	.byte	0x64, 0x49, 0x64, 0x78, 0x2e, 0x78, 0x29, 0x20, 0x2f, 0x20, 0x33, 0x32, 0x29, 0x20, 0x25, 0x20
        /*00ad*/ 	.byte	0x34, 0x29, 0x20, 0x3d, 0x3d, 0x20, 0x28, 0x28, 0x28, 0x74, 0x6d, 0x65, 0x6d, 0x5f, 0x61, 0x64
        /*00bd*/ 	.byte	0x64, 0x72, 0x20, 0x3e, 0x3e, 0x20, 0x31, 0x36, 0x29, 0x20, 0x2f, 0x20, 0x33, 0x32, 0x29, 0x20
        /*00cd*/ 	.byte	0x25, 0x20, 0x34, 0x29, 0x00
	.type		__unnamed_1,@object
	.size		__unnamed_1,(__unnamed_2 - __unnamed_1)
__unnamed_1:
        /*00d2*/ 	.byte	0x61, 0x75, 0x74, 0x6f, 0x20, 0x63, 0x75, 0x74, 0x65, 0x3a, 0x3a, 0x61, 0x73, 0x5f, 0x70, 0x6f
        /* <DEDUP_REMOVED lines=24> */
        /*0262*/ 	.byte	0x43, 0x3c, 0x34, 0x30, 0x39, 0x36, 0x3e, 0x3e, 0x3e, 0x3e, 0x5d, 0x00
	.type		__unnamed_2,@object
	.size		__unnamed_2,(.L_2 - __unnamed_2)
__unnamed_2:
        /* <DEDUP_REMOVED lines=42> */
        /*050e*/ 	.byte	0x3e, 0x3e, 0x5d, 0x00
.L_2:


//--------------------- .nv.shared._ZN7cutlass13device_kernelINS_4gemm6kernel13GemmUniversalIN4cute5tupleIJiiiiEEENS1_10collective13CollectiveMmaINS1_35MainloopSm100TmaUmmaWarpSpecializedILi16ELi2ELi4ENS5_IJNS4_1CILi4EEENSA_ILi1EEESC_EEEEENS5_IJNSA_ILi128EEENSA_ILi256EEENSA_ILi32EEEEEENS_10bfloat16_tENS5_IJlSC_lEEESJ_SK_NS4_8TiledMMAINS4_8MMA_AtomIJNS4_26SM100_MMA_F16BF16_2x1SM_SSISJ_SJ_fLi128ELi256ELNS4_4UMMA5MajorE0ELSP_0ELNSO_7ScaleInE0ELSQ_0EEEEEENS4_6LayoutINS5_IJSC_SC_SC_EEENS5_IJNSA_ILi0EEESV_SV_EEEEENS5_IJNS4_10UnderscoreESY_SY_EEEEENS4_18SM100_TMA_2SM_LOADENS4_14ComposedLayoutINS4_7SwizzleILi2ELi4ELi3EEENS4_18smem_ptr_flag_bitsILi16EEENST_INS5_IJNSA_ILi8EEESH_EEENS5_IJSH_SC_EEEEEEEvNS4_8identityENS4_28SM100_TMA_2SM_LOAD_MULTICASTES1B_vS1C_EENS_8epilogue10collective18CollectiveEpilogueINS1F_23Sm100TmaWarpSpecializedILi4ELi2ELi32ELb1ELb0EEEJNS5_IJNSA_ILi64EEESG_SH_EEENS5_IJNST_IS1K_SC_EENST_INS5_IJSH_NSA_ILi2EEEEEENS5_IJSC_SF_EEEEEEEESJ_SK_SJ_SK_NS1F_6fusion15FusionCallbacksIS1J_NS1S_17LinearCombinationISJ_fSJ_fLNS_15FloatRoundStyleE2EEES1L_S1R_JEEENS4_5SM1004TMEM4LOAD26SM100_TMEM_LOAD_32dp32b32xENS4_13SM90_TMA_LOADES1B_NS4_39AutoVectorizingCopyWithAssumedAlignmentILi128EEENS4_14SM90_TMA_STOREES1B_S24_S24_EEEvvEEEEvNT_6ParamsE --------------------------
	.section	.nv.shared._ZN7cutlass13device_kernelINS_4gemm6kernel13GemmUniversalIN4cute5tupleIJiiiiEEENS1_10collective13CollectiveMmaINS1_35MainloopSm100TmaUmmaWarpSpecializedILi16ELi2ELi4ENS5_IJNS4_1CILi4EEENSA_ILi1EEESC_EEEEENS5_IJNSA_ILi128EEENSA_ILi256EEENSA_ILi32EEEEEENS_10bfloat16_tENS5_IJlSC_lEEESJ_SK_NS4_8TiledMMAINS4_8MMA_AtomIJNS4_26SM100_MMA_F16BF16_2x1SM_SSISJ_SJ_fLi128ELi256ELNS4_4UMMA5MajorE0ELSP_0ELNSO_7ScaleInE0ELSQ_0EEEEEENS4_6LayoutINS5_IJSC_SC_SC_EEENS5_IJNSA_ILi0EEESV_SV_EEEEENS5_IJNS4_10UnderscoreESY_SY_EEEEENS4_18SM100_TMA_2SM_LOADENS4_14ComposedLayoutINS4_7SwizzleILi2ELi4ELi3EEENS4_18smem_ptr_flag_bitsILi16EEENST_INS5_IJNSA_ILi8EEESH_EEENS5_IJSH_SC_EEEEEEEvNS4_8identityENS4_28SM100_TMA_2SM_LOAD_MULTICASTES1B_vS1C_EENS_8epilogue10collective18CollectiveEpilogueINS1F_23Sm100TmaWarpSpecializedILi4ELi2ELi32ELb1ELb0EEEJNS5_IJNSA_ILi64EEESG_SH_EEENS5_IJNST_IS1K_SC_EENST_INS5_IJSH_NSA_ILi2EEEEEENS5_IJSC_SF_EEEEEEEESJ_SK_SJ_SK_NS1F_6fusion15FusionCallbacksIS1J_NS1S_17LinearCombinationISJ_fSJ_fLNS_15FloatRoundStyleE2EEES1L_S1R_JEEENS4_5SM1004TMEM4LOAD26SM100_TMEM_LOAD_32dp32b32xENS4_13SM90_TMA_LOADES1B_NS4_39AutoVectorizingCopyWithAssumedAlignmentILi128EEENS4_14SM90_TMA_STOREES1B_S24_S24_EEEvvEEEEvNT_6ParamsE,"aw",@nobits
	.sectionflags	@""
	.align	16
	.zero		1024


//--------------------- .nv.shared.reserved.0     --------------------------
	.section	.nv.shared.reserved.0,"aw",@nobits
	.weak		__nv_reservedSMEM_offset_0_alias
	.size		__nv_reservedSMEM_offset_0_alias, 0, 64
	.other		__nv_reservedSMEM_offset_0_alias,@"STO_CUDA_RESERVED_SHARED STV_DEFAULT"
__nv_reservedSMEM_offset_0_alias:
	.zero		0
.nv.shared.reserved.0:
	.zero		64
	.weak		__nv_reservedSMEM_tcgen05_partition
	.type		__nv_reservedSMEM_tcgen05_partition,@object
	.size		__nv_reservedSMEM_tcgen05_partition,(.L_0 - __nv_reservedSMEM_tcgen05_partition)
__nv_reservedSMEM_tcgen05_partition:
	.zero		32
.L_0:


//--------------------- .nv.global                --------------------------
	.section	.nv.global,"aw",@nobits
.nv.global:
	.type		_ZN40_INTERNAL_986d7e30_4_k_cu_9f691de9_215234cute1_E,@object
	.size		_ZN40_INTERNAL_986d7e30_4_k_cu_9f691de9_215234cute1_E,(_ZN40_INTERNAL_986d7e30_4_k_cu_9f691de9_215234cuda3std3__45__cpo6cbeginE - _ZN40_INTERNAL_986d7e30_4_k_cu_9f691de9_215234cute1_E)
_ZN40_INTERNAL_986d7e30_4_k_cu_9f691de9_215234cute1_E:
	.zero		1
	.type		_ZN40_INTERNAL_986d7e30_4_k_cu_9f691de9_215234cuda3std3__45__cpo6cbeginE,@object
	.size		_ZN40_INTERNAL_986d7e30_4_k_cu_9f691de9_215234cuda3std3__45__cpo6cbeginE,(_ZN40_INTERNAL_986d7e30_4_k_cu_9f691de9_215234cuda3std3__48in_placeE - _ZN40_INTERNAL_986d7e30_4_k_cu_9f691de9_215234cuda3std3__45__cpo6cbeginE)
_ZN40_INTERNAL_986d7e30_4_k_cu_9f691de9_215234cuda3std3__45__cpo6cbeginE:
	.zero		1
	.type		_ZN40_INTERNAL_986d7e30_4_k_cu_9f691de9_215234cuda3std3__48in_placeE,@object
	.size		_ZN40_INTERNAL_986d7e30_4_k_cu_9f691de9_215234cuda3std3__48in_placeE,(_ZN40_INTERNAL_986d7e30_4_k_cu_9f691de9_215234cuda3std6ranges3__45__cpo9iter_moveE - _ZN40_INTERNAL_986d7e30_4_k_cu_9f691de9_215234cuda3std3__48in_placeE)
_ZN40_INTERNAL_986d7e30_4_k_cu_9f691de9_215234cuda3std3__48in_placeE:
	.zero		1
	.type		_ZN40_INTERNAL_986d7e30_4_k_cu_9f691de9_215234cuda3std6ranges3__45__cpo9iter_moveE,@object
	.size		_ZN40_INTERNAL_986d7e30_4_k_cu_9f691de9_215234cuda3std6ranges3__45__cpo9iter_moveE,(_ZN40_INTERNAL_986d7e30_4_k_cu_9f691de9_215234cuda3std3__45__cpo5beginE - _ZN40_INTERNAL_986d7e30_4_k_cu_9f691de9_215234cuda3std6ranges3__45__cpo9iter_moveE)
_ZN40_INTERNAL_986d7e30_4_k_cu_9f691de9_215234cuda3std6ranges3__45__cpo9iter_moveE:
	.zero		1
	.type		_ZN40_INTERNAL_986d7e30_4_k_cu_9f691de9_215234cuda3std3__45__cpo5beginE,@object
	.size		_ZN40_INTERNAL_986d7e30_4_k_cu_9f691de9_215234cuda3std3__45__cpo5beginE,(_ZN40_INTERNAL_986d7e30_4_k_cu_9f691de9_215234cuda3std3__442_GLOBAL__N__986d7e30_4_k_cu_9f691de9_215236ignoreE - _ZN40_INTERNAL_986d7e30_4_k_cu_9f691de9_215234cuda3std3__45__cpo5beginE)
_ZN40_INTERNAL_986d7e30_4_k_cu_9f691de9_215234cuda3std3__45__cpo5beginE:
	.zero		1
	.type		_ZN40_INTERNAL_986d7e30_4_k_cu_9f691de9_215234cuda3std3__442_GLOBAL__N__986d7e30_4_k_cu_9f691de9_215236ignoreE,@object
	.size		_ZN40_INTERNAL_986d7e30_4_k_cu_9f691de9_215234cuda3std3__442_GLOBAL__N__986d7e30_4_k_cu_9f691de9_215236ignoreE,(_ZN40_INTERNAL_986d7e30_4_k_cu_9f691de9_215234cute7productE - _ZN40_INTERNAL_986d7e30_4_k_cu_9f691de9_215234cuda3std3__442_GLOBAL__N__986d7e30_4_k_cu_9f691de9_215236ignoreE)
_ZN40_INTERNAL_986d7e30_4_k_cu_9f691de9_215234cuda3std3__442_GLOBAL__N__986d7e30_4_k_cu_9f691de9_215236ignoreE:
	.zero		1
	.type		_ZN40_INTERNAL_986d7e30_4_k_cu_9f691de9_215234cute7productE,@object
	.size		_ZN40_INTERNAL_986d7e30_4_k_cu_9f691de9_215234cute7productE,(_ZN40_INTERNAL_986d7e30_4_k_cu_9f691de9_215234cuda3std3__45__cpo3endE - _ZN40_INTERNAL_986d7e30_4_k_cu_9f691de9_215234cute7productE)
_ZN40_INTERNAL_986d7e30_4_k_cu_9f691de9_215234cute7productE:
	.zero		1
	.type		_ZN40_INTERNAL_986d7e30_4_k_cu_9f691de9_215234cuda3std3__45__cpo3endE,@object
	.size		_ZN40_INTERNAL_986d7e30_4_k_cu_9f691de9_215234cuda3std3__45__cpo3endE,(_ZN40_INTERNAL_986d7e30_4_k_cu_9f691de9_215234cuda3std3__419piecewise_constructE - _ZN40_INTERNAL_986d7e30_4_k_cu_9f691de9_215234cuda3std3__45__cpo3endE)
_ZN40_INTERNAL_986d7e30_4_k_cu_9f691de9_215234cuda3std3__45__cpo3endE:
	.zero		1
	.type		_ZN40_INTERNAL_986d7e30_4_k_cu_9f691de9_215234cuda3std3__419piecewise_constructE,@object
	.size		_ZN40_INTERNAL_986d7e30_4_k_cu_9f691de9_215234cuda3std3__419piecewise_constructE,(_ZN40_INTERNAL_986d7e30_4_k_cu_9f691de9_215234cuda3std3__45__cpo4cendE - _ZN40_INTERNAL_986d7e30_4_k_cu_9f691de9_215234cuda3std3__419piecewise_constructE)
_ZN40_INTERNAL_986d7e30_4_k_cu_9f691de9_215234cuda3std3__419piecewise_constructE:
	.zero		1
	.type		_ZN40_INTERNAL_986d7e30_4_k_cu_9f691de9_215234cuda3std3__45__cpo4cendE,@object
	.size		_ZN40_INTERNAL_986d7e30_4_k_cu_9f691de9_215234cuda3std3__45__cpo4cendE,(_ZN40_INTERNAL_986d7e30_4_k_cu_9f691de9_215234cuda3std6ranges3__45__cpo4swapE - _ZN40_INTERNAL_986d7e30_4_k_cu_9f691de9_215234cuda3std3__45__cpo4cendE)
_ZN40_INTERNAL_986d7e30_4_k_cu_9f691de9_215234cuda3std3__45__cpo4cendE:
	.zero		1
	.type		_ZN40_INTERNAL_986d7e30_4_k_cu_9f691de9_215234cuda3std6ranges3__45__cpo4swapE,@object
	.size		_ZN40_INTERNAL_986d7e30_4_k_cu_9f691de9_215234cuda3std6ranges3__45__cpo4swapE,(.L_10 - _ZN40_INTERNAL_986d7e30_4_k_cu_9f691de9_215234cuda3std6ranges3__45__cpo4swapE)
_ZN40_INTERNAL_986d7e30_4_k_cu_9f691de9_215234cuda3std6ranges3__45__cpo4swapE:
	.zero		1
.L_10:


//--------------------- .nv.constant0._ZN7cutlass13device_kernelINS_4gemm6kernel13GemmUniversalIN4cute5tupleIJiiiiEEENS1_10collective13CollectiveMmaINS1_35MainloopSm100TmaUmmaWarpSpecializedILi16ELi2ELi4ENS5_IJNS4_1CILi4EEENSA_ILi1EEESC_EEEEENS5_IJNSA_ILi128EEENSA_ILi256EEENSA_ILi32EEEEEENS_10bfloat16_tENS5_IJlSC_lEEESJ_SK_NS4_8TiledMMAINS4_8MMA_AtomIJNS4_26SM100_MMA_F16BF16_2x1SM_SSISJ_SJ_fLi128ELi256ELNS4_4UMMA5MajorE0ELSP_0ELNSO_7ScaleInE0ELSQ_0EEEEEENS4_6LayoutINS5_IJSC_SC_SC_EEENS5_IJNSA_ILi0EEESV_SV_EEEEENS5_IJNS4_10UnderscoreESY_SY_EEEEENS4_18SM100_TMA_2SM_LOADENS4_14ComposedLayoutINS4_7SwizzleILi2ELi4ELi3EEENS4_18smem_ptr_flag_bitsILi16EEENST_INS5_IJNSA_ILi8EEESH_EEENS5_IJSH_SC_EEEEEEEvNS4_8identityENS4_28SM100_TMA_2SM_LOAD_MULTICASTES1B_vS1C_EENS_8epilogue10collective18CollectiveEpilogueINS1F_23Sm100TmaWarpSpecializedILi4ELi2ELi32ELb1ELb0EEEJNS5_IJNSA_ILi64EEESG_SH_EEENS5_IJNST_IS1K_SC_EENST_INS5_IJSH_NSA_ILi2EEEEEENS5_IJSC_SF_EEEEEEEESJ_SK_SJ_SK_NS1F_6fusion15FusionCallbacksIS1J_NS1S_17LinearCombinationISJ_fSJ_fLNS_15FloatRoundStyleE2EEES1L_S1R_JEEENS4_5SM1004TMEM4LOAD26SM100_TMEM_LOAD_32dp32b32xENS4_13SM90_TMA_LOADES1B_NS4_39AutoVectorizingCopyWithAssumedAlignmentILi128EEENS4_14SM90_TMA_STOREES1B_S24_S24_EEEvvEEEEvNT_6ParamsE --------------------------
	.section	.nv.constant0._ZN7cutlass13device_kernelINS_4gemm6kernel13GemmUniversalIN4cute5tupleIJiiiiEEENS1_10collective13CollectiveMmaINS1_35MainloopSm100TmaUmmaWarpSpecializedILi16ELi2ELi4ENS5_IJNS4_1CILi4EEENSA_ILi1EEESC_EEEEENS5_IJNSA_ILi128EEENSA_ILi256EEENSA_ILi32EEEEEENS_10bfloat16_tENS5_IJlSC_lEEESJ_SK_NS4_8TiledMMAINS4_8MMA_AtomIJNS4_26SM100_MMA_F16BF16_2x1SM_SSISJ_SJ_fLi128ELi256ELNS4_4UMMA5MajorE0ELSP_0ELNSO_7ScaleInE0ELSQ_0EEEEEENS4_6LayoutINS5_IJSC_SC_SC_EEENS5_IJNSA_ILi0EEESV_SV_EEEEENS5_IJNS4_10UnderscoreESY_SY_EEEEENS4_18SM100_TMA_2SM_LOADENS4_14ComposedLayoutINS4_7SwizzleILi2ELi4ELi3EEENS4_18smem_ptr_flag_bitsILi16EEENST_INS5_IJNSA_ILi8EEESH_EEENS5_IJSH_SC_EEEEEEEvNS4_8identityENS4_28SM100_TMA_2SM_LOAD_MULTICASTES1B_vS1C_EENS_8epilogue10collective18CollectiveEpilogueINS1F_23Sm100TmaWarpSpecializedILi4ELi2ELi32ELb1ELb0EEEJNS5_IJNSA_ILi64EEESG_SH_EEENS5_IJNST_IS1K_SC_EENST_INS5_IJSH_NSA_ILi2EEEEEENS5_IJSC_SF_EEEEEEEESJ_SK_SJ_SK_NS1F_6fusion15FusionCallbacksIS1J_NS1S_17LinearCombinationISJ_fSJ_fLNS_15FloatRoundStyleE2EEES1L_S1R_JEEENS4_5SM1004TMEM4LOAD26SM100_TMEM_LOAD_32dp32b32xENS4_13SM90_TMA_LOADES1B_NS4_39AutoVectorizingCopyWithAssumedAlignmentILi128EEENS4_14SM90_TMA_STOREES1B_S24_S24_EEEvvEEEEvNT_6ParamsE,"a",@progbits
	.sectionflags	@""
	.align	4
.nv.constant0._ZN7cutlass13device_kernelINS_4gemm6kernel13GemmUniversalIN4cute5tupleIJiiiiEEENS1_10collective13CollectiveMmaINS1_35MainloopSm100TmaUmmaWarpSpecializedILi16ELi2ELi4ENS5_IJNS4_1CILi4EEENSA_ILi1EEESC_EEEEENS5_IJNSA_ILi128EEENSA_ILi256EEENSA_ILi32EEEEEENS_10bfloat16_tENS5_IJlSC_lEEESJ_SK_NS4_8TiledMMAINS4_8MMA_AtomIJNS4_26SM100_MMA_F16BF16_2x1SM_SSISJ_SJ_fLi128ELi256ELNS4_4UMMA5MajorE0ELSP_0ELNSO_7ScaleInE0ELSQ_0EEEEEENS4_6LayoutINS5_IJSC_SC_SC_EEENS5_IJNSA_ILi0EEESV_SV_EEEEENS5_IJNS4_10UnderscoreESY_SY_EEEEENS4_18SM100_TMA_2SM_LOADENS4_14ComposedLayoutINS4_7SwizzleILi2ELi4ELi3EEENS4_18smem_ptr_flag_bitsILi16EEENST_INS5_IJNSA_ILi8EEESH_EEENS5_IJSH_SC_EEEEEEEvNS4_8identityENS4_28SM100_TMA_2SM_LOAD_MULTICASTES1B_vS1C_EENS_8epilogue10collective18CollectiveEpilogueINS1F_23Sm100TmaWarpSpecializedILi4ELi2ELi32ELb1ELb0EEEJNS5_IJNSA_ILi64EEESG_SH_EEENS5_IJNST_IS1K_SC_EENST_INS5_IJSH_NSA_ILi2EEEEEENS5_IJSC_SF_EEEEEEEESJ_SK_SJ_SK_NS1F_6fusion15FusionCallbacksIS1J_NS1S_17LinearCombinationISJ_fSJ_fLNS_15FloatRoundStyleE2EEES1L_S1R_JEEENS4_5SM1004TMEM4LOAD26SM100_TMEM_LOAD_32dp32b32xENS4_13SM90_TMA_LOADES1B_NS4_39AutoVectorizingCopyWithAssumedAlignmentILi128EEENS4_14SM90_TMA_STOREES1B_S24_S24_EEEvvEEEEvNT_6ParamsE:
	.zero		2944


//--------------------- SYMBOLS --------------------------

	.type		.nv.reservedSmem.offset0,@object
	.size		.nv.reservedSmem.offset0,0x4
	.type		.nv.reservedSmem.cap,@object
	.size		.nv.reservedSmem.cap,0x4
	.type		__assertfail,@function
